	.target	sm_100a

	.elftype	@"ET_EXEC"


//--------------------- .note.nv.tkinfo           --------------------------
	.section	.note.nv.tkinfo,"",@"SHT_NOTE"
	.sectionflags	@"SHF_NOTE_NV_TKINFO"
	.tkinfo
        /*0018*/ 	.word	0x00000002
        /*0030*/ 	.string	""
        /*0030*/ 	.string	"ptxas"
        /*0030*/ 	.string	"Cuda compilation tools, release 13.0, V13.0.88"
        /*0030*/ 	.string	"Build cuda_13.0.r13.0/compiler.36424714_0"
        /*0030*/ 	.string	"-arch sm_100a -m 64 "



//--------------------- .note.nv.cuinfo           --------------------------
	.section	.note.nv.cuinfo,"",@"SHT_NOTE"
	.sectionflags	@"SHF_NOTE_NV_CUINFO"
        /*0018*/ 	.short	0x0002
        /*001a*/ 	.short	0x0064
        /*001c*/ 	.short	0x0082
	.zero		2


//--------------------- .nv.info                  --------------------------
	.section	.nv.info,"",@"SHT_CUDA_INFO"
	.align	4


	//----- nvinfo : EIATTR_REGCOUNT
	.align		4
        /*0000*/ 	.byte	0x04, 0x2f
        /*0002*/ 	.short	(.L_19 - .L_18)
	.align		4
.L_18:
        /*0004*/ 	.word	index@(_ZN7cutlass13device_kernelINS_4gemm6kernel13GemmUniversalIN4cute5tupleIJiiiiEEENS1_10collective13CollectiveMmaINS1_35MainloopSm100TmaUmmaWarpSpecializedILi3ELi2ELi2ENS5_IJNS4_1CILi1EEENSA_ILi2EEESB_EEEEENS5_IJNSA_ILi128EEENSA_ILi256EEENSA_ILi64EEEEEENS_10bfloat16_tENS5_IJlSB_lEEESJ_SK_NS4_8TiledMMAINS4_8MMA_AtomIJNS4_20SM100_MMA_F16BF16_SSISJ_SJ_fLi128ELi256ELNS4_4UMMA5MajorE0ELSP_0ELNSO_7ScaleInE0ELSQ_0EEEEEENS4_6LayoutINS5_IJSB_SB_SB_EEENS5_IJNSA_ILi0EEESV_SV_EEEEENS5_IJNS4_10UnderscoreESY_SY_EEEEENS4_23SM90_TMA_LOAD_MULTICASTENS4_14ComposedLayoutINS4_7SwizzleILi3ELi4ELi3EEENS4_18smem_ptr_flag_bitsILi16EEENST_INS5_IJNSA_ILi8EEESH_EEENS5_IJSH_SB_EEEEEEEvNS4_8identityENS4_13SM90_TMA_LOADES1B_vS1C_EENS_8epilogue10collective18CollectiveEpilogueINS1F_23Sm100TmaWarpSpecializedILi4ELi2ELi64ELb1ELb0EEEJSI_NS5_IJNST_ISF_SB_EENST_ISH_SB_EEEEESJ_SK_SJ_SK_NS1F_6fusion15FusionCallbacksIS1J_NS1N_17LinearCombinationISJ_fSJ_fLNS_15FloatRoundStyleE2EEESI_S1M_JEEENS4_5SM1004TMEM4LOAD26SM100_TMEM_LOAD_32dp32b64xES1D_S1B_NS4_39AutoVectorizingCopyWithAssumedAlignmentILi128EEENS4_14SM90_TMA_STOREES1B_S1Y_S1Y_EEEvvEEEEvNT_6ParamsE)
        /*0008*/ 	.word	0x000000a8


	//----- nvinfo : EIATTR_FRAME_SIZE
	.align		4
.L_19:
        /*000c*/ 	.byte	0x04, 0x11
        /*000e*/ 	.short	(.L_21 - .L_20)
	.align		4
.L_20:
        /*0010*/ 	.word	index@($__internal_2_$__cuda_sm10x_tcgen05_guardrail_trap_unallocated_columns_being_dealloced)
        /*0014*/ 	.word	0x00000000


	//----- nvinfo : EIATTR_FRAME_SIZE
	.align		4
.L_21:
        /*0018*/ 	.byte	0x04, 0x11
        /*001a*/ 	.short	(.L_23 - .L_22)
	.align		4
.L_22:
        /*001c*/ 	.word	index@($__internal_1_$__cuda_sm10x_tcgen05_guardrail_trap_phase_invalid_during_alloc)
        /*0020*/ 	.word	0x00000000


	//----- nvinfo : EIATTR_FRAME_SIZE
	.align		4
.L_23:
        /*0024*/ 	.byte	0x04, 0x11
        /*0026*/ 	.short	(.L_25 - .L_24)
	.align		4
.L_24:
        /*0028*/ 	.word	index@($__internal_0_$__cuda_sm10x_tcgen05_guardrail_trap_col_being_dealloced_not_returned_by_alloc)
        /*002c*/ 	.word	0x00000000


	//----- nvinfo : EIATTR_FRAME_SIZE
	.align		4
.L_25:
        /*0030*/ 	.byte	0x04, 0x11
        /*0032*/ 	.short	(.L_27 - .L_26)
	.align		4
.L_26:
        /*0034*/ 	.word	index@(_ZN7cutlass13device_kernelINS_4gemm6kernel13GemmUniversalIN4cute5tupleIJiiiiEEENS1_10collective13CollectiveMmaINS1_35MainloopSm100TmaUmmaWarpSpecializedILi3ELi2ELi2ENS5_IJNS4_1CILi1EEENSA_ILi2EEESB_EEEEENS5_IJNSA_ILi128EEENSA_ILi256EEENSA_ILi64EEEEEENS_10bfloat16_tENS5_IJlSB_lEEESJ_SK_NS4_8TiledMMAINS4_8MMA_AtomIJNS4_20SM100_MMA_F16BF16_SSISJ_SJ_fLi128ELi256ELNS4_4UMMA5MajorE0ELSP_0ELNSO_7ScaleInE0ELSQ_0EEEEEENS4_6LayoutINS5_IJSB_SB_SB_EEENS5_IJNSA_ILi0EEESV_SV_EEEEENS5_IJNS4_10UnderscoreESY_SY_EEEEENS4_23SM90_TMA_LOAD_MULTICASTENS4_14ComposedLayoutINS4_7SwizzleILi3ELi4ELi3EEENS4_18smem_ptr_flag_bitsILi16EEENST_INS5_IJNSA_ILi8EEESH_EEENS5_IJSH_SB_EEEEEEEvNS4_8identityENS4_13SM90_TMA_LOADES1B_vS1C_EENS_8epilogue10collective18CollectiveEpilogueINS1F_23Sm100TmaWarpSpecializedILi4ELi2ELi64ELb1ELb0EEEJSI_NS5_IJNST_ISF_SB_EENST_ISH_SB_EEEEESJ_SK_SJ_SK_NS1F_6fusion15FusionCallbacksIS1J_NS1N_17LinearCombinationISJ_fSJ_fLNS_15FloatRoundStyleE2EEESI_S1M_JEEENS4_5SM1004TMEM4LOAD26SM100_TMEM_LOAD_32dp32b64xES1D_S1B_NS4_39AutoVectorizingCopyWithAssumedAlignmentILi128EEENS4_14SM90_TMA_STOREES1B_S1Y_S1Y_EEEvvEEEEvNT_6ParamsE)
        /*0038*/ 	.word	0x00000000


	//----- nvinfo : EIATTR_MIN_STACK_SIZE
	.align		4
.L_27:
        /*003c*/ 	.byte	0x04, 0x12
        /*003e*/ 	.short	(.L_29 - .L_28)
	.align		4
.L_28:
        /*0040*/ 	.word	index@(_ZN7cutlass13device_kernelINS_4gemm6kernel13GemmUniversalIN4cute5tupleIJiiiiEEENS1_10collective13CollectiveMmaINS1_35MainloopSm100TmaUmmaWarpSpecializedILi3ELi2ELi2ENS5_IJNS4_1CILi1EEENSA_ILi2EEESB_EEEEENS5_IJNSA_ILi128EEENSA_ILi256EEENSA_ILi64EEEEEENS_10bfloat16_tENS5_IJlSB_lEEESJ_SK_NS4_8TiledMMAINS4_8MMA_AtomIJNS4_20SM100_MMA_F16BF16_SSISJ_SJ_fLi128ELi256ELNS4_4UMMA5MajorE0ELSP_0ELNSO_7ScaleInE0ELSQ_0EEEEEENS4_6LayoutINS5_IJSB_SB_SB_EEENS5_IJNSA_ILi0EEESV_SV_EEEEENS5_IJNS4_10UnderscoreESY_SY_EEEEENS4_23SM90_TMA_LOAD_MULTICASTENS4_14ComposedLayoutINS4_7SwizzleILi3ELi4ELi3EEENS4_18smem_ptr_flag_bitsILi16EEENST_INS5_IJNSA_ILi8EEESH_EEENS5_IJSH_SB_EEEEEEEvNS4_8identityENS4_13SM90_TMA_LOADES1B_vS1C_EENS_8epilogue10collective18CollectiveEpilogueINS1F_23Sm100TmaWarpSpecializedILi4ELi2ELi64ELb1ELb0EEEJSI_NS5_IJNST_ISF_SB_EENST_ISH_SB_EEEEESJ_SK_SJ_SK_NS1F_6fusion15FusionCallbacksIS1J_NS1N_17LinearCombinationISJ_fSJ_fLNS_15FloatRoundStyleE2EEESI_S1M_JEEENS4_5SM1004TMEM4LOAD26SM100_TMEM_LOAD_32dp32b64xES1D_S1B_NS4_39AutoVectorizingCopyWithAssumedAlignmentILi128EEENS4_14SM90_TMA_STOREES1B_S1Y_S1Y_EEEvvEEEEvNT_6ParamsE)
        /*0044*/ 	.word	0x00000000
.L_29:


//--------------------- .nv.compat                --------------------------
	.section	.nv.compat,"",@"SHT_CUDA_COMPAT_INFO"
	.align	4
        /*0000*/ 	.byte	0x02, 0x09, 0x01, 0x00, 0x02, 0x02, 0x02, 0x00, 0x02, 0x05, 0x05, 0x00, 0x03, 0x07, 0x01, 0x01
        /*0010*/ 	.byte	0x02, 0x03, 0x01, 0x00, 0x02, 0x06, 0x01, 0x00, 0x04, 0x0b, 0x08, 0x00, 0x09, 0x00, 0x00, 0x00
        /*0020*/ 	.byte	0x00, 0x00, 0x00, 0x00


//--------------------- .nv.info._ZN7cutlass13device_kernelINS_4gemm6kernel13GemmUniversalIN4cute5tupleIJiiiiEEENS1_10collective13CollectiveMmaINS1_35MainloopSm100TmaUmmaWarpSpecializedILi3ELi2ELi2ENS5_IJNS4_1CILi1EEENSA_ILi2EEESB_EEEEENS5_IJNSA_ILi128EEENSA_ILi256EEENSA_ILi64EEEEEENS_10bfloat16_tENS5_IJlSB_lEEESJ_SK_NS4_8TiledMMAINS4_8MMA_AtomIJNS4_20SM100_MMA_F16BF16_SSISJ_SJ_fLi128ELi256ELNS4_4UMMA5MajorE0ELSP_0ELNSO_7ScaleInE0ELSQ_0EEEEEENS4_6LayoutINS5_IJSB_SB_SB_EEENS5_IJNSA_ILi0EEESV_SV_EEEEENS5_IJNS4_10UnderscoreESY_SY_EEEEENS4_23SM90_TMA_LOAD_MULTICASTENS4_14ComposedLayoutINS4_7SwizzleILi3ELi4ELi3EEENS4_18smem_ptr_flag_bitsILi16EEENST_INS5_IJNSA_ILi8EEESH_EEENS5_IJSH_SB_EEEEEEEvNS4_8identityENS4_13SM90_TMA_LOADES1B_vS1C_EENS_8epilogue10collective18CollectiveEpilogueINS1F_23Sm100TmaWarpSpecializedILi4ELi2ELi64ELb1ELb0EEEJSI_NS5_IJNST_ISF_SB_EENST_ISH_SB_EEEEESJ_SK_SJ_SK_NS1F_6fusion15FusionCallbacksIS1J_NS1N_17LinearCombinationISJ_fSJ_fLNS_15FloatRoundStyleE2EEESI_S1M_JEEENS4_5SM1004TMEM4LOAD26SM100_TMEM_LOAD_32dp32b64xES1D_S1B_NS4_39AutoVectorizingCopyWithAssumedAlignmentILi128EEENS4_14SM90_TMA_STOREES1B_S1Y_S1Y_EEEvvEEEEvNT_6ParamsE --------------------------
	.section	.nv.info._ZN7cutlass13device_kernelINS_4gemm6kernel13GemmUniversalIN4cute5tupleIJiiiiEEENS1_10collective13CollectiveMmaINS1_35MainloopSm100TmaUmmaWarpSpecializedILi3ELi2ELi2ENS5_IJNS4_1CILi1EEENSA_ILi2EEESB_EEEEENS5_IJNSA_ILi128EEENSA_ILi256EEENSA_ILi64EEEEEENS_10bfloat16_tENS5_IJlSB_lEEESJ_SK_NS4_8TiledMMAINS4_8MMA_AtomIJNS4_20SM100_MMA_F16BF16_SSISJ_SJ_fLi128ELi256ELNS4_4UMMA5MajorE0ELSP_0ELNSO_7ScaleInE0ELSQ_0EEEEEENS4_6LayoutINS5_IJSB_SB_SB_EEENS5_IJNSA_ILi0EEESV_SV_EEEEENS5_IJNS4_10UnderscoreESY_SY_EEEEENS4_23SM90_TMA_LOAD_MULTICASTENS4_14ComposedLayoutINS4_7SwizzleILi3ELi4ELi3EEENS4_18smem_ptr_flag_bitsILi16EEENST_INS5_IJNSA_ILi8EEESH_EEENS5_IJSH_SB_EEEEEEEvNS4_8identityENS4_13SM90_TMA_LOADES1B_vS1C_EENS_8epilogue10collective18CollectiveEpilogueINS1F_23Sm100TmaWarpSpecializedILi4ELi2ELi64ELb1ELb0EEEJSI_NS5_IJNST_ISF_SB_EENST_ISH_SB_EEEEESJ_SK_SJ_SK_NS1F_6fusion15FusionCallbacksIS1J_NS1N_17LinearCombinationISJ_fSJ_fLNS_15FloatRoundStyleE2EEESI_S1M_JEEENS4_5SM1004TMEM4LOAD26SM100_TMEM_LOAD_32dp32b64xES1D_S1B_NS4_39AutoVectorizingCopyWithAssumedAlignmentILi128EEENS4_14SM90_TMA_STOREES1B_S1Y_S1Y_EEEvvEEEEvNT_6ParamsE,"",@"SHT_CUDA_INFO"
	.sectionflags	@""
	.align	4


	//----- nvinfo : EIATTR_CUDA_API_VERSION
	.align		4
        /*0000*/ 	.byte	0x04, 0x37
        /*0002*/ 	.short	(.L_31 - .L_30)
.L_30:
        /*0004*/ 	.word	0x00000082


	//----- nvinfo : EIATTR_KPARAM_INFO
	.align		4
.L_31:
        /*0008*/ 	.byte	0x04, 0x17
        /*000a*/ 	.short	(.L_33 - .L_32)
.L_32:
        /*000c*/ 	.word	0x00000000
        /*0010*/ 	.short	0x0000
        /*0012*/ 	.short	0x0000
        /*0014*/ 	.byte	0x00, 0xf0, 0x01, 0x20


	//----- nvinfo : EIATTR_AT_ENTRY_FRAGMENTS
	.align		4
.L_33:
        /*0018*/ 	.byte	0x04, 0x4f
        /*001a*/ 	.short	(.L_35 - .L_34)


	//   ....[0]....
.L_34:
        /*001c*/ 	.word	0x00000006


	//----- nvinfo : EIATTR_RESERVED_SMEM_USED
	.align		4
.L_35:
        /*0020*/ 	.byte	0x01, 0x41
	.zero		2


	//----- nvinfo : EIATTR_SPARSE_MMA_MASK
	.align		4
        /*0024*/ 	.byte	0x03, 0x50
        /*0026*/ 	.short	0x0000


	//----- nvinfo : EIATTR_TCGEN05_1CTA_USED
	.align		4
        /*0028*/ 	.byte	0x01, 0x51
	.zero		2


	//----- nvinfo : EIATTR_MAXREG_COUNT
	.align		4
        /*002c*/ 	.byte	0x03, 0x1b
        /*002e*/ 	.short	0x00ff


	//----- nvinfo : EIATTR_NUM_BARRIERS
	.align		4
        /*0030*/ 	.byte	0x02, 0x4c
        /*0032*/ 	.byte	0x07
	.zero		1


	//----- nvinfo : EIATTR_EXTERNS
	.align		4
        /*0034*/ 	.byte	0x04, 0x0f
        /*0036*/ 	.short	(.L_37 - .L_36)


	//   ....[0]....
	.align		4
.L_36:
        /*0038*/ 	.word	index@(__assertfail)


	//----- nvinfo : EIATTR_MERCURY_ISA_VERSION
	.align		4
.L_37:
        /*003c*/ 	.byte	0x03, 0x5f
        /*003e*/ 	.short	0x0101


	//----- nvinfo : EIATTR_INT_WARP_WIDE_INSTR_OFFSETS
	.align		4
        /*0040*/ 	.byte	0x04, 0x31
        /*0042*/ 	.short	(.L_39 - .L_38)


	//   ....[0]....
.L_38:
        /*0044*/ 	.word	0x00003ad0


	//   ....[1]....
        /*0048*/ 	.word	0x00003b00


	//   ....[2]....
        /*004c*/ 	.word	0x00003b20


	//   ....[3]....
        /*0050*/ 	.word	0x000046a0


	//   ....[4]....
        /*0054*/ 	.word	0x00004710


	//   ....[5]....
        /*0058*/ 	.word	0x000047e0


	//   ....[6]....
        /*005c*/ 	.word	0x00004860


	//   ....[7]....
        /*0060*/ 	.word	0x00004950


	//   ....[8]....
        /*0064*/ 	.word	0x000049d0


	//   ....[9]....
        /*0068*/ 	.word	0x00004ab0


	//   ....[10]....
        /*006c*/ 	.word	0x00004b60


	//----- nvinfo : EIATTR_COOP_GROUP_MASK_REGIDS
	.align		4
.L_39:
        /*0070*/ 	.byte	0x04, 0x29
        /*0072*/ 	.short	(.L_41 - .L_40)


	//   ....[0]....
.L_40:
        /*0074*/ 	.word	0xffffffff


	//   ....[1]....
        /*0078*/ 	.word	0xffffffff


	//   ....[2]....
        /*007c*/ 	.word	0xffffffff


	//   ....[3]....
        /*0080*/ 	.word	0xffffffff


	//   ....[4]....
        /*0084*/ 	.word	0xffffffff


	//   ....[5]....
        /*0088*/ 	.word	0xffffffff


	//   ....[6]....
        /*008c*/ 	.word	0xffffffff


	//   ....[7]....
        /*0090*/ 	.word	0xffffffff


	//   ....[8]....
        /*0094*/ 	.word	0xffffffff


	//   ....[9]....
        /*0098*/ 	.word	0xffffffff


	//   ....[10]....
        /*009c*/ 	.word	0xffffffff


	//   ....[11]....
        /*00a0*/ 	.word	0xffffffff


	//   ....[12]....
        /*00a4*/ 	.word	0xffffffff


	//   ....[13]....
        /*00a8*/ 	.word	0xffffffff


	//----- nvinfo : EIATTR_COOP_GROUP_INSTR_OFFSETS
	.align		4
.L_41:
        /*00ac*/ 	.byte	0x04, 0x28
        /*00ae*/ 	.short	(.L_43 - .L_42)


	//   ....[0]....
.L_42:
        /*00b0*/ 	.word	0x00000080


	//   ....[1]....
        /*00b4*/ 	.word	0x000004f0


	//   ....[2]....
        /*00b8*/ 	.word	0x00000680


	//   ....[3]....
        /*00bc*/ 	.word	0x00000820


	//   ....[4]....
        /*00c0*/ 	.word	0x00000920


	//   ....[5]....
        /*00c4*/ 	.word	0x00000a90


	//   ....[6]....
        /*00c8*/ 	.word	0x00000bf0


	//   ....[7]....
        /*00cc*/ 	.word	0x00000da0


	//   ....[8]....
        /*00d0*/ 	.word	0x00001fe0


	//   ....[9]....
        /*00d4*/ 	.word	0x00002e40


	//   ....[10]....
        /*00d8*/ 	.word	0x00003050


	//   ....[11]....
        /*00dc*/ 	.word	0x00003080


	//   ....[12]....
        /*00e0*/ 	.word	0x000039b0


	//   ....[13]....
        /*00e4*/ 	.word	0x00003be0


	//----- nvinfo : EIATTR_VRC_CTA_INIT_COUNT
	.align		4
.L_43:
        /*00e8*/ 	.byte	0x02, 0x4a
        /*00ea*/ 	.byte	0x80
	.zero		1


	//----- nvinfo : EIATTR_SYSCALL_OFFSETS
	.align		4
        /*00ec*/ 	.byte	0x04, 0x46
        /*00ee*/ 	.short	(.L_45 - .L_44)


	//   ....[0]....
.L_44:
        /*00f0*/ 	.word	0x000057f0


	//   ....[1]....
        /*00f4*/ 	.word	0x000058e0


	//   ....[2]....
        /*00f8*/ 	.word	0x00006290


	//   ....[3]....
        /*00fc*/ 	.word	0x000076e0


	//   ....[4]....
        /*0100*/ 	.word	0x00008b10


	//   ....[5]....
        /*0104*/ 	.word	0x00009f20


	//----- nvinfo : EIATTR_MBARRIER_INSTR_OFFSETS
	.align		4
.L_45:
        /*0108*/ 	.byte	0x04, 0x39
        /*010a*/ 	.short	(.L_47 - .L_46)


	//   ....[0]....
.L_46:
        /*010c*/ 	.word	0x00000610
        /*0110*/ 	.word	0x000000ff
        /*0114*/ 	.word	0x00000000
        /*0118*/ 	.short	0x0100
        /*011a*/ 	.byte	0x04
	.zero		1


	//   ....[1]....
        /*011c*/ 	.word	0x00000620
        /*0120*/ 	.word	0x000000ff
        /*0124*/ 	.word	0x00000018
        /*0128*/ 	.short	0x0100
        /*012a*/ 	.byte	0x04
	.zero		1


	//   ....[2]....
        /*012c*/ 	.word	0x00000630
        /*0130*/ 	.word	0x000000ff
        /*0134*/ 	.word	0x00000008
        /*0138*/ 	.short	0x0100
        /*013a*/ 	.byte	0x04
	.zero		1


	//   ....[3]....
        /*013c*/ 	.word	0x00000640
        /*0140*/ 	.word	0x000000ff
        /*0144*/ 	.word	0x00000020
        /*0148*/ 	.short	0x0100
        /*014a*/ 	.byte	0x04
	.zero		1


	//   ....[4]....
        /*014c*/ 	.word	0x00000650
        /*0150*/ 	.word	0x000000ff
        /*0154*/ 	.word	0x00000010
        /*0158*/ 	.short	0x0100
        /*015a*/ 	.byte	0x04
	.zero		1


	//   ....[5]....
        /*015c*/ 	.word	0x00000660
        /*0160*/ 	.word	0x000000ff
        /*0164*/ 	.word	0x00000028
        /*0168*/ 	.short	0x0100
        /*016a*/ 	.byte	0x04
	.zero		1


	//   ....[6]....
        /*016c*/ 	.word	0x00000790
        /*0170*/ 	.word	0x000000ff
        /*0174*/ 	.word	0x00000030
        /*0178*/ 	.short	0x0100
        /*017a*/ 	.byte	0x04
	.zero		1


	//   ....[7]....
        /*017c*/ 	.word	0x000007a0
        /*0180*/ 	.word	0x000000ff
        /*0184*/ 	.word	0x00000050
        /*0188*/ 	.short	0x0100
        /*018a*/ 	.byte	0x04
	.zero		1


	//   ....[8]....
        /*018c*/ 	.word	0x000007b0
        /*0190*/ 	.word	0x000000ff
        /*0194*/ 	.word	0x00000038
        /*0198*/ 	.short	0x0100
        /*019a*/ 	.byte	0x04
	.zero		1


	//   ....[9]....
        /*019c*/ 	.word	0x000007c0
        /*01a0*/ 	.word	0x000000ff
        /*01a4*/ 	.word	0x00000058
        /*01a8*/ 	.short	0x0100
        /*01aa*/ 	.byte	0x04
	.zero		1


	//   ....[10]....
        /*01ac*/ 	.word	0x000007d0
        /*01b0*/ 	.word	0x000000ff
        /*01b4*/ 	.word	0x00000040
        /*01b8*/ 	.short	0x0100
        /*01ba*/ 	.byte	0x04
	.zero		1


	//   ....[11]....
        /*01bc*/ 	.word	0x000007e0
        /*01c0*/ 	.word	0x000000ff
        /*01c4*/ 	.word	0x00000060
        /*01c8*/ 	.short	0x0100
        /*01ca*/ 	.byte	0x04
	.zero		1


	//   ....[12]....
        /*01cc*/ 	.word	0x000007f0
        /*01d0*/ 	.word	0x000000ff
        /*01d4*/ 	.word	0x00000048
        /*01d8*/ 	.short	0x0100
        /*01da*/ 	.byte	0x04
	.zero		1


	//   ....[13]....
        /*01dc*/ 	.word	0x00000800
        /*01e0*/ 	.word	0x000000ff
        /*01e4*/ 	.word	0x00000068
        /*01e8*/ 	.short	0x0100
        /*01ea*/ 	.byte	0x04
	.zero		1


	//   ....[14]....
        /*01ec*/ 	.word	0x000008f0
        /*01f0*/ 	.word	0x000000ff
        /*01f4*/ 	.word	0x00000070
        /*01f8*/ 	.short	0x0100
        /*01fa*/ 	.byte	0x06
	.zero		1


	//   ....[15]....
        /*01fc*/ 	.word	0x00000900
        /*0200*/ 	.word	0x000000ff
        /*0204*/ 	.word	0x00000078
        /*0208*/ 	.short	0x0100
        /*020a*/ 	.byte	0x06
	.zero		1


	//   ....[16]....
        /*020c*/ 	.word	0x00000a40
        /*0210*/ 	.word	0x000000ff
        /*0214*/ 	.word	0x00000080
        /*0218*/ 	.short	0x0100
        /*021a*/ 	.byte	0x06
	.zero		1


	//   ....[17]....
        /*021c*/ 	.word	0x00000a50
        /*0220*/ 	.word	0x000000ff
        /*0224*/ 	.word	0x00000090
        /*0228*/ 	.short	0x0100
        /*022a*/ 	.byte	0x06
	.zero		1


	//   ....[18]....
        /*022c*/ 	.word	0x00000a60
        /*0230*/ 	.word	0x000000ff
        /*0234*/ 	.word	0x00000088
        /*0238*/ 	.short	0x0100
        /*023a*/ 	.byte	0x06
	.zero		1


	//   ....[19]....
        /*023c*/ 	.word	0x00000a70
        /*0240*/ 	.word	0x000000ff
        /*0244*/ 	.word	0x00000098
        /*0248*/ 	.short	0x0100
        /*024a*/ 	.byte	0x06
	.zero		1


	//   ....[20]....
        /*024c*/ 	.word	0x00000ba0
        /*0250*/ 	.word	0x000000ff
        /*0254*/ 	.word	0x000000a0
        /*0258*/ 	.short	0x0100
        /*025a*/ 	.byte	0x04
	.zero		1


	//   ....[21]....
        /*025c*/ 	.word	0x00000bb0
        /*0260*/ 	.word	0x000000ff
        /*0264*/ 	.word	0x000000b0
        /*0268*/ 	.short	0x0100
        /*026a*/ 	.byte	0x04
	.zero		1


	//   ....[22]....
        /*026c*/ 	.word	0x00000bc0
        /*0270*/ 	.word	0x000000ff
        /*0274*/ 	.word	0x000000a8
        /*0278*/ 	.short	0x0100
        /*027a*/ 	.byte	0x04
	.zero		1


	//   ....[23]....
        /*027c*/ 	.word	0x00000bd0
        /*0280*/ 	.word	0x000000ff
        /*0284*/ 	.word	0x000000b8
        /*0288*/ 	.short	0x0100
        /*028a*/ 	.byte	0x04
	.zero		1


	//   ....[24]....
        /*028c*/ 	.word	0x00000cc0
        /*0290*/ 	.word	0x000000ff
        /*0294*/ 	.word	0x000000c0
        /*0298*/ 	.short	0x0100
        /*029a*/ 	.byte	0x04
	.zero		1


	//   ....[25]....
        /*029c*/ 	.word	0x00000cd0
        /*02a0*/ 	.word	0x000000ff
        /*02a4*/ 	.word	0x000000d0
        /*02a8*/ 	.short	0x0100
        /*02aa*/ 	.byte	0x04
	.zero		1


	//   ....[26]....
        /*02ac*/ 	.word	0x00000ce0
        /*02b0*/ 	.word	0x000000ff
        /*02b4*/ 	.word	0x000000c8
        /*02b8*/ 	.short	0x0100
        /*02ba*/ 	.byte	0x04
	.zero		1


	//   ....[27]....
        /*02bc*/ 	.word	0x00000cf0
        /*02c0*/ 	.word	0x000000ff
        /*02c4*/ 	.word	0x000000d8
        /*02c8*/ 	.short	0x0100
        /*02ca*/ 	.byte	0x04
	.zero		1


	//   ....[28]....
        /*02cc*/ 	.word	0x00001880
        /*02d0*/ 	.word	0x00000000
        /*02d4*/ 	.word	0x000000d0
        /*02d8*/ 	.short	0x010a
        /*02da*/ 	.byte	0xff
	.zero		1


	//   ....[29]....
        /*02dc*/ 	.word	0x000018b0
        /*02e0*/ 	.word	0x00000000
        /*02e4*/ 	.word	0x000000c0
        /*02e8*/ 	.short	0x0101
        /*02ea*/ 	.byte	0xff
	.zero		1


	//   ....[30]....
        /*02ec*/ 	.word	0x00001960
        /*02f0*/ 	.word	0x000000ff
        /*02f4*/ 	.word	0x00000018
        /*02f8*/ 	.short	0x010a
        /*02fa*/ 	.byte	0x04
	.zero		1


	//   ....[31]....
        /*02fc*/ 	.word	0x000019e0
        /*0300*/ 	.word	0x000000ff
        /*0304*/ 	.word	0x00000018
        /*0308*/ 	.short	0x010a
        /*030a*/ 	.byte	0x21
	.zero		1


	//   ....[32]....
        /*030c*/ 	.word	0x00001b70
        /*0310*/ 	.word	0x000000ff
        /*0314*/ 	.word	0x00000018
        /*0318*/ 	.short	0x010a
        /*031a*/ 	.byte	0x08
	.zero		1


	//   ....[33]....
        /*031c*/ 	.word	0x00001ca0
        /*0320*/ 	.word	0x000000ff
        /*0324*/ 	.word	0x00000078
        /*0328*/ 	.short	0x0101
        /*032a*/ 	.byte	0x07
	.zero		1


	//   ....[34]....
        /*032c*/ 	.word	0x00001cc0
        /*0330*/ 	.word	0x000000ff
        /*0334*/ 	.word	0x00000018
        /*0338*/ 	.short	0x010a
        /*033a*/ 	.byte	0x04
	.zero		1


	//   ....[35]....
        /*033c*/ 	.word	0x00001d40
        /*0340*/ 	.word	0x000000ff
        /*0344*/ 	.word	0x00000018
        /*0348*/ 	.short	0x010a
        /*034a*/ 	.byte	0x11
	.zero		1


	//   ....[36]....
        /*034c*/ 	.word	0x00001ed0
        /*0350*/ 	.word	0x000000ff
        /*0354*/ 	.word	0x00000018
        /*0358*/ 	.short	0x010a
        /*035a*/ 	.byte	0x06
	.zero		1


	//   ....[37]....
        /*035c*/ 	.word	0x00002010
        /*0360*/ 	.word	0x00000003
        /*0364*/ 	.word	0x00000080
        /*0368*/ 	.short	0x010a
        /*036a*/ 	.byte	0xff
	.zero		1


	//   ....[38]....
        /*036c*/ 	.word	0x00002160
        /*0370*/ 	.word	0x00000000
        /*0374*/ 	.word	0x00000000
        /*0378*/ 	.short	0x0101
        /*037a*/ 	.byte	0xff
	.zero		1


	//   ....[39]....
        /*037c*/ 	.word	0x00002720
        /*0380*/ 	.word	0x000000ff
        /*0384*/ 	.word	0x00000000
        /*0388*/ 	.short	0x010a
        /*038a*/ 	.byte	0x04
	.zero		1


	//   ....[40]....
        /*038c*/ 	.word	0x000027b0
        /*0390*/ 	.word	0x000000ff
        /*0394*/ 	.word	0x00000000
        /*0398*/ 	.short	0x010a
        /*039a*/ 	.byte	0x05
	.zero		1


	//   ....[41]....
        /*039c*/ 	.word	0x00002850
        /*03a0*/ 	.word	0x00000000
        /*03a4*/ 	.word	0x00000000
        /*03a8*/ 	.short	0x010a
        /*03aa*/ 	.byte	0xff
	.zero		1


	//   ....[42]....
        /*03ac*/ 	.word	0x00002990
        /*03b0*/ 	.word	0x00000002
        /*03b4*/ 	.word	0x000000c0
        /*03b8*/ 	.short	0x010a
        /*03ba*/ 	.byte	0xff
	.zero		1


	//   ....[43]....
        /*03bc*/ 	.word	0x00002a00
        /*03c0*/ 	.word	0x00000002
        /*03c4*/ 	.word	0x00000000
        /*03c8*/ 	.short	0x0101
        /*03ca*/ 	.byte	0xff
	.zero		1


	//   ....[44]....
        /*03cc*/ 	.word	0x00002a20
        /*03d0*/ 	.word	0x000000ff
        /*03d4*/ 	.word	0x00000090
        /*03d8*/ 	.short	0x010a
        /*03da*/ 	.byte	0x04
	.zero		1


	//   ....[45]....
        /*03dc*/ 	.word	0x00002b40
        /*03e0*/ 	.word	0x00000002
        /*03e4*/ 	.word	0x00000080
        /*03e8*/ 	.short	0x010a
        /*03ea*/ 	.byte	0xff
	.zero		1


	//   ....[46]....
        /*03ec*/ 	.word	0x00002c40
        /*03f0*/ 	.word	0x00000002
        /*03f4*/ 	.word	0x00000000
        /*03f8*/ 	.short	0x0101
        /*03fa*/ 	.byte	0xff
	.zero		1


	//   ....[47]....
        /*03fc*/ 	.word	0x00002cd0
        /*0400*/ 	.word	0x000000ff
        /*0404*/ 	.word	0x00000090
        /*0408*/ 	.short	0x0106
        /*040a*/ 	.byte	0x04
	.zero		1


	//   ....[48]....
        /*040c*/ 	.word	0x00002cf0
        /*0410*/ 	.word	0x000000ff
        /*0414*/ 	.word	0x00000090
        /*0418*/ 	.short	0x010a
        /*041a*/ 	.byte	0x04
	.zero		1


	//   ....[49]....
        /*041c*/ 	.word	0x00002d80
        /*0420*/ 	.word	0x000000ff
        /*0424*/ 	.word	0x00000090
        /*0428*/ 	.short	0x0106
        /*042a*/ 	.byte	0x07
	.zero		1


	//   ....[50]....
        /*042c*/ 	.word	0x00002dc0
        /*0430*/ 	.word	0x00000000
        /*0434*/ 	.word	0x00000090
        /*0438*/ 	.short	0x010a
        /*043a*/ 	.byte	0xff
	.zero		1


	//   ....[51]....
        /*043c*/ 	.word	0x00003320
        /*0440*/ 	.word	0x00000000
        /*0444*/ 	.word	0x00000080
        /*0448*/ 	.short	0x010a
        /*044a*/ 	.byte	0xff
	.zero		1


	//   ....[52]....
        /*044c*/ 	.word	0x00003430
        /*0450*/ 	.word	0x00000003
        /*0454*/ 	.word	0x00000000
        /*0458*/ 	.short	0x0101
        /*045a*/ 	.byte	0xff
	.zero		1


	//   ....[53]....
        /*045c*/ 	.word	0x00003440
        /*0460*/ 	.word	0x000000ff
        /*0464*/ 	.word	0x00000000
        /*0468*/ 	.short	0x010a
        /*046a*/ 	.byte	0x04
	.zero		1


	//   ....[54]....
        /*046c*/ 	.word	0x00003460
        /*0470*/ 	.word	0x000000ff
        /*0474*/ 	.word	0x000000b0
        /*0478*/ 	.short	0x010a
        /*047a*/ 	.byte	0x1e
	.zero		1


	//   ....[55]....
        /*047c*/ 	.word	0x00003530
        /*0480*/ 	.word	0x000000ff
        /*0484*/ 	.word	0x00000000
        /*0488*/ 	.short	0x010a
        /*048a*/ 	.byte	0x05
	.zero		1


	//   ....[56]....
        /*048c*/ 	.word	0x00003670
        /*0490*/ 	.word	0x000000ff
        /*0494*/ 	.word	0x00000000
        /*0498*/ 	.short	0x010a
        /*049a*/ 	.byte	0x04
	.zero		1


	//   ....[57]....
        /*049c*/ 	.word	0x00003900
        /*04a0*/ 	.word	0x000000ff
        /*04a4*/ 	.word	0x00000000
        /*04a8*/ 	.short	0x010a
        /*04aa*/ 	.byte	0x04
	.zero		1


	//   ....[58]....
        /*04ac*/ 	.word	0x00003990
        /*04b0*/ 	.word	0x000000ff
        /*04b4*/ 	.word	0x00000000
        /*04b8*/ 	.short	0x010a
        /*04ba*/ 	.byte	0x04
	.zero		1


	//   ....[59]....
        /*04bc*/ 	.word	0x00003ea0
        /*04c0*/ 	.word	0x0000000c
        /*04c4*/ 	.word	0x00000080
        /*04c8*/ 	.short	0x010a
        /*04ca*/ 	.byte	0xff
	.zero		1


	//   ....[60]....
        /*04cc*/ 	.word	0x00004010
        /*04d0*/ 	.word	0x00000000
        /*04d4*/ 	.word	0x00000000
        /*04d8*/ 	.short	0x0101
        /*04da*/ 	.byte	0xff
	.zero		1


	//   ....[61]....
        /*04dc*/ 	.word	0x000044a0
        /*04e0*/ 	.word	0x000000ff
        /*04e4*/ 	.word	0x00000078
        /*04e8*/ 	.short	0x010a
        /*04ea*/ 	.byte	0x15
	.zero		1


	//   ....[62]....
        /*04ec*/ 	.word	0x00004620
        /*04f0*/ 	.word	0x000000ff
        /*04f4*/ 	.word	0x00000050
        /*04f8*/ 	.short	0x010a
        /*04fa*/ 	.byte	0x15
	.zero		1


	//   ....[63]....
        /*04fc*/ 	.word	0x00004790
        /*0500*/ 	.word	0x000000ff
        /*0504*/ 	.word	0x00000030
        /*0508*/ 	.short	0x010b
        /*050a*/ 	.byte	0x15
	.zero		1


	//   ....[64]....
        /*050c*/ 	.word	0x000047a0
        /*0510*/ 	.word	0x000000ff
        /*0514*/ 	.word	0x00000000
        /*0518*/ 	.short	0x0101
        /*051a*/ 	.byte	0x28
	.zero		1


	//   ....[65]....
        /*051c*/ 	.word	0x000047b0
        /*0520*/ 	.word	0x000000ff
        /*0524*/ 	.word	0x00000058
        /*0528*/ 	.short	0x010a
        /*052a*/ 	.byte	0x15
	.zero		1


	//   ....[66]....
        /*052c*/ 	.word	0x00004900
        /*0530*/ 	.word	0x000000ff
        /*0534*/ 	.word	0x00000038
        /*0538*/ 	.short	0x010b
        /*053a*/ 	.byte	0x15
	.zero		1


	//   ....[67]....
        /*053c*/ 	.word	0x00004910
        /*0540*/ 	.word	0x000000ff
        /*0544*/ 	.word	0x00000000
        /*0548*/ 	.short	0x0101
        /*054a*/ 	.byte	0x27
	.zero		1


	//   ....[68]....
        /*054c*/ 	.word	0x00004920
        /*0550*/ 	.word	0x000000ff
        /*0554*/ 	.word	0x00000060
        /*0558*/ 	.short	0x010a
        /*055a*/ 	.byte	0x15
	.zero		1


	//   ....[69]....
        /*055c*/ 	.word	0x00004a60
        /*0560*/ 	.word	0x000000ff
        /*0564*/ 	.word	0x00000040
        /*0568*/ 	.short	0x010b
        /*056a*/ 	.byte	0x15
	.zero		1


	//   ....[70]....
        /*056c*/ 	.word	0x00004a70
        /*0570*/ 	.word	0x000000ff
        /*0574*/ 	.word	0x00000000
        /*0578*/ 	.short	0x0101
        /*057a*/ 	.byte	0x26
	.zero		1


	//   ....[71]....
        /*057c*/ 	.word	0x00004a80
        /*0580*/ 	.word	0x000000ff
        /*0584*/ 	.word	0x00000068
        /*0588*/ 	.short	0x010a
        /*058a*/ 	.byte	0x15
	.zero		1


	//   ....[72]....
        /*058c*/ 	.word	0x00004c80
        /*0590*/ 	.word	0x000000ff
        /*0594*/ 	.word	0x00000048
        /*0598*/ 	.short	0x010b
        /*059a*/ 	.byte	0x15
	.zero		1


	//   ....[73]....
        /*059c*/ 	.word	0x00004c90
        /*05a0*/ 	.word	0x000000ff
        /*05a4*/ 	.word	0x00000000
        /*05a8*/ 	.short	0x0101
        /*05aa*/ 	.byte	0x25
	.zero		1


	//   ....[74]....
        /*05ac*/ 	.word	0x00004cc0
        /*05b0*/ 	.word	0x000000ff
        /*05b4*/ 	.word	0x00000050
        /*05b8*/ 	.short	0x010a
        /*05ba*/ 	.byte	0x15
	.zero		1


	//   ....[75]....
        /*05bc*/ 	.word	0x00004ce0
        /*05c0*/ 	.word	0x000000ff
        /*05c4*/ 	.word	0x00000058
        /*05c8*/ 	.short	0x010a
        /*05ca*/ 	.byte	0x15
	.zero		1


	//   ....[76]....
        /*05cc*/ 	.word	0x00004d00
        /*05d0*/ 	.word	0x000000ff
        /*05d4*/ 	.word	0x00000060
        /*05d8*/ 	.short	0x010a
        /*05da*/ 	.byte	0x15
	.zero		1


	//   ....[77]....
        /*05dc*/ 	.word	0x00004d40
        /*05e0*/ 	.word	0x00000000
        /*05e4*/ 	.word	0x00000068
        /*05e8*/ 	.short	0x010a
        /*05ea*/ 	.byte	0xff
	.zero		1


	//   ....[78]....
        /*05ec*/ 	.word	0x00005080
        /*05f0*/ 	.word	0x00000003
        /*05f4*/ 	.word	0x00000080
        /*05f8*/ 	.short	0x010a
        /*05fa*/ 	.byte	0xff
	.zero		1


	//   ....[79]....
        /*05fc*/ 	.word	0x00005200
        /*0600*/ 	.word	0x00000000
        /*0604*/ 	.word	0x00000000
        /*0608*/ 	.short	0x0101
        /*060a*/ 	.byte	0xff
	.zero		1


	//   ....[80]....
        /*060c*/ 	.word	0x00005da0
        /*0610*/ 	.word	0x000000ff
        /*0614*/ 	.word	0x00000030
        /*0618*/ 	.short	0x010a
        /*061a*/ 	.byte	0x2c
	.zero		1


	//   ....[81]....
        /*061c*/ 	.word	0x00005ed0
        /*0620*/ 	.word	0x0000004a
        /*0624*/ 	.word	0x000000a0
        /*0628*/ 	.short	0x010a
        /*062a*/ 	.byte	0xff
	.zero		1


	//   ....[82]....
        /*062c*/ 	.word	0x00006040
        /*0630*/ 	.word	0x000000ff
        /*0634*/ 	.word	0x00000030
        /*0638*/ 	.short	0x010a
        /*063a*/ 	.byte	0x2c
	.zero		1


	//   ....[83]....
        /*063c*/ 	.word	0x00006170
        /*0640*/ 	.word	0x0000004a
        /*0644*/ 	.word	0x000000a0
        /*0648*/ 	.short	0x010a
        /*064a*/ 	.byte	0xff
	.zero		1


	//   ....[84]....
        /*064c*/ 	.word	0x00007380
        /*0650*/ 	.word	0x00000000
        /*0654*/ 	.word	0x00000000
        /*0658*/ 	.short	0x0101
        /*065a*/ 	.byte	0xff
	.zero		1


	//   ....[85]....
        /*065c*/ 	.word	0x00007390
        /*0660*/ 	.word	0x00000002
        /*0664*/ 	.word	0x00000030
        /*0668*/ 	.short	0x010a
        /*066a*/ 	.byte	0xff
	.zero		1


	//   ....[86]....
        /*066c*/ 	.word	0x00007470
        /*0670*/ 	.word	0x00000002
        /*0674*/ 	.word	0x00000030
        /*0678*/ 	.short	0x010a
        /*067a*/ 	.byte	0xff
	.zero		1


	//   ....[87]....
        /*067c*/ 	.word	0x000087b0
        /*0680*/ 	.word	0x00000000
        /*0684*/ 	.word	0x00000000
        /*0688*/ 	.short	0x0101
        /*068a*/ 	.byte	0xff
	.zero		1


	//   ....[88]....
        /*068c*/ 	.word	0x000087d0
        /*0690*/ 	.word	0x00000006
        /*0694*/ 	.word	0x00000030
        /*0698*/ 	.short	0x010a
        /*069a*/ 	.byte	0xff
	.zero		1


	//   ....[89]....
        /*069c*/ 	.word	0x000088a0
        /*06a0*/ 	.word	0x00000006
        /*06a4*/ 	.word	0x00000030
        /*06a8*/ 	.short	0x010a
        /*06aa*/ 	.byte	0xff
	.zero		1


	//   ....[90]....
        /*06ac*/ 	.word	0x00009bd0
        /*06b0*/ 	.word	0x00000000
        /*06b4*/ 	.word	0x00000000
        /*06b8*/ 	.short	0x0101
        /*06ba*/ 	.byte	0xff
	.zero		1


	//   ....[91]....
        /*06bc*/ 	.word	0x00009bf0
        /*06c0*/ 	.word	0x00000003
        /*06c4*/ 	.word	0x00000030
        /*06c8*/ 	.short	0x010a
        /*06ca*/ 	.byte	0xff
	.zero		1


	//   ....[92]....
        /*06cc*/ 	.word	0x00009cc0
        /*06d0*/ 	.word	0x00000003
        /*06d4*/ 	.word	0x00000030
        /*06d8*/ 	.short	0x010a
        /*06da*/ 	.byte	0xff
	.zero		1


	//   ....[93]....
        /*06dc*/ 	.word	0x0000a170
        /*06e0*/ 	.word	0x000000ff
        /*06e4*/ 	.word	0x00000000
        /*06e8*/ 	.short	0x0101
        /*06ea*/ 	.byte	0x04
	.zero		1


	//   ....[94]....
        /*06ec*/ 	.word	0x0000b050
        /*06f0*/ 	.word	0x00000000
        /*06f4*/ 	.word	0x00000000
        /*06f8*/ 	.short	0x0101
        /*06fa*/ 	.byte	0xff
	.zero		1


	//   ....[95]....
        /*06fc*/ 	.word	0x0000b300
        /*0700*/ 	.word	0x000000ff
        /*0704*/ 	.word	0x00000000
        /*0708*/ 	.short	0x0101
        /*070a*/ 	.byte	0x04
	.zero		1


	//   ....[96]....
        /*070c*/ 	.word	0x0000b320
        /*0710*/ 	.word	0x00000000
        /*0714*/ 	.word	0x000000d0
        /*0718*/ 	.short	0x010a
        /*071a*/ 	.byte	0xff
	.zero		1


	//   ....[97]....
        /*071c*/ 	.word	0x0000b380
        /*0720*/ 	.word	0x00000000
        /*0724*/ 	.word	0x00000018
        /*0728*/ 	.short	0x010a
        /*072a*/ 	.byte	0xff
	.zero		1


	//   ....[98]....
        /*072c*/ 	.word	0x0000b3e0
        /*0730*/ 	.word	0x00000000
        /*0734*/ 	.word	0x00000018
        /*0738*/ 	.short	0x010a
        /*073a*/ 	.byte	0xff
	.zero		1


	//   ....[99]....
        /*073c*/ 	.word	0x0000b430
        /*0740*/ 	.word	0x00000003
        /*0744*/ 	.word	0x00000080
        /*0748*/ 	.short	0x010a
        /*074a*/ 	.byte	0xff
	.zero		1


	//   ....[100]....
        /*074c*/ 	.word	0x0000b490
        /*0750*/ 	.word	0x00000000
        /*0754*/ 	.word	0x00000000
        /*0758*/ 	.short	0x010a
        /*075a*/ 	.byte	0xff
	.zero		1


	//   ....[101]....
        /*075c*/ 	.word	0x0000b4f0
        /*0760*/ 	.word	0x00000000
        /*0764*/ 	.word	0x00000000
        /*0768*/ 	.short	0x010a
        /*076a*/ 	.byte	0xff
	.zero		1


	//   ....[102]....
        /*076c*/ 	.word	0x0000b540
        /*0770*/ 	.word	0x00000002
        /*0774*/ 	.word	0x000000c0
        /*0778*/ 	.short	0x010a
        /*077a*/ 	.byte	0xff
	.zero		1


	//   ....[103]....
        /*077c*/ 	.word	0x0000b5a0
        /*0780*/ 	.word	0x00000002
        /*0784*/ 	.word	0x00000090
        /*0788*/ 	.short	0x010a
        /*078a*/ 	.byte	0xff
	.zero		1


	//   ....[104]....
        /*078c*/ 	.word	0x0000b5f0
        /*0790*/ 	.word	0x00000002
        /*0794*/ 	.word	0x00000080
        /*0798*/ 	.short	0x010a
        /*079a*/ 	.byte	0xff
	.zero		1


	//   ....[105]....
        /*079c*/ 	.word	0x0000b650
        /*07a0*/ 	.word	0x00000000
        /*07a4*/ 	.word	0x00000090
        /*07a8*/ 	.short	0x010a
        /*07aa*/ 	.byte	0xff
	.zero		1


	//   ....[106]....
        /*07ac*/ 	.word	0x0000b6a0
        /*07b0*/ 	.word	0x00000000
        /*07b4*/ 	.word	0x00000080
        /*07b8*/ 	.short	0x010a
        /*07ba*/ 	.byte	0xff
	.zero		1


	//   ....[107]....
        /*07bc*/ 	.word	0x0000b700
        /*07c0*/ 	.word	0x00000002
        /*07c4*/ 	.word	0x000000b0
        /*07c8*/ 	.short	0x010a
        /*07ca*/ 	.byte	0xff
	.zero		1


	//   ....[108]....
        /*07cc*/ 	.word	0x0000b760
        /*07d0*/ 	.word	0x00000000
        /*07d4*/ 	.word	0x00000000
        /*07d8*/ 	.short	0x010a
        /*07da*/ 	.byte	0xff
	.zero		1


	//   ....[109]....
        /*07dc*/ 	.word	0x0000b7c0
        /*07e0*/ 	.word	0x00000000
        /*07e4*/ 	.word	0x00000000
        /*07e8*/ 	.short	0x010a
        /*07ea*/ 	.byte	0xff
	.zero		1


	//   ....[110]....
        /*07ec*/ 	.word	0x0000b820
        /*07f0*/ 	.word	0x00000000
        /*07f4*/ 	.word	0x00000000
        /*07f8*/ 	.short	0x010a
        /*07fa*/ 	.byte	0xff
	.zero		1


	//   ....[111]....
        /*07fc*/ 	.word	0x0000b870
        /*0800*/ 	.word	0x0000000c
        /*0804*/ 	.word	0x00000080
        /*0808*/ 	.short	0x010a
        /*080a*/ 	.byte	0xff
	.zero		1


	//   ....[112]....
        /*080c*/ 	.word	0x0000b8d0
        /*0810*/ 	.word	0x00000000
        /*0814*/ 	.word	0x00000078
        /*0818*/ 	.short	0x010a
        /*081a*/ 	.byte	0xff
	.zero		1


	//   ....[113]....
        /*081c*/ 	.word	0x0000b930
        /*0820*/ 	.word	0x00000000
        /*0824*/ 	.word	0x00000050
        /*0828*/ 	.short	0x010a
        /*082a*/ 	.byte	0xff
	.zero		1


	//   ....[114]....
        /*082c*/ 	.word	0x0000b990
        /*0830*/ 	.word	0x00000000
        /*0834*/ 	.word	0x00000058
        /*0838*/ 	.short	0x010a
        /*083a*/ 	.byte	0xff
	.zero		1


	//   ....[115]....
        /*083c*/ 	.word	0x0000b9f0
        /*0840*/ 	.word	0x00000000
        /*0844*/ 	.word	0x00000060
        /*0848*/ 	.short	0x010a
        /*084a*/ 	.byte	0xff
	.zero		1


	//   ....[116]....
        /*084c*/ 	.word	0x0000ba50
        /*0850*/ 	.word	0x00000000
        /*0854*/ 	.word	0x00000068
        /*0858*/ 	.short	0x010a
        /*085a*/ 	.byte	0xff
	.zero		1


	//   ....[117]....
        /*085c*/ 	.word	0x0000bab0
        /*0860*/ 	.word	0x00000000
        /*0864*/ 	.word	0x00000050
        /*0868*/ 	.short	0x010a
        /*086a*/ 	.byte	0xff
	.zero		1


	//   ....[118]....
        /*086c*/ 	.word	0x0000bb10
        /*0870*/ 	.word	0x00000000
        /*0874*/ 	.word	0x00000058
        /*0878*/ 	.short	0x010a
        /*087a*/ 	.byte	0xff
	.zero		1


	//   ....[119]....
        /*087c*/ 	.word	0x0000bb70
        /*0880*/ 	.word	0x00000000
        /*0884*/ 	.word	0x00000060
        /*0888*/ 	.short	0x010a
        /*088a*/ 	.byte	0xff
	.zero		1


	//   ....[120]....
        /*088c*/ 	.word	0x0000bbc0
        /*0890*/ 	.word	0x00000003
        /*0894*/ 	.word	0x00000080
        /*0898*/ 	.short	0x010a
        /*089a*/ 	.byte	0xff
	.zero		1


	//   ....[121]....
        /*089c*/ 	.word	0x0000bc20
        /*08a0*/ 	.word	0x00000002
        /*08a4*/ 	.word	0x00000030
        /*08a8*/ 	.short	0x010a
        /*08aa*/ 	.byte	0xff
	.zero		1


	//   ....[122]....
        /*08ac*/ 	.word	0x0000bc70
        /*08b0*/ 	.word	0x0000004a
        /*08b4*/ 	.word	0x000000a0
        /*08b8*/ 	.short	0x010a
        /*08ba*/ 	.byte	0xff
	.zero		1


	//   ....[123]....
        /*08bc*/ 	.word	0x0000bcc0
        /*08c0*/ 	.word	0x00000002
        /*08c4*/ 	.word	0x00000030
        /*08c8*/ 	.short	0x010a
        /*08ca*/ 	.byte	0xff
	.zero		1


	//   ....[124]....
        /*08cc*/ 	.word	0x0000bd10
        /*08d0*/ 	.word	0x00000006
        /*08d4*/ 	.word	0x00000030
        /*08d8*/ 	.short	0x010a
        /*08da*/ 	.byte	0xff
	.zero		1


	//   ....[125]....
        /*08dc*/ 	.word	0x0000bd60
        /*08e0*/ 	.word	0x00000003
        /*08e4*/ 	.word	0x00000030
        /*08e8*/ 	.short	0x010a
        /*08ea*/ 	.byte	0xff
	.zero		1


	//----- nvinfo : EIATTR_NUM_MBARRIERS
	.align		4
.L_47:
        /*08ec*/ 	.byte	0x03, 0x38
        /*08ee*/ 	.short	0x001c


	//----- nvinfo : EIATTR_EXIT_INSTR_OFFSETS
	.align		4
        /*08f0*/ 	.byte	0x04, 0x1c
        /*08f2*/ 	.short	(.L_49 - .L_48)


	//   ....[0]....
.L_48:
        /*08f4*/ 	.word	0x00002880


	//   ....[1]....
        /*08f8*/ 	.word	0x00002d90


	//   ....[2]....
        /*08fc*/ 	.word	0x00002df0


	//   ....[3]....
        /*0900*/ 	.word	0x00003bf0


	//   ....[4]....
        /*0904*/ 	.word	0x00004d70


	//   ....[5]....
        /*0908*/ 	.word	0x00004db0


	//   ....[6]....
        /*090c*/ 	.word	0x0000b1e0


	//   ....[7]....
        /*0910*/ 	.word	0x0000b260


	//   ....[8]....
        /*0914*/ 	.word	0x0000b290


	//   ....[9]....
        /*0918*/ 	.word	0x0000b310


	//----- nvinfo : EIATTR_MAX_THREADS
	.align		4
.L_49:
        /*091c*/ 	.byte	0x04, 0x05
        /*091e*/ 	.short	(.L_51 - .L_50)
.L_50:
        /*0920*/ 	.word	0x00000100
        /*0924*/ 	.word	0x00000001
        /*0928*/ 	.word	0x00000001


	//----- nvinfo : EIATTR_CRS_STACK_SIZE
	.align		4
.L_51:
        /*092c*/ 	.byte	0x04, 0x1e
        /*092e*/ 	.short	(.L_53 - .L_52)
.L_52:
        /*0930*/ 	.word	0x00000000


	//----- nvinfo : EIATTR_CBANK_PARAM_SIZE
	.align		4
.L_53:
        /*0934*/ 	.byte	0x03, 0x19
        /*0936*/ 	.short	0x0800


	//----- nvinfo : EIATTR_PARAM_CBANK
	.align		4
        /*0938*/ 	.byte	0x04, 0x0a
        /*093a*/ 	.short	(.L_55 - .L_54)
	.align		4
.L_54:
        /*093c*/ 	.word	index@(.nv.constant0._ZN7cutlass13device_kernelINS_4gemm6kernel13GemmUniversalIN4cute5tupleIJiiiiEEENS1_10collective13CollectiveMmaINS1_35MainloopSm100TmaUmmaWarpSpecializedILi3ELi2ELi2ENS5_IJNS4_1CILi1EEENSA_ILi2EEESB_EEEEENS5_IJNSA_ILi128EEENSA_ILi256EEENSA_ILi64EEEEEENS_10bfloat16_tENS5_IJlSB_lEEESJ_SK_NS4_8TiledMMAINS4_8MMA_AtomIJNS4_20SM100_MMA_F16BF16_SSISJ_SJ_fLi128ELi256ELNS4_4UMMA5MajorE0ELSP_0ELNSO_7ScaleInE0ELSQ_0EEEEEENS4_6LayoutINS5_IJSB_SB_SB_EEENS5_IJNSA_ILi0EEESV_SV_EEEEENS5_IJNS4_10UnderscoreESY_SY_EEEEENS4_23SM90_TMA_LOAD_MULTICASTENS4_14ComposedLayoutINS4_7SwizzleILi3ELi4ELi3EEENS4_18smem_ptr_flag_bitsILi16EEENST_INS5_IJNSA_ILi8EEESH_EEENS5_IJSH_SB_EEEEEEEvNS4_8identityENS4_13SM90_TMA_LOADES1B_vS1C_EENS_8epilogue10collective18CollectiveEpilogueINS1F_23Sm100TmaWarpSpecializedILi4ELi2ELi64ELb1ELb0EEEJSI_NS5_IJNST_ISF_SB_EENST_ISH_SB_EEEEESJ_SK_SJ_SK_NS1F_6fusion15FusionCallbacksIS1J_NS1N_17LinearCombinationISJ_fSJ_fLNS_15FloatRoundStyleE2EEESI_S1M_JEEENS4_5SM1004TMEM4LOAD26SM100_TMEM_LOAD_32dp32b64xES1D_S1B_NS4_39AutoVectorizingCopyWithAssumedAlignmentILi128EEENS4_14SM90_TMA_STOREES1B_S1Y_S1Y_EEEvvEEEEvNT_6ParamsE)
        /*0940*/ 	.short	0x0380
        /*0942*/ 	.short	0x0800


	//----- nvinfo : EIATTR_SW_WAR
	.align		4
.L_55:
        /*0944*/ 	.byte	0x04, 0x36
        /*0946*/ 	.short	(.L_57 - .L_56)
.L_56:
        /*0948*/ 	.word	0x00000008
.L_57:


//--------------------- .nv.callgraph             --------------------------
	.section	.nv.callgraph,"",@"SHT_CUDA_CALLGRAPH"
	.align	4
	.sectionentsize	8
	.align		4
        /*0000*/ 	.word	0x00000000
	.align		4
        /*0004*/ 	.word	0xffffffff
	.align		4
        /*0008*/ 	.word	index@(_ZN7cutlass13device_kernelINS_4gemm6kernel13GemmUniversalIN4cute5tupleIJiiiiEEENS1_10collective13CollectiveMmaINS1_35MainloopSm100TmaUmmaWarpSpecializedILi3ELi2ELi2ENS5_IJNS4_1CILi1EEENSA_ILi2EEESB_EEEEENS5_IJNSA_ILi128EEENSA_ILi256EEENSA_ILi64EEEEEENS_10bfloat16_tENS5_IJlSB_lEEESJ_SK_NS4_8TiledMMAINS4_8MMA_AtomIJNS4_20SM100_MMA_F16BF16_SSISJ_SJ_fLi128ELi256ELNS4_4UMMA5MajorE0ELSP_0ELNSO_7ScaleInE0ELSQ_0EEEEEENS4_6LayoutINS5_IJSB_SB_SB_EEENS5_IJNSA_ILi0EEESV_SV_EEEEENS5_IJNS4_10UnderscoreESY_SY_EEEEENS4_23SM90_TMA_LOAD_MULTICASTENS4_14ComposedLayoutINS4_7SwizzleILi3ELi4ELi3EEENS4_18smem_ptr_flag_bitsILi16EEENST_INS5_IJNSA_ILi8EEESH_EEENS5_IJSH_SB_EEEEEEEvNS4_8identityENS4_13SM90_TMA_LOADES1B_vS1C_EENS_8epilogue10collective18CollectiveEpilogueINS1F_23Sm100TmaWarpSpecializedILi4ELi2ELi64ELb1ELb0EEEJSI_NS5_IJNST_ISF_SB_EENST_ISH_SB_EEEEESJ_SK_SJ_SK_NS1F_6fusion15FusionCallbacksIS1J_NS1N_17LinearCombinationISJ_fSJ_fLNS_15FloatRoundStyleE2EEESI_S1M_JEEENS4_5SM1004TMEM4LOAD26SM100_TMEM_LOAD_32dp32b64xES1D_S1B_NS4_39AutoVectorizingCopyWithAssumedAlignmentILi128EEENS4_14SM90_TMA_STOREES1B_S1Y_S1Y_EEEvvEEEEvNT_6ParamsE)
	.align		4
        /*000c*/ 	.word	index@(__assertfail)
	.align		4
        /*0010*/ 	.word	0x00000000
	.align		4
        /*0014*/ 	.word	0xfffffffe
	.align		4
        /*0018*/ 	.word	0x00000000
	.align		4
        /*001c*/ 	.word	0xfffffffd
	.align		4
        /*0020*/ 	.word	0x00000000
	.align		4
        /*0024*/ 	.word	0xfffffffc


//--------------------- .nv.constant4             --------------------------
	.section	.nv.constant4,"a",@progbits
	.align	8
	.align		8
.nv.constant4:
        /*0000*/ 	.dword	__assertfail
	.align		8
        /*0008*/ 	.dword	__unnamed_1
	.align		8
        /*0010*/ 	.dword	__unnamed_2
	.align		8
        /*0018*/ 	.dword	_ZN40_INTERNAL_5582f394_4_k_cu_d0cd9645_246734cuda3std3__45__cpo5beginE
	.align		8
        /*0020*/ 	.dword	_ZN40_INTERNAL_5582f394_4_k_cu_d0cd9645_246734cuda3std3__45__cpo3endE
	.align		8
        /*0028*/ 	.dword	_ZN40_INTERNAL_5582f394_4_k_cu_d0cd9645_246734cuda3std3__45__cpo6cbeginE
	.align		8
        /*0030*/ 	.dword	_ZN40_INTERNAL_5582f394_4_k_cu_d0cd9645_246734cuda3std3__45__cpo4cendE
	.align		8
        /*0038*/ 	.dword	_ZN40_INTERNAL_5582f394_4_k_cu_d0cd9645_246734cuda3std3__442_GLOBAL__N__5582f394_4_k_cu_d0cd9645_246736ignoreE
	.align		8
        /*0040*/ 	.dword	_ZN40_INTERNAL_5582f394_4_k_cu_d0cd9645_246734cuda3std3__419piecewise_constructE
	.align		8
        /*0048*/ 	.dword	_ZN40_INTERNAL_5582f394_4_k_cu_d0cd9645_246734cuda3std3__48in_placeE
	.align		8
        /*0050*/ 	.dword	_ZN40_INTERNAL_5582f394_4_k_cu_d0cd9645_246734cuda3std6ranges3__45__cpo4swapE
	.align		8
        /*0058*/ 	.dword	_ZN40_INTERNAL_5582f394_4_k_cu_d0cd9645_246734cuda3std6ranges3__45__cpo9iter_moveE
	.align		8
        /*0060*/ 	.dword	_ZN40_INTERNAL_5582f394_4_k_cu_d0cd9645_246734cute7productE
	.align		8
        /*0068*/ 	.dword	_ZN40_INTERNAL_5582f394_4_k_cu_d0cd9645_246734cute1_E
	.align		8
        /*0070*/ 	.dword	$str$25
	.align		8
        /*0078*/ 	.dword	$str$26
	.align		8
        /*0080*/ 	.dword	$str$27
	.align		8
        /*0088*/ 	.dword	$str$28


//--------------------- .text._ZN7cutlass13device_kernelINS_4gemm6kernel13GemmUniversalIN4cute5tupleIJiiiiEEENS1_10collective13CollectiveMmaINS1_35MainloopSm100TmaUmmaWarpSpecializedILi3ELi2ELi2ENS5_IJNS4_1CILi1EEENSA_ILi2EEESB_EEEEENS5_IJNSA_ILi128EEENSA_ILi256EEENSA_ILi64EEEEEENS_10bfloat16_tENS5_IJlSB_lEEESJ_SK_NS4_8TiledMMAINS4_8MMA_AtomIJNS4_20SM100_MMA_F16BF16_SSISJ_SJ_fLi128ELi256ELNS4_4UMMA5MajorE0ELSP_0ELNSO_7ScaleInE0ELSQ_0EEEEEENS4_6LayoutINS5_IJSB_SB_SB_EEENS5_IJNSA_ILi0EEESV_SV_EEEEENS5_IJNS4_10UnderscoreESY_SY_EEEEENS4_23SM90_TMA_LOAD_MULTICASTENS4_14ComposedLayoutINS4_7SwizzleILi3ELi4ELi3EEENS4_18smem_ptr_flag_bitsILi16EEENST_INS5_IJNSA_ILi8EEESH_EEENS5_IJSH_SB_EEEEEEEvNS4_8identityENS4_13SM90_TMA_LOADES1B_vS1C_EENS_8epilogue10collective18CollectiveEpilogueINS1F_23Sm100TmaWarpSpecializedILi4ELi2ELi64ELb1ELb0EEEJSI_NS5_IJNST_ISF_SB_EENST_ISH_SB_EEEEESJ_SK_SJ_SK_NS1F_6fusion15FusionCallbacksIS1J_NS1N_17LinearCombinationISJ_fSJ_fLNS_15FloatRoundStyleE2EEESI_S1M_JEEENS4_5SM1004TMEM4LOAD26SM100_TMEM_LOAD_32dp32b64xES1D_S1B_NS4_39AutoVectorizingCopyWithAssumedAlignmentILi128EEENS4_14SM90_TMA_STOREES1B_S1Y_S1Y_EEEvvEEEEvNT_6ParamsE --------------------------
	.section	.text._ZN7cutlass13device_kernelINS_4gemm6kernel13GemmUniversalIN4cute5tupleIJiiiiEEENS1_10collective13CollectiveMmaINS1_35MainloopSm100TmaUmmaWarpSpecializedILi3ELi2ELi2ENS5_IJNS4_1CILi1EEENSA_ILi2EEESB_EEEEENS5_IJNSA_ILi128EEENSA_ILi256EEENSA_ILi64EEEEEENS_10bfloat16_tENS5_IJlSB_lEEESJ_SK_NS4_8TiledMMAINS4_8MMA_AtomIJNS4_20SM100_MMA_F16BF16_SSISJ_SJ_fLi128ELi256ELNS4_4UMMA5MajorE0ELSP_0ELNSO_7ScaleInE0ELSQ_0EEEEEENS4_6LayoutINS5_IJSB_SB_SB_EEENS5_IJNSA_ILi0EEESV_SV_EEEEENS5_IJNS4_10UnderscoreESY_SY_EEEEENS4_23SM90_TMA_LOAD_MULTICASTENS4_14ComposedLayoutINS4_7SwizzleILi3ELi4ELi3EEENS4_18smem_ptr_flag_bitsILi16EEENST_INS5_IJNSA_ILi8EEESH_EEENS5_IJSH_SB_EEEEEEEvNS4_8identityENS4_13SM90_TMA_LOADES1B_vS1C_EENS_8epilogue10collective18CollectiveEpilogueINS1F_23Sm100TmaWarpSpecializedILi4ELi2ELi64ELb1ELb0EEEJSI_NS5_IJNST_ISF_SB_EENST_ISH_SB_EEEEESJ_SK_SJ_SK_NS1F_6fusion15FusionCallbacksIS1J_NS1N_17LinearCombinationISJ_fSJ_fLNS_15FloatRoundStyleE2EEESI_S1M_JEEENS4_5SM1004TMEM4LOAD26SM100_TMEM_LOAD_32dp32b64xES1D_S1B_NS4_39AutoVectorizingCopyWithAssumedAlignmentILi128EEENS4_14SM90_TMA_STOREES1B_S1Y_S1Y_EEEvvEEEEvNT_6ParamsE,"ax",@progbits
	.align	128
.text._ZN7cutlass13device_kernelINS_4gemm6kernel13GemmUniversalIN4cute5tupleIJiiiiEEENS1_10collective13CollectiveMmaINS1_35MainloopSm100TmaUmmaWarpSpecializedILi3ELi2ELi2ENS5_IJNS4_1CILi1EEENSA_ILi2EEESB_EEEEENS5_IJNSA_ILi128EEENSA_ILi256EEENSA_ILi64EEEEEENS_10bfloat16_tENS5_IJlSB_lEEESJ_SK_NS4_8TiledMMAINS4_8MMA_AtomIJNS4_20SM100_MMA_F16BF16_SSISJ_SJ_fLi128ELi256ELNS4_4UMMA5MajorE0ELSP_0ELNSO_7ScaleInE0ELSQ_0EEEEEENS4_6LayoutINS5_IJSB_SB_SB_EEENS5_IJNSA_ILi0EEESV_SV_EEEEENS5_IJNS4_10UnderscoreESY_SY_EEEEENS4_23SM90_TMA_LOAD_MULTICASTENS4_14ComposedLayoutINS4_7SwizzleILi3ELi4ELi3EEENS4_18smem_ptr_flag_bitsILi16EEENST_INS5_IJNSA_ILi8EEESH_EEENS5_IJSH_SB_EEEEEEEvNS4_8identityENS4_13SM90_TMA_LOADES1B_vS1C_EENS_8epilogue10collective18CollectiveEpilogueINS1F_23Sm100TmaWarpSpecializedILi4ELi2ELi64ELb1ELb0EEEJSI_NS5_IJNST_ISF_SB_EENST_ISH_SB_EEEEESJ_SK_SJ_SK_NS1F_6fusion15FusionCallbacksIS1J_NS1N_17LinearCombinationISJ_fSJ_fLNS_15FloatRoundStyleE2EEESI_S1M_JEEENS4_5SM1004TMEM4LOAD26SM100_TMEM_LOAD_32dp32b64xES1D_S1B_NS4_39AutoVectorizingCopyWithAssumedAlignmentILi128EEENS4_14SM90_TMA_STOREES1B_S1Y_S1Y_EEEvvEEEEvNT_6ParamsE:
        .type           _ZN7cutlass13device_kernelINS_4gemm6kernel13GemmUniversalIN4cute5tupleIJiiiiEEENS1_10collective13CollectiveMmaINS1_35MainloopSm100TmaUmmaWarpSpecializedILi3ELi2ELi2ENS5_IJNS4_1CILi1EEENSA_ILi2EEESB_EEEEENS5_IJNSA_ILi128EEENSA_ILi256EEENSA_ILi64EEEEEENS_10bfloat16_tENS5_IJlSB_lEEESJ_SK_NS4_8TiledMMAINS4_8MMA_AtomIJNS4_20SM100_MMA_F16BF16_SSISJ_SJ_fLi128ELi256ELNS4_4UMMA5MajorE0ELSP_0ELNSO_7ScaleInE0ELSQ_0EEEEEENS4_6LayoutINS5_IJSB_SB_SB_EEENS5_IJNSA_ILi0EEESV_SV_EEEEENS5_IJNS4_10UnderscoreESY_SY_EEEEENS4_23SM90_TMA_LOAD_MULTICASTENS4_14ComposedLayoutINS4_7SwizzleILi3ELi4ELi3EEENS4_18smem_ptr_flag_bitsILi16EEENST_INS5_IJNSA_ILi8EEESH_EEENS5_IJSH_SB_EEEEEEEvNS4_8identityENS4_13SM90_TMA_LOADES1B_vS1C_EENS_8epilogue10collective18CollectiveEpilogueINS1F_23Sm100TmaWarpSpecializedILi4ELi2ELi64ELb1ELb0EEEJSI_NS5_IJNST_ISF_SB_EENST_ISH_SB_EEEEESJ_SK_SJ_SK_NS1F_6fusion15FusionCallbacksIS1J_NS1N_17LinearCombinationISJ_fSJ_fLNS_15FloatRoundStyleE2EEESI_S1M_JEEENS4_5SM1004TMEM4LOAD26SM100_TMEM_LOAD_32dp32b64xES1D_S1B_NS4_39AutoVectorizingCopyWithAssumedAlignmentILi128EEENS4_14SM90_TMA_STOREES1B_S1Y_S1Y_EEEvvEEEEvNT_6ParamsE,@function
        .size           _ZN7cutlass13device_kernelINS_4gemm6kernel13GemmUniversalIN4cute5tupleIJiiiiEEENS1_10collective13CollectiveMmaINS1_35MainloopSm100TmaUmmaWarpSpecializedILi3ELi2ELi2ENS5_IJNS4_1CILi1EEENSA_ILi2EEESB_EEEEENS5_IJNSA_ILi128EEENSA_ILi256EEENSA_ILi64EEEEEENS_10bfloat16_tENS5_IJlSB_lEEESJ_SK_NS4_8TiledMMAINS4_8MMA_AtomIJNS4_20SM100_MMA_F16BF16_SSISJ_SJ_fLi128ELi256ELNS4_4UMMA5MajorE0ELSP_0ELNSO_7ScaleInE0ELSQ_0EEEEEENS4_6LayoutINS5_IJSB_SB_SB_EEENS5_IJNSA_ILi0EEESV_SV_EEEEENS5_IJNS4_10UnderscoreESY_SY_EEEEENS4_23SM90_TMA_LOAD_MULTICASTENS4_14ComposedLayoutINS4_7SwizzleILi3ELi4ELi3EEENS4_18smem_ptr_flag_bitsILi16EEENST_INS5_IJNSA_ILi8EEESH_EEENS5_IJSH_SB_EEEEEEEvNS4_8identityENS4_13SM90_TMA_LOADES1B_vS1C_EENS_8epilogue10collective18CollectiveEpilogueINS1F_23Sm100TmaWarpSpecializedILi4ELi2ELi64ELb1ELb0EEEJSI_NS5_IJNST_ISF_SB_EENST_ISH_SB_EEEEESJ_SK_SJ_SK_NS1F_6fusion15FusionCallbacksIS1J_NS1N_17LinearCombinationISJ_fSJ_fLNS_15FloatRoundStyleE2EEESI_S1M_JEEENS4_5SM1004TMEM4LOAD26SM100_TMEM_LOAD_32dp32b64xES1D_S1B_NS4_39AutoVectorizingCopyWithAssumedAlignmentILi128EEENS4_14SM90_TMA_STOREES1B_S1Y_S1Y_EEEvvEEEEvNT_6ParamsE,(.L_x_174 - _ZN7cutlass13device_kernelINS_4gemm6kernel13GemmUniversalIN4cute5tupleIJiiiiEEENS1_10collective13CollectiveMmaINS1_35MainloopSm100TmaUmmaWarpSpecializedILi3ELi2ELi2ENS5_IJNS4_1CILi1EEENSA_ILi2EEESB_EEEEENS5_IJNSA_ILi128EEENSA_ILi256EEENSA_ILi64EEEEEENS_10bfloat16_tENS5_IJlSB_lEEESJ_SK_NS4_8TiledMMAINS4_8MMA_AtomIJNS4_20SM100_MMA_F16BF16_SSISJ_SJ_fLi128ELi256ELNS4_4UMMA5MajorE0ELSP_0ELNSO_7ScaleInE0ELSQ_0EEEEEENS4_6LayoutINS5_IJSB_SB_SB_EEENS5_IJNSA_ILi0EEESV_SV_EEEEENS5_IJNS4_10UnderscoreESY_SY_EEEEENS4_23SM90_TMA_LOAD_MULTICASTENS4_14ComposedLayoutINS4_7SwizzleILi3ELi4ELi3EEENS4_18smem_ptr_flag_bitsILi16EEENST_INS5_IJNSA_ILi8EEESH_EEENS5_IJSH_SB_EEEEEEEvNS4_8identityENS4_13SM90_TMA_LOADES1B_vS1C_EENS_8epilogue10collective18CollectiveEpilogueINS1F_23Sm100TmaWarpSpecializedILi4ELi2ELi64ELb1ELb0EEEJSI_NS5_IJNST_ISF_SB_EENST_ISH_SB_EEEEESJ_SK_SJ_SK_NS1F_6fusion15FusionCallbacksIS1J_NS1N_17LinearCombinationISJ_fSJ_fLNS_15FloatRoundStyleE2EEESI_S1M_JEEENS4_5SM1004TMEM4LOAD26SM100_TMEM_LOAD_32dp32b64xES1D_S1B_NS4_39AutoVectorizingCopyWithAssumedAlignmentILi128EEENS4_14SM90_TMA_STOREES1B_S1Y_S1Y_EEEvvEEEEvNT_6ParamsE)
        .other          _ZN7cutlass13device_kernelINS_4gemm6kernel13GemmUniversalIN4cute5tupleIJiiiiEEENS1_10collective13CollectiveMmaINS1_35MainloopSm100TmaUmmaWarpSpecializedILi3ELi2ELi2ENS5_IJNS4_1CILi1EEENSA_ILi2EEESB_EEEEENS5_IJNSA_ILi128EEENSA_ILi256EEENSA_ILi64EEEEEENS_10bfloat16_tENS5_IJlSB_lEEESJ_SK_NS4_8TiledMMAINS4_8MMA_AtomIJNS4_20SM100_MMA_F16BF16_SSISJ_SJ_fLi128ELi256ELNS4_4UMMA5MajorE0ELSP_0ELNSO_7ScaleInE0ELSQ_0EEEEEENS4_6LayoutINS5_IJSB_SB_SB_EEENS5_IJNSA_ILi0EEESV_SV_EEEEENS5_IJNS4_10UnderscoreESY_SY_EEEEENS4_23SM90_TMA_LOAD_MULTICASTENS4_14ComposedLayoutINS4_7SwizzleILi3ELi4ELi3EEENS4_18smem_ptr_flag_bitsILi16EEENST_INS5_IJNSA_ILi8EEESH_EEENS5_IJSH_SB_EEEEEEEvNS4_8identityENS4_13SM90_TMA_LOADES1B_vS1C_EENS_8epilogue10collective18CollectiveEpilogueINS1F_23Sm100TmaWarpSpecializedILi4ELi2ELi64ELb1ELb0EEEJSI_NS5_IJNST_ISF_SB_EENST_ISH_SB_EEEEESJ_SK_SJ_SK_NS1F_6fusion15FusionCallbacksIS1J_NS1N_17LinearCombinationISJ_fSJ_fLNS_15FloatRoundStyleE2EEESI_S1M_JEEENS4_5SM1004TMEM4LOAD26SM100_TMEM_LOAD_32dp32b64xES1D_S1B_NS4_39AutoVectorizingCopyWithAssumedAlignmentILi128EEENS4_14SM90_TMA_STOREES1B_S1Y_S1Y_EEEvvEEEEvNT_6ParamsE,@"STO_CUDA_ENTRY STV_DEFAULT"
_ZN7cutlass13device_kernelINS_4gemm6kernel13GemmUniversalIN4cute5tupleIJiiiiEEENS1_10collective13CollectiveMmaINS1_35MainloopSm100TmaUmmaWarpSpecializedILi3ELi2ELi2ENS5_IJNS4_1CILi1EEENSA_ILi2EEESB_EEEEENS5_IJNSA_ILi128EEENSA_ILi256EEENSA_ILi64EEEEEENS_10bfloat16_tENS5_IJlSB_lEEESJ_SK_NS4_8TiledMMAINS4_8MMA_AtomIJNS4_20SM100_MMA_F16BF16_SSISJ_SJ_fLi128ELi256ELNS4_4UMMA5MajorE0ELSP_0ELNSO_7ScaleInE0ELSQ_0EEEEEENS4_6LayoutINS5_IJSB_SB_SB_EEENS5_IJNSA_ILi0EEESV_SV_EEEEENS5_IJNS4_10UnderscoreESY_SY_EEEEENS4_23SM90_TMA_LOAD_MULTICASTENS4_14ComposedLayoutINS4_7SwizzleILi3ELi4ELi3EEENS4_18smem_ptr_flag_bitsILi16EEENST_INS5_IJNSA_ILi8EEESH_EEENS5_IJSH_SB_EEEEEEEvNS4_8identityENS4_13SM90_TMA_LOADES1B_vS1C_EENS_8epilogue10collective18CollectiveEpilogueINS1F_23Sm100TmaWarpSpecializedILi4ELi2ELi64ELb1ELb0EEEJSI_NS5_IJNST_ISF_SB_EENST_ISH_SB_EEEEESJ_SK_SJ_SK_NS1F_6fusion15FusionCallbacksIS1J_NS1N_17LinearCombinationISJ_fSJ_fLNS_15FloatRoundStyleE2EEESI_S1M_JEEENS4_5SM1004TMEM4LOAD26SM100_TMEM_LOAD_32dp32b64xES1D_S1B_NS4_39AutoVectorizingCopyWithAssumedAlignmentILi128EEENS4_14SM90_TMA_STOREES1B_S1Y_S1Y_EEEvvEEEEvNT_6ParamsE:
[----:B------:R-:W1:Y:S01]  /*0000*/  LDC R1, c[0x0][0x37c] ;  /* 0x0000df00ff017b82 */ /* 0x000e620000000800 */
[----:B------:R-:W2:Y:S01]  /*0010*/  S2R R160, SR_TID.X ;  /* 0x0000000000a07919 */ /* 0x000ea20000002100 */
[----:B------:R-:W3:Y:S01]  /*0020*/  LDCU.64 UR8, c[0x0][0x890] ;  /* 0x00011200ff0877ac */ /* 0x000ee20008000a00 */
[----:B------:R-:W-:Y:S02]  /*0030*/  PRMT R142, RZ, 0x7610, R142 ;  /* 0x00007610ff8e7816 */ /* 0x000fe4000000008e */
[----:B------:R-:W-:Y:S01]  /*0040*/  ELECT P3, URZ, PT ;  /* 0x0000000000ff782f */ /* 0x000fe20003860000 */
[----:B---3--:R-:W-:-:S04]  /*0050*/  UISETP.NE.U32.AND UP0, UPT, UR8, URZ, UPT ;  /* 0x000000ff0800728c */ /* 0x008fc8000bf05070 */
[----:B------:R-:W-:Y:S01]  /*0060*/  UISETP.NE.AND.EX UP0, UPT, UR9, URZ, UPT, UP0 ;  /* 0x000000ff0900728c */ /* 0x000fe2000bf05300 */
[----:B--2---:R-:W-:-:S05]  /*0070*/  SHF.R.U32.HI R143, RZ, 0x5, R160 ;  /* 0x00000005ff8f7819 */ /* 0x004fca00000116a0 */
[----:B------:R-:W2:Y:S02]  /*0080*/  SHFL.IDX PT, R0, R143, RZ, 0x1f ;  /* 0x00001fff8f007589 */ /* 0x000ea400000e0000 */
[----:B--2---:R-:W-:Y:S01]  /*0090*/  R2UR UR17, R0 ;  /* 0x00000000001172ca */ /* 0x004fe200000e0000 */
[----:B-1----:R-:W-:-:S14]  /*00a0*/  BRA.U UP0, `(.L_x_0) ;  /* 0x0000000100307547 */ /* 0x002fdc000b800000 */
[----:B------:R-:W1:Y:S02]  /*00b0*/  LDCU.64 UR4, c[0x0][0x888] ;  /* 0x00011100ff0477ac */ /* 0x000e640008000a00 */
[----:B-1----:R-:W-:-:S04]  /*00c0*/  UISETP.NE.U32.AND UP0, UPT, UR4, URZ, UPT ;  /* 0x000000ff0400728c */ /* 0x002fc8000bf05070 */
[----:B------:R-:W-:-:S09]  /*00d0*/  UISETP.NE.AND.EX UP0, UPT, UR5, URZ, UPT, UP0 ;  /* 0x000000ff0500728c */ /* 0x000fd2000bf05300 */
[----:B------:R-:W-:Y:S05]  /*00e0*/  BRA.U !UP0, `(.L_x_1) ;  /* 0x0000000108147547 */ /* 0x000fea000b800000 */
[----:B------:R-:W1:Y:S01]  /*00f0*/  LDC.64 R2, c[0x0][0x888] ;  /* 0x00022200ff027b82 */ /* 0x000e620000000a00 */
[----:B------:R-:W1:Y:S02]  /*0100*/  LDCU.64 UR4, c[0x0][0x358] ;  /* 0x00006b00ff0477ac */ /* 0x000e640008000a00 */
[----:B-1----:R1:W5:Y:S01]  /*0110*/  LDG.E R73, desc[UR4][R2.64] ;  /* 0x0000000402497981 */ /* 0x002362000c1e1900 */
[----:B------:R-:W-:Y:S01]  /*0120*/  HFMA2 R142, -RZ, RZ, 0, 5.9604644775390625e-08 ;  /* 0x00000001ff8e7431 */ /* 0x000fe200000001ff */
[----:B------:R-:W-:Y:S05]  /*0130*/  BRA `(.L_x_0) ;  /* 0x00000000000c7947 */ /* 0x000fea0003800000 */
.L_x_1:
[----:B------:R-:W1:Y:S01]  /*0140*/  LDCU UR4, c[0x0][0x880] ;  /* 0x00011000ff0477ac */ /* 0x000e620008000800 */
[----:B------:R-:W-:Y:S01]  /*0150*/  HFMA2 R142, -RZ, RZ, 0, 5.9604644775390625e-08 ;  /* 0x00000001ff8e7431 */ /* 0x000fe200000001ff */
[----:B-1----:R-:W-:-:S07]  /*0160*/  MOV R73, UR4 ;  /* 0x0000000400497c02 */ /* 0x002fce0008000f00 */
.L_x_0:
[----:B------:R-:W2:Y:S02]  /*0170*/  LDCU.64 UR4, c[0x0][0x8b0] ;  /* 0x00011600ff0477ac */ /* 0x000ea40008000a00 */
[----:B--2---:R-:W-:-:S04]  /*0180*/  UISETP.NE.U32.AND UP0, UPT, UR4, URZ, UPT ;  /* 0x000000ff0400728c */ /* 0x004fc8000bf05070 */
[----:B------:R-:W-:-:S09]  /*0190*/  UISETP.NE.AND.EX UP0, UPT, UR5, URZ, UPT, UP0 ;  /* 0x000000ff0500728c */ /* 0x000fd2000bf05300 */
[----:B------:R-:W-:Y:S05]  /*01a0*/  BRA.U UP0, `(.L_x_2) ;  /* 0x0000000100287547 */ /* 0x000fea000b800000 */
[----:B------:R-:W2:Y:S02]  /*01b0*/  LDCU.64 UR4, c[0x0][0x8a8] ;  /* 0x00011500ff0477ac */ /* 0x000ea40008000a00 */
[----:B--2---:R-:W-:-:S04]  /*01c0*/  UISETP.NE.U32.AND UP0, UPT, UR4, URZ, UPT ;  /* 0x000000ff0400728c */ /* 0x004fc8000bf05070 */
[----:B------:R-:W-:-:S09]  /*01d0*/  UISETP.NE.AND.EX UP0, UPT, UR5, URZ, UPT, UP0 ;  /* 0x000000ff0500728c */ /* 0x000fd2000bf05300 */
[----:B------:R-:W-:Y:S05]  /*01e0*/  BRA.U !UP0, `(.L_x_3) ;  /* 0x0000000108107547 */ /* 0x000fea000b800000 */
[----:B------:R-:W2:Y:S01]  /*01f0*/  LDC.64 R70, c[0x0][0x8a8] ;  /* 0x00022a00ff467b82 */ /* 0x000ea20000000a00 */
[----:B------:R-:W2:Y:S02]  /*0200*/  LDCU.64 UR4, c[0x0][0x358] ;  /* 0x00006b00ff0477ac */ /* 0x000ea40008000a00 */
[----:B--2---:R2:W5:Y:S01]  /*0210*/  LDG.E R70, desc[UR4][R70.64] ;  /* 0x0000000446467981 */ /* 0x004562000c1e1900 */
[----:B------:R-:W-:Y:S05]  /*0220*/  BRA `(.L_x_2) ;  /* 0x0000000000087947 */ /* 0x000fea0003800000 */
.L_x_3:
[----:B------:R-:W2:Y:S02]  /*0230*/  LDCU UR4, c[0x0][0x8a0] ;  /* 0x00011400ff0477ac */ /* 0x000ea40008000800 */
[----:B--2---:R-:W-:Y:S02]  /*0240*/  MOV R70, UR4 ;  /* 0x0000000400467c02 */ /* 0x004fe40008000f00 */
.L_x_2:
[----:B------:R-:W-:Y:S01]  /*0250*/  IMAD.U32 R0, RZ, RZ, UR17 ;  /* 0x00000011ff007e24 */ /* 0x000fe2000f8e00ff */
[----:B------:R-:W-:Y:S04]  /*0260*/  BSSY.RECONVERGENT B0, `(.L_x_4) ;  /* 0x000000c000007945 */ /* 0x000fe80003800200 */
[C---:B------:R-:W-:Y:S02]  /*0270*/  ISETP.NE.OR P1, PT, R0.reuse, 0x1, !P3 ;  /* 0x000000010000780c */ /* 0x040fe40005f25670 */
[----:B------:R-:W-:-:S11]  /*0280*/  ISETP.NE.OR P0, PT, R0, 0x3, !P3 ;  /* 0x000000030000780c */ /* 0x000fd60005f05670 */
[----:B------:R-:W-:Y:S05]  /*0290*/  @P1 BRA `(.L_x_5) ;  /* 0x0000000000201947 */ /* 0x000fea0003800000 */
[----:B------:R-:W3:Y:S02]  /*02a0*/  LDCU.64 UR4, c[0x0][0x348] ;  /* 0x00006900ff0477ac */ /* 0x000ee40008000a00 */
[----:B---3--:R-:W-:Y:S02]  /*02b0*/  UIADD3 UR6, UP1, UPT, UR4, 0x80, URZ ;  /* 0x0000008004067890 */ /* 0x008fe4000ff3e0ff */
[----:B------:R-:W-:Y:S02]  /*02c0*/  UIADD3 UR4, UP0, UPT, UR4, 0x180, URZ ;  /* 0x0000018004047890 */ /* 0x000fe4000ff1e0ff */
[----:B------:R-:W-:Y:S02]  /*02d0*/  UIADD3.X UR7, UPT, UPT, URZ, UR5, URZ, UP1, !UPT ;  /* 0x00000005ff077290 */ /* 0x000fe40008ffe4ff */
[----:B------:R-:W-:-:S07]  /*02e0*/  UIADD3.X UR5, UPT, UPT, URZ, UR5, URZ, UP0, !UPT ;  /* 0x00000005ff057290 */ /* 0x000fce00087fe4ff */
[----:B------:R3:W-:Y:S02]  /*02f0*/  UTMACCTL.PF [UR6] ;  /* 0x00000000060079b9 */ /* 0x0007e40008040000 */
[----:B------:R3:W-:Y:S02]  /*0300*/  UTMACCTL.PF [UR4] ;  /* 0x00000000040079b9 */ /* 0x0007e40008040000 */
[----:B---3--:R-:W-:Y:S01]  /*0310*/  NOP ;  /* 0x0000000000007918 */ /* 0x008fe20000000000 */
.L_x_5:
[----:B------:R-:W-:Y:S05]  /*0320*/  BSYNC.RECONVERGENT B0 ;  /* 0x0000000000007941 */ /* 0x000fea0003800200 */
.L_x_4:
[----:B------:R-:W-:Y:S04]  /*0330*/  BSSY.RECONVERGENT B0, `(.L_x_6) ;  /* 0x000000a000007945 */ /* 0x000fe80003800200 */
        /* <DEDUP_REMOVED lines=9> */
.L_x_7:
[----:B------:R-:W-:Y:S05]  /*03d0*/  BSYNC.RECONVERGENT B0 ;  /* 0x0000000000007941 */ /* 0x000fea0003800200 */
.L_x_6:
[----:B------:R-:W3:Y:S01]  /*03e0*/  LDCU.64 UR4, c[0x0][0x888] ;  /* 0x00011100ff0477ac */ /* 0x000ee20008000a00 */
[----:B------:R-:W-:Y:S02]  /*03f0*/  UISETP.EQ.U32.AND UP1, UPT, UR8, URZ, UPT ;  /* 0x000000ff0800728c */ /* 0x000fe4000bf22070 */
[----:B------:R-:W-:Y:S02]  /*0400*/  UPLOP3.LUT UP3, UPT, UPT, UPT, UPT, 0x80, 0x8 ;  /* 0x000000000008789c */ /* 0x000fe40003f6f070 */
[----:B---3--:R-:W-:-:S04]  /*0410*/  UISETP.NE.U32.AND UP0, UPT, UR4, URZ, UPT ;  /* 0x000000ff0400728c */ /* 0x008fc8000bf05070 */
[----:B------:R-:W-:-:S04]  /*0420*/  UISETP.NE.AND.EX UP0, UPT, UR5, URZ, UPT, UP0 ;  /* 0x000000ff0500728c */ /* 0x000fc8000bf05300 */
[----:B------:R-:W-:-:S04]  /*0430*/  UISETP.EQ.OR.EX UP2, UPT, UR9, URZ, !UP0, UP1 ;  /* 0x000000ff0900728c */ /* 0x000fc8000c742710 */
[----:B------:R-:W-:-:S06]  /*0440*/  UP2UR UR4, UPR, URZ, 0x4 ;  /* 0x00000004ff047883 */ /* 0x000fcc0008000000 */
[----:B------:R-:W-:Y:S01]  /*0450*/  MOV R146, UR4 ;  /* 0x0000000400927c02 */ /* 0x000fe20008000f00 */
[----:B------:R-:W-:Y:S06]  /*0460*/  BRA.U !UP2, `(.L_x_8) ;  /* 0x000000010a207547 */ /* 0x000fec000b800000 */
[----:B------:R-:W-:Y:S01]  /*0470*/  UISETP.NE.U32.AND UP1, UPT, UR8, URZ, UPT ;  /* 0x000000ff0800728c */ /* 0x000fe2000bf25070 */
[----:B-----5:R-:W-:Y:S01]  /*0480*/  FSETP.NEU.AND P0, PT, R73, RZ, PT ;  /* 0x000000ff4900720b */ /* 0x020fe20003f0d000 */
[----:B------:R-:W-:Y:S02]  /*0490*/  USEL UR4, URZ, 0xffffffff, UP0 ;  /* 0xffffffffff047887 */ /* 0x000fe40008000000 */
[----:B------:R-:W-:-:S10]  /*04a0*/  UISETP.NE.AND.EX UP1, UPT, UR9, URZ, UPT, UP1 ;  /* 0x000000ff0900728c */ /* 0x000fd4000bf25310 */
[----:B------:R-:W-:Y:S01]  /*04b0*/  VOTEU.ANY UP0, P0 ;  /* 0x0000000000ff7886 */ /* 0x000fe20000000100 */
[----:B------:R-:W-:-:S04]  /*04c0*/  @!UP1 USEL UR4, URZ, 0xffffffff, UP0 ;  /* 0xffffffffff049887 */ /* 0x000fc80008000000 */
[----:B------:R-:W-:-:S04]  /*04d0*/  ULOP3.LUT UR4, UR4, 0x1, URZ, 0xc0, !UPT ;  /* 0x0000000104047892 */ /* 0x000fc8000f8ec0ff */
[----:B------:R-:W-:-:S11]  /*04e0*/  UISETP.NE.U32.AND UP3, UPT, UR4, 0x1, UPT ;  /* 0x000000010400788c */ /* 0x000fd6000bf65070 */
.L_x_8:
[----:B-1----:R-:W1:Y:S01]  /*04f0*/  SHFL.IDX PT, R2, R143, RZ, 0x1f ;  /* 0x00001fff8f027589 */ /* 0x002e6200000e0000 */
[----:B------:R-:W-:-:S04]  /*0500*/  UISETP.NE.AND UP0, UPT, UR17, 0x2, UPT ;  /* 0x000000021100788c */ /* 0x000fc8000bf05270 */
[----:B------:R-:W-:Y:S01]  /*0510*/  USEL UR48, URZ, 0x1, UP0 ;  /* 0x00000001ff307887 */ /* 0x000fe20008000000 */
[----:B-1----:R-:W-:-:S13]  /*0520*/  ISETP.NE.AND P0, PT, R2, RZ, PT ;  /* 0x000000ff0200720c */ /* 0x002fda0003f05270 */
[----:B------:R-:W-:Y:S05]  /*0530*/  @P0 BRA `(.L_x_9) ;  /* 0x0000000000500947 */ /* 0x000fea0003800000 */
[----:B------:R-:W1:Y:S01]  /*0540*/  S2UR UR4, SR_CgaCtaId ;  /* 0x00000000000479c3 */ /* 0x000e620000008800 */
[----:B------:R-:W-:Y:S01]  /*0550*/  UMOV UR5, 0x400 ;  /* 0x0000040000057882 */ /* 0x000fe20000000000 */
[----:B------:R-:W-:Y:S01]  /*0560*/  UMOV UR8, 0x1 ;  /* 0x0000000100087882 */ /* 0x000fe20000000000 */
[----:B------:R-:W-:Y:S01]  /*0570*/  UMOV UR6, 0x2 ;  /* 0x0000000200067882 */ /* 0x000fe20000000000 */
[----:B------:R-:W-:-:S04]  /*0580*/  UIADD3 UR8, UPT, UPT, -UR8, 0x100000, URZ ;  /* 0x0010000008087890 */ /* 0x000fc8000fffe1ff */
[----:B------:R-:W-:Y:S02]  /*0590*/  USHF.L.U32 UR9, UR8, 0xb, URZ ;  /* 0x0000000b08097899 */ /* 0x000fe400080006ff */
[----:B------:R-:W-:Y:S02]  /*05a0*/  USHF.L.U32 UR8, UR8, 0x1, URZ ;  /* 0x0000000108087899 */ /* 0x000fe400080006ff */
[----:B------:R-:W-:-:S04]  /*05b0*/  UIADD3 UR6, UPT, UPT, -UR6, 0x100000, URZ ;  /* 0x0010000006067890 */ /* 0x000fc8000fffe1ff */
[----:B------:R-:W-:Y:S02]  /*05c0*/  USHF.L.U32 UR7, UR6, 0xb, URZ ;  /* 0x0000000b06077899 */ /* 0x000fe400080006ff */
[----:B------:R-:W-:Y:S01]  /*05d0*/  USHF.L.U32 UR6, UR6, 0x1, URZ ;  /* 0x0000000106067899 */ /* 0x000fe200080006ff */
[----:B------:R-:W-:Y:S01]  /*05e0*/  ELECT P0, URZ, PT ;  /* 0x0000000000ff782f */ /* 0x000fe20003800000 */
[----:B-1----:R-:W-:Y:S01]  /*05f0*/  ULEA UR4, UR4, UR5, 0x18 ;  /* 0x0000000504047291 */ /* 0x002fe2000f8ec0ff */
[----:B------:R-:W1:Y:S11]  /*0600*/  FENCE.VIEW.ASYNC.S ;  /* 0x00000000000073c6 */ /* 0x000e760000000000 */
[----:B-1----:R1:W3:Y:S01]  /*0610*/  SYNCS.EXCH.64 URZ, [UR4], UR8 ;  /* 0x0000000804ff75b2 */ /* 0x0022e20008000100 */
[----:B------:R1:W4:Y:S01]  /*0620*/  SYNCS.EXCH.64 URZ, [UR4+0x18], UR6 ;  /* 0x0000180604ff75b2 */ /* 0x0003220008000100 */
[----:B------:R1:W1:Y:S01]  /*0630*/  SYNCS.EXCH.64 URZ, [UR4+0x8], UR8 ;  /* 0x0000080804ff75b2 */ /* 0x0002620008000100 */
[----:B------:R1:W1:Y:S01]  /*0640*/  SYNCS.EXCH.64 URZ, [UR4+0x20], UR6 ;  /* 0x0000200604ff75b2 */ /* 0x0002620008000100 */
[----:B------:R1:W1:Y:S01]  /*0650*/  SYNCS.EXCH.64 URZ, [UR4+0x10], UR8 ;  /* 0x0000100804ff75b2 */ /* 0x0002620008000100 */
[----:B------:R1:W1:Y:S01]  /*0660*/  SYNCS.EXCH.64 URZ, [UR4+0x28], UR6 ;  /* 0x0000280604ff75b2 */ /* 0x0002620008000100 */
[----:B------:R-:W-:Y:S01]  /*0670*/  NOP ;  /* 0x0000000000007918 */ /* 0x000fe20000000000 */
.L_x_9:
[----:B------:R-:W2:Y:S01]  /*0680*/  SHFL.IDX PT, R2, R143, RZ, 0x1f ;  /* 0x00001fff8f027589 */ /* 0x000ea200000e0000 */
[----:B------:R-:W-:Y:S01]  /*0690*/  NOP ;  /* 0x0000000000007918 */ /* 0x000fe20000000000 */
[----:B--2---:R-:W-:-:S13]  /*06a0*/  ISETP.NE.AND P0, PT, R2, 0x1, PT ;  /* 0x000000010200780c */ /* 0x004fda0003f05270 */
[----:B------:R-:W-:Y:S05]  /*06b0*/  @P0 BRA `(.L_x_10) ;  /* 0x0000000000580947 */ /* 0x000fea0003800000 */
[----:B-1----:R-:W1:Y:S01]  /*06c0*/  S2UR UR4, SR_CgaCtaId ;  /* 0x00000000000479c3 */ /* 0x002e620000008800 */
        /* <DEDUP_REMOVED lines=12> */
[----:B-1----:R2:W1:Y:S01]  /*0790*/  SYNCS.EXCH.64 URZ, [UR4+0x30], UR8 ;  /* 0x0000300804ff75b2 */ /* 0x0024620008000100 */
[----:B------:R2:W1:Y:S01]  /*07a0*/  SYNCS.EXCH.64 URZ, [UR4+0x50], UR6 ;  /* 0x0000500604ff75b2 */ /* 0x0004620008000100 */
[----:B------:R2:W1:Y:S01]  /*07b0*/  SYNCS.EXCH.64 URZ, [UR4+0x38], UR8 ;  /* 0x0000380804ff75b2 */ /* 0x0004620008000100 */
[----:B------:R2:W1:Y:S01]  /*07c0*/  SYNCS.EXCH.64 URZ, [UR4+0x58], UR6 ;  /* 0x0000580604ff75b2 */ /* 0x0004620008000100 */
[----:B------:R2:W1:Y:S01]  /*07d0*/  SYNCS.EXCH.64 URZ, [UR4+0x40], UR8 ;  /* 0x0000400804ff75b2 */ /* 0x0004620008000100 */
[----:B------:R2:W1:Y:S01]  /*07e0*/  SYNCS.EXCH.64 URZ, [UR4+0x60], UR6 ;  /* 0x0000600604ff75b2 */ /* 0x0004620008000100 */
[----:B------:R2:W1:Y:S01]  /*07f0*/  SYNCS.EXCH.64 URZ, [UR4+0x48], UR8 ;  /* 0x0000480804ff75b2 */ /* 0x0004620008000100 */
[----:B------:R2:W1:Y:S02]  /*0800*/  SYNCS.EXCH.64 URZ, [UR4+0x68], UR6 ;  /* 0x0000680604ff75b2 */ /* 0x0004640008000100 */
[----:B--2---:R-:W-:Y:S01]  /*0810*/  NOP ;  /* 0x0000000000007918 */ /* 0x004fe20000000000 */
.L_x_10:
[----:B------:R-:W2:Y:S01]  /*0820*/  SHFL.IDX PT, R2, R143, RZ, 0x1f ;  /* 0x00001fff8f027589 */ /* 0x000ea200000e0000 */
[----:B------:R-:W-:Y:S01]  /*0830*/  NOP ;  /* 0x0000000000007918 */ /* 0x000fe20000000000 */
[----:B--2---:R-:W-:-:S13]  /*0840*/  ISETP.NE.AND P0, PT, R2, 0x3, PT ;  /* 0x000000030200780c */ /* 0x004fda0003f05270 */
[----:B------:R-:W-:Y:S05]  /*0850*/  @P0 BRA `(.L_x_11) ;  /* 0x0000000000300947 */ /* 0x000fea0003800000 */
[----:B-1----:R-:W1:Y:S01]  /*0860*/  S2UR UR6, SR_CgaCtaId ;  /* 0x00000000000679c3 */ /* 0x002e620000008800 */
[----:B------:R-:W-:Y:S01]  /*0870*/  UMOV UR4, 0x400 ;  /* 0x0000040000047882 */ /* 0x000fe20000000000 */
[----:B------:R-:W-:Y:S01]  /*0880*/  UMOV UR5, 0x20 ;  /* 0x0000002000057882 */ /* 0x000fe20000000000 */
[----:B------:R-:W-:Y:S01]  /*0890*/  ELECT P0, URZ, PT ;  /* 0x0000000000ff782f */ /* 0x000fe20003800000 */
[----:B-1----:R-:W-:Y:S02]  /*08a0*/  ULEA UR6, UR6, UR4, 0x18 ;  /* 0x0000000406067291 */ /* 0x002fe4000f8ec0ff */
[----:B------:R-:W-:-:S04]  /*08b0*/  UIADD3 UR4, UPT, UPT, -UR5, 0x100000, URZ ;  /* 0x0010000005047890 */ /* 0x000fc8000fffe1ff */
[----:B------:R-:W-:Y:S02]  /*08c0*/  USHF.L.U32 UR5, UR4, 0xb, URZ ;  /* 0x0000000b04057899 */ /* 0x000fe400080006ff */
[----:B------:R-:W-:Y:S01]  /*08d0*/  USHF.L.U32 UR4, UR4, 0x1, URZ ;  /* 0x0000000104047899 */ /* 0x000fe200080006ff */
[----:B------:R-:W1:Y:S11]  /*08e0*/  FENCE.VIEW.ASYNC.S ;  /* 0x00000000000073c6 */ /* 0x000e760000000000 */
[----:B-1----:R2:W1:Y:S01]  /*08f0*/  SYNCS.EXCH.64 URZ, [UR6+0x70], UR4 ;  /* 0x0000700406ff75b2 */ /* 0x0024620008000100 */
[----:B------:R2:W1:Y:S02]  /*0900*/  SYNCS.EXCH.64 URZ, [UR6+0x78], UR4 ;  /* 0x0000780406ff75b2 */ /* 0x0004640008000100 */
[----:B--2---:R-:W-:Y:S01]  /*0910*/  NOP ;  /* 0x0000000000007918 */ /* 0x004fe20000000000 */
.L_x_11:
[----:B------:R-:W2:Y:S01]  /*0920*/  SHFL.IDX PT, R2, R143, RZ, 0x1f ;  /* 0x00001fff8f027589 */ /* 0x000ea200000e0000 */
[----:B------:R-:W-:Y:S01]  /*0930*/  NOP ;  /* 0x0000000000007918 */ /* 0x000fe20000000000 */
[----:B--2---:R-:W-:-:S13]  /*0940*/  ISETP.NE.AND P0, PT, R2, 0x4, PT ;  /* 0x000000040200780c */ /* 0x004fda0003f05270 */
[----:B------:R-:W-:Y:S05]  /*0950*/  @P0 BRA `(.L_x_12) ;  /* 0x00000000004c0947 */ /* 0x000fea0003800000 */
[----:B-1----:R-:W1:Y:S01]  /*0960*/  S2UR UR6, SR_CgaCtaId ;  /* 0x00000000000679c3 */ /* 0x002e620000008800 */
[----:B------:R-:W-:Y:S01]  /*0970*/  UMOV UR4, 0x1e0 ;  /* 0x000001e000047882 */ /* 0x000fe20000000000 */
[----:B------:R-:W-:Y:S01]  /*0980*/  UMOV UR5, 0x400 ;  /* 0x0000040000057882 */ /* 0x000fe20000000000 */
[----:B------:R-:W-:Y:S01]  /*0990*/  USEL UR4, UR4, 0x1a0, UP3 ;  /* 0x000001a004047887 */ /* 0x000fe20009800000 */
[----:B------:R-:W-:Y:S01]  /*09a0*/  UMOV UR8, 0x1 ;  /* 0x0000000100087882 */ /* 0x000fe20000000000 */
[----:B------:R-:W-:Y:S01]  /*09b0*/  ELECT P0, URZ, PT ;  /* 0x0000000000ff782f */ /* 0x000fe20003800000 */
[----:B------:R-:W-:-:S04]  /*09c0*/  UIADD3 UR8, UPT, UPT, -UR8, 0x100000, URZ ;  /* 0x0010000008087890 */ /* 0x000fc8000fffe1ff */
[----:B------:R-:W-:Y:S02]  /*09d0*/  USHF.L.U32 UR9, UR8, 0xb, URZ ;  /* 0x0000000b08097899 */ /* 0x000fe400080006ff */
[----:B------:R-:W-:Y:S02]  /*09e0*/  USHF.L.U32 UR8, UR8, 0x1, URZ ;  /* 0x0000000108087899 */ /* 0x000fe400080006ff */
[----:B-1----:R-:W-:Y:S02]  /*09f0*/  ULEA UR6, UR6, UR5, 0x18 ;  /* 0x0000000506067291 */ /* 0x002fe4000f8ec0ff */
[----:B------:R-:W-:-:S04]  /*0a00*/  UIADD3 UR4, UPT, UPT, -UR4, 0x100000, URZ ;  /* 0x0010000004047890 */ /* 0x000fc8000fffe1ff */
[----:B------:R-:W-:Y:S02]  /*0a10*/  USHF.L.U32 UR5, UR4, 0xb, URZ ;  /* 0x0000000b04057899 */ /* 0x000fe400080006ff */
[----:B------:R-:W-:Y:S01]  /*0a20*/  USHF.L.U32 UR4, UR4, 0x1, URZ ;  /* 0x0000000104047899 */ /* 0x000fe200080006ff */
[----:B------:R-:W1:Y:S03]  /*0a30*/  FENCE.VIEW.ASYNC.S ;  /* 0x00000000000073c6 */ /* 0x000e660000000000 */
[----:B-1----:R2:W1:Y:S08]  /*0a40*/  SYNCS.EXCH.64 URZ, [UR6+0x80], UR8 ;  /* 0x0000800806ff75b2 */ /* 0x0024700008000100 */
[----:B------:R2:W1:Y:S01]  /*0a50*/  SYNCS.EXCH.64 URZ, [UR6+0x90], UR4 ;  /* 0x0000900406ff75b2 */ /* 0x0004620008000100 */
[----:B------:R2:W1:Y:S01]  /*0a60*/  SYNCS.EXCH.64 URZ, [UR6+0x88], UR8 ;  /* 0x0000880806ff75b2 */ /* 0x0004620008000100 */
[----:B------:R2:W1:Y:S02]  /*0a70*/  SYNCS.EXCH.64 URZ, [UR6+0x98], UR4 ;  /* 0x0000980406ff75b2 */ /* 0x0004640008000100 */
[----:B--2---:R-:W-:Y:S01]  /*0a80*/  NOP ;  /* 0x0000000000007918 */ /* 0x004fe20000000000 */
.L_x_12:
        /* <DEDUP_REMOVED lines=20> */
[----:B------:R2:W1:Y:S02]  /*0bd0*/  SYNCS.EXCH.64 URZ, [UR4+0xb8], UR6 ;  /* 0x0000b80604ff75b2 */ /* 0x0004640008000100 */
[----:B--2---:R-:W-:Y:S01]  /*0be0*/  NOP ;  /* 0x0000000000007918 */ /* 0x004fe20000000000 */
.L_x_13:
[----:B------:R-:W2:Y:S01]  /*0bf0*/  SHFL.IDX PT, R2, R143, RZ, 0x1f ;  /* 0x00001fff8f027589 */ /* 0x000ea200000e0000 */
[----:B------:R-:W-:Y:S01]  /*0c00*/  NOP ;  /* 0x0000000000007918 */ /* 0x000fe20000000000 */
[----:B--2---:R-:W-:-:S13]  /*0c10*/  ISETP.NE.AND P0, PT, R2, 0x3, PT ;  /* 0x000000030200780c */ /* 0x004fda0003f05270 */
[----:B------:R-:W-:Y:S05]  /*0c20*/  @P0 BRA `(.L_x_14) ;  /* 0x0000000000380947 */ /* 0x000fea0003800000 */
[----:B------:R-:W2:Y:S01]  /*0c30*/  S2UR UR5, SR_CgaCtaId ;  /* 0x00000000000579c3 */ /* 0x000ea20000008800 */
[----:B-1----:R-:W-:Y:S01]  /*0c40*/  UMOV UR4, 0x400 ;  /* 0x0000040000047882 */ /* 0x002fe20000000000 */
[----:B------:R-:W-:Y:S01]  /*0c50*/  UMOV UR6, 0x20 ;  /* 0x0000002000067882 */ /* 0x000fe20000000000 */
[----:B------:R-:W-:Y:S01]  /*0c60*/  ELECT P0, URZ, PT ;  /* 0x0000000000ff782f */ /* 0x000fe20003800000 */
[----:B------:R-:W-:-:S04]  /*0c70*/  UIADD3 UR6, UPT, UPT, -UR6, 0x100000, URZ ;  /* 0x0010000006067890 */ /* 0x000fc8000fffe1ff */
[----:B------:R-:W-:Y:S02]  /*0c80*/  USHF.L.U32 UR7, UR6, 0xb, URZ ;  /* 0x0000000b06077899 */ /* 0x000fe400080006ff */
[----:B------:R-:W-:Y:S02]  /*0c90*/  USHF.L.U32 UR6, UR6, 0x1, URZ ;  /* 0x0000000106067899 */ /* 0x000fe400080006ff */
[----:B--2---:R-:W-:Y:S01]  /*0ca0*/  ULEA UR4, UR5, UR4, 0x18 ;  /* 0x0000000405047291 */ /* 0x004fe2000f8ec0ff */
[----:B------:R-:W1:Y:S11]  /*0cb0*/  FENCE.VIEW.ASYNC.S ;  /* 0x00000000000073c6 */ /* 0x000e760000000000 */
[----:B-1----:R2:W1:Y:S01]  /*0cc0*/  SYNCS.EXCH.64 URZ, [UR4+0xc0], UR6 ;  /* 0x0000c00604ff75b2 */ /* 0x0024620008000100 */
[----:B------:R2:W1:Y:S01]  /*0cd0*/  SYNCS.EXCH.64 URZ, [UR4+0xd0], UR6 ;  /* 0x0000d00604ff75b2 */ /* 0x0004620008000100 */
[----:B------:R2:W1:Y:S01]  /*0ce0*/  SYNCS.EXCH.64 URZ, [UR4+0xc8], UR6 ;  /* 0x0000c80604ff75b2 */ /* 0x0004620008000100 */
[----:B------:R2:W1:Y:S02]  /*0cf0*/  SYNCS.EXCH.64 URZ, [UR4+0xd8], UR6 ;  /* 0x0000d80604ff75b2 */ /* 0x0004640008000100 */
[----:B--2---:R-:W-:Y:S01]  /*0d00*/  NOP ;  /* 0x0000000000007918 */ /* 0x004fe20000000000 */
.L_x_14:
[----:B-1----:R-:W1:Y:S01]  /*0d10*/  LDCU UR4, c[0x0][0x36c] ;  /* 0x00006d80ff0477ac */ /* 0x002e620008000800 */
[----:B------:R-:W-:Y:S01]  /*0d20*/  ISETP.NE.OR P3, PT, R0, 0x2, !P3 ;  /* 0x000000020000780c */ /* 0x000fe20005f65670 */
[----:B------:R-:W-:Y:S01]  /*0d30*/  NOP ;  /* 0x0000000000007918 */ /* 0x000fe20000000000 */
[----:B------:R-:W-:Y:S01]  /*0d40*/  LOP3.LUT R0, R160, 0x1f, RZ, 0xc0, !PT ;  /* 0x0000001fa0007812 */ /* 0x000fe200078ec0ff */
[----:B------:R-:W-:Y:S02]  /*0d50*/  UISETP.NE.AND UP4, UPT, UR17, URZ, UPT ;  /* 0x000000ff1100728c */ /* 0x000fe4000bf85270 */
[----:B-1----:R-:W-:-:S09]  /*0d60*/  UISETP.EQ.U32.AND UP5, UPT, UR4, 0x1, UPT ;  /* 0x000000010400788c */ /* 0x002fd2000bfa2070 */
[----:B------:R-:W-:Y:S05]  /*0d70*/  BRA.U !UP5, `(.L_x_15) ;  /* 0x000000010d087547 */ /* 0x000fea000b800000 */
[----:B---34-:R-:W-:Y:S01]  /*0d80*/  UCGABAR_ARV ;  /* 0x00000000000079c7 */ /* 0x018fe20008000000 */
[----:B------:R-:W-:Y:S05]  /*0d90*/  BRA `(.L_x_16) ;  /* 0x0000000000047947 */ /* 0x000fea0003800000 */
.L_x_15:
[----:B---34-:R-:W-:Y:S01]  /*0da0*/  NOP ;  /* 0x0000000000007918 */ /* 0x018fe20000000000 */
.L_x_16:
[----:B------:R-:W1:Y:S01]  /*0db0*/  S2UR UR7, SR_CTAID.X ;  /* 0x00000000000779c3 */ /* 0x000e620000002500 */
[----:B------:R-:W-:-:S05]  /*0dc0*/  CS2R.32 R145, SR_CgaSize ;  /* 0x0000000000917805 */ /* 0x000fca0000008a00 */
[----:B------:R-:W-:-:S05]  /*0dd0*/  IMAD R145, R145, -0xa0, RZ ;  /* 0xffffff6091917824 */ /* 0x000fca00078e02ff */
[----:B------:R-:W-:-:S14]  /*0de0*/  R2UR UR5, R145 ;  /* 0x00000000910572ca */ /* 0x000fdc00000e0000 */
[----:B------:R-:W2:Y:S01]  /*0df0*/  LDCU UR5, c[0x0][UR5+0x2b0] ;  /* 0x00005600050577ac */ /* 0x000ea20008000800 */
[----:B------:R-:W-:-:S05]  /*0e00*/  CS2R.32 R145, SR_CgaSize ;  /* 0x0000000000917805 */ /* 0x000fca0000008a00 */
[----:B------:R-:W-:-:S05]  /*0e10*/  IMAD R145, R145, -0xa0, RZ ;  /* 0xffffff6091917824 */ /* 0x000fca00078e02ff */
[----:B------:R-:W-:-:S14]  /*0e20*/  R2UR UR4, R145 ;  /* 0x00000000910472ca */ /* 0x000fdc00000e0000 */
[----:B------:R-:W3:Y:S01]  /*0e30*/  LDCU UR4, c[0x0][UR4+0x2b4] ;  /* 0x00005680040477ac */ /* 0x000ee20008000800 */
[----:B------:R-:W4:Y:S01]  /*0e40*/  S2UR UR8, SR_CTAID.Y ;  /* 0x00000000000879c3 */ /* 0x000f220000002600 */
[----:B------:R-:W-:-:S05]  /*0e50*/  CS2R.32 R145, SR_CgaSize ;  /* 0x0000000000917805 */ /* 0x000fca0000008a00 */
[----:B------:R-:W-:-:S05]  /*0e60*/  IMAD R145, R145, -0xa0, RZ ;  /* 0xffffff6091917824 */ /* 0x000fca00078e02ff */
[----:B------:R-:W-:-:S14]  /*0e70*/  R2UR UR9, R145 ;  /* 0x00000000910972ca */ /* 0x000fdc00000e0000 */
[----:B------:R-:W3:Y:S01]  /*0e80*/  LDCU UR9, c[0x0][UR9+0x2a0] ;  /* 0x00005400090977ac */ /* 0x000ee20008000800 */
[----:B------:R-:W-:-:S05]  /*0e90*/  CS2R.32 R145, SR_CgaSize ;  /* 0x0000000000917805 */ /* 0x000fca0000008a00 */
[----:B------:R-:W-:-:S05]  /*0ea0*/  IMAD R145, R145, -0xa0, RZ ;  /* 0xffffff6091917824 */ /* 0x000fca00078e02ff */
[----:B------:R-:W-:-:S14]  /*0eb0*/  R2UR UR10, R145 ;  /* 0x00000000910a72ca */ /* 0x000fdc00000e0000 */
[----:B------:R-:W3:Y:S01]  /*0ec0*/  LDCU UR10, c[0x0][UR10+0x2a4] ;  /* 0x000054800a0a77ac */ /* 0x000ee20008000800 */
[----:B------:R-:W3:Y:S01]  /*0ed0*/  S2UR UR11, SR_CgaCtaId ;  /* 0x00000000000b79c3 */ /* 0x000ee20000008800 */
[----:B------:R-:W3:Y:S01]  /*0ee0*/  LDCU UR21, c[0x0][0xb24] ;  /* 0x00016480ff1577ac */ /* 0x000ee20008000800 */
[----:B------:R-:W3:Y:S01]  /*0ef0*/  LDCU UR42, c[0x0][0xb24] ;  /* 0x00016480ff2a77ac */ /* 0x000ee20008000800 */
[----:B-1----:R-:W-:-:S05]  /*0f00*/  I2FP.F32.U32 R3, UR7 ;  /* 0x0000000700037c45 */ /* 0x002fca0008201000 */
[----:B------:R-:W1:Y:S01]  /*0f10*/  S2UR UR36, SR_CTAID.Z ;  /* 0x00000000002479c3 */ /* 0x000e620000002700 */
[----:B------:R-:W1:Y:S01]  /*0f20*/  LDCU UR27, c[0x0][0xb30] ;  /* 0x00016600ff1b77ac */ /* 0x000e620008000800 */
[----:B--2---:R-:W-:Y:S01]  /*0f30*/  FMUL R3, R3, UR5 ;  /* 0x0000000503037c20 */ /* 0x004fe20008400000 */
[----:B------:R-:W-:Y:S01]  /*0f40*/  UMOV UR16, UR7 ;  /* 0x0000000700107c82 */ /* 0x000fe20008000000 */
[----:B----4-:R-:W-:Y:S01]  /*0f50*/  I2FP.F32.U32 R2, UR8 ;  /* 0x0000000800027c45 */ /* 0x010fe20008201000 */
[----:B------:R-:W-:-:S03]  /*0f60*/  UMOV UR20, UR8 ;  /* 0x0000000800147c82 */ /* 0x000fc60008000000 */
[----:B------:R-:W2:Y:S01]  /*0f70*/  F2I.U32.TRUNC.NTZ R3, R3 ;  /* 0x0000000300037305 */ /* 0x000ea2000020f000 */
[----:B---3--:R-:W-:Y:S01]  /*0f80*/  UISETP.GE.AND UP2, UPT, UR21, 0x1, UPT ;  /* 0x000000011500788c */ /* 0x008fe2000bf46270 */
[----:B------:R-:W-:Y:S01]  /*0f90*/  FMUL R2, R2, UR4 ;  /* 0x0000000402027c20 */ /* 0x000fe20008400000 */
[----:B------:R-:W-:-:S05]  /*0fa0*/  USHF.L.U32 UR28, UR11, 0xc, URZ ;  /* 0x0000000c0b1c7899 */ /* 0x000fca00080006ff */
[----:B------:R-:W3:Y:S01]  /*0fb0*/  F2I.U32.TRUNC.NTZ R2, R2 ;  /* 0x0000000200027305 */ /* 0x000ee2000020f000 */
[----:B--2---:R-:W-:Y:S02]  /*0fc0*/  R2UR UR4, R3 ;  /* 0x00000000030472ca */ /* 0x004fe400000e0000 */
[----:B---3--:R-:W-:Y:S02]  /*0fd0*/  R2UR UR6, R2 ;  /* 0x00000000020672ca */ /* 0x008fe400000e0000 */
[----:B------:R-:W-:-:S09]  /*0fe0*/  PRMT R2, RZ, 0x7610, R2 ;  /* 0x00007610ff027816 */ /* 0x000fd20000000002 */
[----:B------:R-:W-:-:S04]  /*0ff0*/  UIADD3 UR5, UPT, UPT, -UR4, URZ, URZ ;  /* 0x000000ff04057290 */ /* 0x000fc8000fffe1ff */
[----:B------:R-:W-:Y:S02]  /*1000*/  UIMAD UR5, UR9, UR5, UR7 ;  /* 0x00000005090572a4 */ /* 0x000fe4000f8e0207 */
[----:B------:R-:W-:-:S04]  /*1010*/  UIADD3 UR4, UPT, UPT, -UR6, URZ, URZ ;  /* 0x000000ff06047290 */ /* 0x000fc8000fffe1ff */
[----:B------:R-:W-:Y:S01]  /*1020*/  IMAD.U32 R145, RZ, RZ, UR5 ;  /* 0x00000005ff917e24 */ /* 0x000fe2000f8e00ff */
[----:B------:R-:W-:-:S06]  /*1030*/  UIMAD UR4, UR10, UR4, UR8 ;  /* 0x000000040a0472a4 */ /* 0x000fcc000f8e0208 */
[----:B------:R-:W-:Y:S01]  /*1040*/  IMAD.U32 R144, RZ, RZ, UR4 ;  /* 0x00000004ff907e24 */ /* 0x000fe2000f8e00ff */
[----:B-1----:R-:W-:Y:S06]  /*1050*/  BRA.U UP4, `(.L_x_17) ;  /* 0x00000001042c7547 */ /* 0x002fec000b800000 */
[----:B------:R-:W-:Y:S02]  /*1060*/  R2UR UR5, R144 ;  /* 0x00000000900572ca */ /* 0x000fe400000e0000 */
[----:B------:R-:W-:-:S11]  /*1070*/  R2UR UR4, R145 ;  /* 0x00000000910472ca */ /* 0x000fd600000e0000 */
[----:B------:R-:W-:Y:S02]  /*1080*/  UISETP.NE.AND UP0, UPT, UR5, URZ, UPT ;  /* 0x000000ff0500728c */ /* 0x000fe4000bf05270 */
[----:B------:R-:W-:Y:S02]  /*1090*/  UISETP.NE.AND UP1, UPT, UR5, 0x1, UPT ;  /* 0x000000010500788c */ /* 0x000fe4000bf25270 */
[----:B------:R-:W-:-:S04]  /*10a0*/  UISETP.EQ.OR UP0, UPT, UR4, URZ, !UP0 ;  /* 0x000000ff0400728c */ /* 0x000fc8000c702670 */
[----:B------:R-:W-:Y:S02]  /*10b0*/  USEL UR5, URZ, 0x1, !UP0 ;  /* 0x00000001ff057887 */ /* 0x000fe4000c000000 */
[----:B------:R-:W-:Y:S02]  /*10c0*/  UISETP.NE.AND UP0, UPT, UR4, URZ, UPT ;  /* 0x000000ff0400728c */ /* 0x000fe4000bf05270 */
[----:B------:R-:W-:-:S04]  /*10d0*/  USEL UR4, URZ, 0x2, UP1 ;  /* 0x00000002ff047887 */ /* 0x000fc80008800000 */
[----:B------:R-:W-:-:S04]  /*10e0*/  USEL UR4, UR4, 0x2, UP0 ;  /* 0x0000000204047887 */ /* 0x000fc80008000000 */
[----:B------:R-:W-:-:S06]  /*10f0*/  UIADD3 UR4, UPT, UPT, UR5, UR4, URZ ;  /* 0x0000000405047290 */ /* 0x000fcc000fffe0ff */
[----:B------:R-:W-:Y:S02]  /*1100*/  IMAD.U32 R2, RZ, RZ, UR4 ;  /* 0x00000004ff027e24 */ /* 0x000fe4000f8e00ff */
.L_x_17:
[----:B------:R-:W-:Y:S05]  /*1110*/  BRA.U !UP2, `(.L_x_18) ;  /* 0x000000010ad47547 */ /* 0x000fea000b800000 */
[----:B------:R-:W1:Y:S01]  /*1120*/  LDCU.128 UR12, c[0x0][0xb10] ;  /* 0x00016200ff0c77ac */ /* 0x000e620008000c00 */
[----:B------:R-:W2:Y:S01]  /*1130*/  LDCU UR6, c[0x0][0x370] ;  /* 0x00006e00ff0677ac */ /* 0x000ea20008000800 */
[----:B------:R-:W3:Y:S01]  /*1140*/  LDCU UR5, c[0x0][0x374] ;  /* 0x00006e80ff0577ac */ /* 0x000ee20008000800 */
[----:B------:R-:W4:Y:S01]  /*1150*/  LDCU UR26, c[0x0][0xb0c] ;  /* 0x00016180ff1a77ac */ /* 0x000f220008000800 */
[----:B------:R-:W4:Y:S01]  /*1160*/  LDCU UR4, c[0x0][0xb20] ;  /* 0x00016400ff0477ac */ /* 0x000f220008000800 */
[----:B------:R-:W4:Y:S01]  /*1170*/  LDCU.64 UR8, c[0x0][0xb28] ;  /* 0x00016500ff0877ac */ /* 0x000f220008000a00 */
[----:B-1----:R-:W-:Y:S02]  /*1180*/  UISETP.NE.AND UP0, UPT, UR14, 0x1, UPT ;  /* 0x000000010e00788c */ /* 0x002fe4000bf05270 */
[----:B---3--:R-:W-:Y:S02]  /*1190*/  UIMAD.WIDE.U32 UR10, UR5, UR15, URZ ;  /* 0x0000000f050a72a5 */ /* 0x008fe4000f8e00ff */
[----:B--2---:R-:W-:-:S02]  /*11a0*/  UIMAD.WIDE.U32 UR22, UR6, UR12, URZ ;  /* 0x0000000c061672a5 */ /* 0x004fc4000f8e00ff */
[----:B----4-:R-:W-:Y:S02]  /*11b0*/  UISETP.NE.AND UP1, UPT, UR26, 0x1, UPT ;  /* 0x000000011a00788c */ /* 0x010fe4000bf25270 */
[----:B------:R-:W-:Y:S01]  /*11c0*/  UISETP.NE.AND UP2, UPT, UR21, 0x1, UPT ;  /* 0x000000011500788c */ /* 0x000fe2000bf45270 */
[----:B------:R-:W-:Y:S02]  /*11d0*/  UMOV UR10, UR11 ;  /* 0x0000000b000a7c82 */ /* 0x000fe40008000000 */
[----:B------:R-:W-:Y:S01]  /*11e0*/  UMOV UR22, UR23 ;  /* 0x0000001700167c82 */ /* 0x000fe20008000000 */
[----:B------:R-:W-:Y:S02]  /*11f0*/  @UP0 USHF.R.U32.HI UR5, URZ, UR4, UR10 ;  /* 0x00000004ff050299 */ /* 0x000fe4000801160a */
[----:B------:R-:W-:Y:S02]  /*1200*/  UIMAD.WIDE.U32 UR24, UR20, UR15, URZ ;  /* 0x0000000f141872a5 */ /* 0x000fe4000f8e00ff */
[----:B------:R-:W-:-:S02]  /*1210*/  UIMAD.WIDE.U32 UR10, UR5, UR8, URZ ;  /* 0x00000008050a72a5 */ /* 0x000fc4000f8e00ff */
[----:B------:R-:W-:Y:S02]  /*1220*/  @UP1 USHF.R.U32.HI UR6, URZ, UR13, UR22 ;  /* 0x0000000dff061299 */ /* 0x000fe40008011616 */
[----:B------:R-:W-:Y:S02]  /*1230*/  UIMAD.WIDE.U32 UR18, UR16, UR12, URZ ;  /* 0x0000000c101272a5 */ /* 0x000fe4000f8e00ff */
[----:B------:R-:W-:Y:S01]  /*1240*/  UIMAD.WIDE.U32 UR22, UR6, UR8, URZ ;  /* 0x00000008061672a5 */ /* 0x000fe2000f8e00ff */
[----:B------:R-:W-:Y:S01]  /*1250*/  UMOV UR24, UR25 ;  /* 0x0000001900187c82 */ /* 0x000fe20008000000 */
[----:B------:R-:W-:Y:S01]  /*1260*/  UMOV UR10, UR11 ;  /* 0x0000000b000a7c82 */ /* 0x000fe20008000000 */
[----:B------:R-:W-:Y:S02]  /*1270*/  USHF.R.U32.HI UR24, URZ, UR4, UR24 ;  /* 0x00000004ff187299 */ /* 0x000fe40008011618 */
[----:B------:R-:W-:Y:S02]  /*1280*/  @UP2 USHF.R.U32.HI UR5, URZ, UR9, UR10 ;  /* 0x00000009ff052299 */ /* 0x000fe4000801160a */
[----:B------:R-:W-:Y:S01]  /*1290*/  UMOV UR7, UR23 ;  /* 0x0000001700077c82 */ /* 0x000fe20008000000 */
[----:B------:R-:W-:Y:S01]  /*12a0*/  UMOV UR18, UR19 ;  /* 0x0000001300127c82 */ /* 0x000fe20008000000 */
[----:B------:R-:W-:-:S02]  /*12b0*/  @UP2 USHF.R.U32.HI UR6, URZ, UR9, UR7 ;  /* 0x00000009ff062299 */ /* 0x000fc40008011607 */
[----:B------:R-:W-:Y:S02]  /*12c0*/  USHF.R.U32.HI UR18, URZ, UR13, UR18 ;  /* 0x0000000dff127299 */ /* 0x000fe40008011612 */
[----:B------:R-:W-:Y:S02]  /*12d0*/  USEL UR4, UR20, UR24, !UP0 ;  /* 0x0000001814047287 */ /* 0x000fe4000c000000 */
[----:B------:R-:W-:Y:S02]  /*12e0*/  UIMAD UR7, UR5, UR21, URZ ;  /* 0x00000015050772a4 */ /* 0x000fe4000f8e02ff */
[----:B------:R-:W-:Y:S02]  /*12f0*/  USEL UR5, UR16, UR18, !UP1 ;  /* 0x0000001210057287 */ /* 0x000fe4000c800000 */
[----:B------:R-:W-:Y:S02]  /*1300*/  UIMAD UR12, UR6, UR21, URZ ;  /* 0x00000015060c72a4 */ /* 0x000fe4000f8e02ff */
[----:B------:R-:W-:-:S02]  /*1310*/  UISETP.GE.AND UP0, UPT, UR4, UR7, UPT ;  /* 0x000000070400728c */ /* 0x000fc4000bf06270 */
[----:B------:R-:W-:Y:S02]  /*1320*/  UIMAD.WIDE.U32 UR10, UR4, UR8, URZ ;  /* 0x00000008040a72a5 */ /* 0x000fe4000f8e00ff */
[----:B------:R-:W-:Y:S02]  /*1330*/  UISETP.GE.OR UP0, UPT, UR5, UR12, UP0 ;  /* 0x0000000c0500728c */ /* 0x000fe40008706670 */
[----:B------:R-:W-:Y:S02]  /*1340*/  UIMAD.WIDE.U32 UR12, UR5, UR8, URZ ;  /* 0x00000008050c72a5 */ /* 0x000fe4000f8e00ff */
[----:B------:R-:W-:Y:S01]  /*1350*/  UIADD3 UR10, UPT, UPT, -UR4, URZ, URZ ;  /* 0x000000ff040a7290 */ /* 0x000fe2000fffe1ff */
[----:B------:R-:W-:Y:S01]  /*1360*/  UMOV UR8, UR11 ;  /* 0x0000000b00087c82 */ /* 0x000fe20008000000 */
[----:B------:R-:W-:Y:S02]  /*1370*/  UIADD3 UR11, UPT, UPT, -UR5, URZ, URZ ;  /* 0x000000ff050b7290 */ /* 0x000fe4000fffe1ff */
[----:B------:R-:W-:-:S03]  /*1380*/  USHF.R.U32.HI UR8, URZ, UR9, UR8 ;  /* 0x00000009ff087299 */ /* 0x000fc60008011608 */
[----:B------:R-:W-:Y:S01]  /*1390*/  @!UP0 UMOV UR7, UR13 ;  /* 0x0000000d00078c82 */ /* 0x000fe20008000000 */
[----:B------:R-:W-:Y:S02]  /*13a0*/  UIMAD UR20, UR14, UR10, UR20 ;  /* 0x0000000a0e1472a4 */ /* 0x000fe4000f8e0214 */
[----:B------:R-:W-:Y:S02]  /*13b0*/  USEL UR8, UR4, UR8, !UP2 ;  /* 0x0000000804087287 */ /* 0x000fe4000d000000 */
[----:B------:R-:W-:Y:S02]  /*13c0*/  @!UP0 USHF.R.U32.HI UR7, URZ, UR9, UR7 ;  /* 0x00000009ff078299 */ /* 0x000fe40008011607 */
[----:B------:R-:W-:Y:S02]  /*13d0*/  UIADD3 UR9, UPT, UPT, -UR8, URZ, URZ ;  /* 0x000000ff08097290 */ /* 0x000fe4000fffe1ff */
[----:B------:R-:W-:Y:S02]  /*13e0*/  @!UP0 USEL UR7, UR5, UR7, !UP2 ;  /* 0x0000000705078287 */ /* 0x000fe4000d000000 */
[----:B------:R-:W-:-:S02]  /*13f0*/  UIMAD UR9, UR21, UR9, UR4 ;  /* 0x00000009150972a4 */ /* 0x000fc4000f8e0204 */
[----:B------:R-:W-:Y:S02]  /*1400*/  @!UP0 UIADD3 UR8, UPT, UPT, UR8, -UR7, URZ ;  /* 0x8000000708088290 */ /* 0x000fe4000fffe0ff */
[----:B------:R-:W-:Y:S02]  /*1410*/  @!UP0 UIMAD UR6, UR9, UR6, UR7 ;  /* 0x00000006090682a4 */ /* 0x000fe4000f8e0207 */
[----:B------:R-:W-:Y:S02]  /*1420*/  @!UP0 UIMAD UR4, UR8, UR21, UR5 ;  /* 0x00000015080482a4 */ /* 0x000fe4000f8e0205 */
[----:B------:R-:W-:Y:S02]  /*1430*/  UIMAD UR16, UR26, UR11, UR16 ;  /* 0x0000000b1a1072a4 */ /* 0x000fe4000f8e0210 */
[----:B------:R-:W-:Y:S01]  /*1440*/  UIMAD UR20, UR4, UR14, UR20 ;  /* 0x0000000e041472a4 */ /* 0x000fe2000f8e0214 */
[----:B------:R-:W-:Y:S02]  /*1450*/  @!UP0 UMOV UR5, UR6 ;  /* 0x0000000600058c82 */ /* 0x000fe40008000000 */
[----:B------:R-:W-:-:S12]  /*1460*/  UIMAD UR16, UR5, UR26, UR16 ;  /* 0x0000001a051072a4 */ /* 0x000fd8000f8e0210 */
.L_x_18:
[----:B------:R-:W-:Y:S02]  /*1470*/  UISETP.NE.AND UP1, UPT, UR27, 0x1, UPT ;  /* 0x000000011b00788c */ /* 0x000fe4000bf25270 */
[----:B------:R-:W-:Y:S02]  /*1480*/  UISETP.NE.AND UP0, UPT, UR17, 0x2, UPT ;  /* 0x000000021100788c */ /* 0x000fe4000bf05270 */
[----:B------:R-:W-:-:S05]  /*1490*/  ULOP3.LUT UR28, UR28, 0x1000, URZ, 0xc0, !UPT ;  /* 0x000010001c1c7892 */ /* 0x000fca000f8ec0ff */
[----:B------:R-:W-:Y:S07]  /*14a0*/  BRA.U UP1, `(.L_x_19) ;  /* 0x0000000101447547 */ /* 0x000fee000b800000 */
[----:B------:R-:W1:Y:S01]  /*14b0*/  LDCU.128 UR8, c[0x0][0xb10] ;  /* 0x00016200ff0877ac */ /* 0x000e620008000c00 */
[----:B------:R-:W2:Y:S01]  /*14c0*/  LDCU UR12, c[0x0][0xb0c] ;  /* 0x00016180ff0c77ac */ /* 0x000ea20008000800 */
[----:B------:R-:W3:Y:S01]  /*14d0*/  LDCU UR13, c[0x0][0xb20] ;  /* 0x00016400ff0d77ac */ /* 0x000ee20008000800 */
[----:B-1----:R-:W-:Y:S02]  /*14e0*/  UIMAD.WIDE.U32 UR6, UR16, UR8, URZ ;  /* 0x00000008100672a5 */ /* 0x002fe4000f8e00ff */
[----:B------:R-:W-:Y:S02]  /*14f0*/  UIMAD.WIDE.U32 UR4, UR20, UR11, URZ ;  /* 0x0000000b140472a5 */ /* 0x000fe4000f8e00ff */
[----:B--2---:R-:W-:Y:S02]  /*1500*/  UISETP.NE.AND UP2, UPT, UR12, 0x1, UPT ;  /* 0x000000010c00788c */ /* 0x004fe4000bf45270 */
[----:B------:R-:W-:Y:S01]  /*1510*/  UISETP.NE.AND UP1, UPT, UR10, 0x1, UPT ;  /* 0x000000010a00788c */ /* 0x000fe2000bf25270 */
[----:B------:R-:W-:-:S02]  /*1520*/  UMOV UR6, UR7 ;  /* 0x0000000700067c82 */ /* 0x000fc40008000000 */
[----:B------:R-:W-:Y:S01]  /*1530*/  UMOV UR4, UR5 ;  /* 0x0000000500047c82 */ /* 0x000fe20008000000 */
[----:B------:R-:W-:Y:S02]  /*1540*/  USHF.R.U32.HI UR6, URZ, UR9, UR6 ;  /* 0x00000009ff067299 */ /* 0x000fe40008011606 */
[----:B---3--:R-:W-:Y:S02]  /*1550*/  USHF.R.U32.HI UR4, URZ, UR13, UR4 ;  /* 0x0000000dff047299 */ /* 0x008fe40008011604 */
[----:B------:R-:W-:Y:S02]  /*1560*/  USEL UR5, UR16, UR6, !UP2 ;  /* 0x0000000610057287 */ /* 0x000fe4000d000000 */
[----:B------:R-:W-:-:S04]  /*1570*/  USEL UR4, UR20, UR4, !UP1 ;  /* 0x0000000414047287 */ /* 0x000fc8000c800000 */
[----:B------:R-:W-:Y:S02]  /*1580*/  UIADD3 UR6, UPT, UPT, UR5, -UR4, URZ ;  /* 0x8000000405067290 */ /* 0x000fe4000fffe0ff */
[----:B------:R-:W-:Y:S02]  /*1590*/  UIADD3 UR4, UPT, UPT, -UR5, UR4, URZ ;  /* 0x0000000405047290 */ /* 0x000fe4000fffe1ff */
[----:B------:R-:W-:Y:S02]  /*15a0*/  UIMAD UR20, UR6, UR10, UR20 ;  /* 0x0000000a061472a4 */ /* 0x000fe4000f8e0214 */
[----:B------:R-:W-:-:S12]  /*15b0*/  UIMAD UR16, UR4, UR12, UR16 ;  /* 0x0000000c041072a4 */ /* 0x000fd8000f8e0210 */
.L_x_19:
[----:B------:R-:W-:Y:S05]  /*15c0*/  BRA.U !UP5, `(.L_x_20) ;  /* 0x000000010d0c7547 */ /* 0x000fea000b800000 */
[----:B------:R-:W-:Y:S01]  /*15d0*/  UCGABAR_WAIT ;  /* 0x0000000000007dc7 */ /* 0x000fe20008000000 */
[----:B------:R-:W-:Y:S01]  /*15e0*/  CCTL.IVALL ;  /* 0x00000000ff00798f */ /* 0x000fe20002000000 */
[----:B------:R-:W-:Y:S05]  /*15f0*/  BRA `(.L_x_21) ;  /* 0x0000000000047947 */ /* 0x000fea0003800000 */
.L_x_20:
[----:B------:R-:W-:Y:S06]  /*1600*/  BAR.SYNC.DEFER_BLOCKING 0x0 ;  /* 0x0000000000007b1d */ /* 0x000fec0000010000 */
.L_x_21:
[----:B------:R-:W-:Y:S05]  /*1610*/  BRA.U UP0, `(.L_x_22) ;  /* 0x0000001100a07547 */ /* 0x000fea000b800000 */
[----:B------:R-:W1:Y:S01]  /*1620*/  LDCU UR6, c[0x0][0x38c] ;  /* 0x00007180ff0677ac */ /* 0x000e620008000800 */
[----:B------:R-:W2:Y:S01]  /*1630*/  S2UR UR8, SR_CgaCtaId ;  /* 0x00000000000879c3 */ /* 0x000ea20000008800 */
[----:B------:R-:W-:Y:S01]  /*1640*/  PLOP3.LUT P1, PT, PT, PT, UP3, 0x80, 0x8 ;  /* 0x000000000008781c */ /* 0x000fe20003f2f038 */
[----:B------:R-:W-:Y:S01]  /*1650*/  IMAD.MOV.U32 R12, RZ, RZ, 0x1 ;  /* 0x00000001ff0c7424 */ /* 0x000fe200078e00ff */
[----:B------:R-:W-:Y:S01]  /*1660*/  UMOV UR7, 0x400 ;  /* 0x0000040000077882 */ /* 0x000fe20000000000 */
[----:B------:R-:W-:Y:S01]  /*1670*/  UISETP.NE.AND UP1, UPT, UR17, URZ, UPT ;  /* 0x000000ff1100728c */ /* 0x000fe2000bf25270 */
[----:B------:R-:W-:Y:S02]  /*1680*/  ISETP.EQ.OR P2, PT, R0, RZ, P3 ;  /* 0x000000ff0000720c */ /* 0x000fe40001f42670 */
[----:B------:R-:W-:Y:S02]  /*1690*/  CS2R R10, SRZ ;  /* 0x00000000000a7805 */ /* 0x000fe4000001ff00 */
[----:B------:R-:W-:Y:S01]  /*16a0*/  PLOP3.LUT P1, PT, P1, PT, PT, 0x8, 0x80 ;  /* 0x000000000080781c */ /* 0x000fe20000f2e170 */
[----:B------:R-:W-:Y:S01]  /*16b0*/  IMAD.MOV.U32 R9, RZ, RZ, RZ ;  /* 0x000000ffff097224 */ /* 0x000fe200078e00ff */
[----:B------:R-:W3:Y:S01]  /*16c0*/  LDCU UR40, c[0x0][0x370] ;  /* 0x00006e00ff2877ac */ /* 0x000ee20008000800 */
[----:B------:R-:W-:Y:S01]  /*16d0*/  IMAD.MOV.U32 R8, RZ, RZ, 0x1 ;  /* 0x00000001ff087424 */ /* 0x000fe200078e00ff */
[----:B------:R-:W4:Y:S01]  /*16e0*/  LDCU.64 UR26, c[0x0][0x348] ;  /* 0x00006900ff1a77ac */ /* 0x000f220008000a00 */
[----:B-1----:R-:W-:-:S02]  /*16f0*/  UIADD3 UR5, UPT, UPT, UR6, 0x3f, URZ ;  /* 0x0000003f06057890 */ /* 0x002fc4000fffe0ff */
[----:B------:R-:W-:Y:S02]  /*1700*/  USHF.R.U32.HI UR45, URZ, 0x6, UR28 ;  /* 0x00000006ff2d7899 */ /* 0x000fe4000801161c */
[----:B------:R-:W-:Y:S02]  /*1710*/  USHF.R.S32.HI UR4, URZ, 0x1f, UR5 ;  /* 0x0000001fff047899 */ /* 0x000fe40008011405 */
[----:B------:R-:W-:Y:S02]  /*1720*/  UIADD3 UR46, UPT, UPT, UR6, 0x7e, URZ ;  /* 0x0000007e062e7890 */ /* 0x000fe4000fffe0ff */
[----:B------:R-:W-:Y:S02]  /*1730*/  ULEA.HI UR4, UR4, UR5, URZ, 0x6 ;  /* 0x0000000504047291 */ /* 0x000fe4000f8f30ff */
[----:B------:R-:W-:Y:S02]  /*1740*/  UIADD3 UR5, UPT, UPT, UR6, -0x1, URZ ;  /* 0xffffffff06057890 */ /* 0x000fe4000fffe0ff */
[----:B------:R-:W-:-:S02]  /*1750*/  USHF.R.S32.HI UR43, URZ, 0x6, UR4 ;  /* 0x00000006ff2b7899 */ /* 0x000fc40008011404 */
[----:B------:R-:W-:Y:S02]  /*1760*/  UISETP.GE.U32.AND UP2, UPT, UR5, -0x7f, UPT ;  /* 0xffffff810500788c */ /* 0x000fe4000bf46070 */
[----:B------:R-:W-:Y:S02]  /*1770*/  UISETP.LT.U32.AND UP0, UPT, UR43, 0x3, UPT ;  /* 0x000000032b00788c */ /* 0x000fe4000bf01070 */
[----:B--2---:R-:W-:Y:S02]  /*1780*/  ULEA UR7, UR8, UR7, 0x18 ;  /* 0x0000000708077291 */ /* 0x004fe4000f8ec0ff */
[----:B------:R-:W-:Y:S02]  /*1790*/  USEL UR41, UR43, 0x3, UP0 ;  /* 0x000000032b297887 */ /* 0x000fe40008000000 */
[----:B------:R-:W-:Y:S02]  /*17a0*/  ULEA UR29, UR28, UR7, 0x1 ;  /* 0x000000071c1d7291 */ /* 0x000fe4000f8e08ff */
[----:B------:R-:W-:-:S02]  /*17b0*/  UIADD3 UR21, UPT, UPT, UR41, -0x1, URZ ;  /* 0xffffffff29157890 */ /* 0x000fc4000fffe0ff */
[----:B------:R-:W-:Y:S01]  /*17c0*/  @UP2 UIADD3 UR21, UPT, UPT, UR41, URZ, URZ ;  /* 0x000000ff29152290 */ /* 0x000fe2000fffe0ff */
[----:B------:R-:W1:Y:S01]  /*17d0*/  LDCU UR39, c[0x0][0x374] ;  /* 0x00006e80ff2777ac */ /* 0x000e620008000800 */
[----:B------:R-:W-:Y:S02]  /*17e0*/  USEL UR24, UR48, 0x2, UP1 ;  /* 0x0000000230187887 */ /* 0x000fe40008800000 */
[----:B------:R-:W-:Y:S02]  /*17f0*/  UIADD3 UR29, UPT, UPT, UR29, 0x10800, URZ ;  /* 0x000108001d1d7890 */ /* 0x000fe4000fffe0ff */
[----:B------:R-:W-:Y:S02]  /*1800*/  UIADD3 UR44, UPT, UPT, UR43, -UR41, URZ ;  /* 0x800000292b2c7290 */ /* 0x000fe4000fffe0ff */
[----:B------:R-:W-:Y:S01]  /*1810*/  UIADD3 UR21, UPT, UPT, UR21, 0x1, URZ ;  /* 0x0000000115157890 */ /* 0x000fe2000fffe0ff */
[----:B---34-:R-:W-:-:S11]  /*1820*/  UMOV UR5, URZ ;  /* 0x000000ff00057c82 */ /* 0x018fd60008000000 */
.L_x_42:
[----:B------:R-:W2:Y:S02]  /*1830*/  S2UR UR4, SR_CgaCtaId ;  /* 0x00000000000479c3 */ /* 0x000ea40000008800 */
[----:B--2---:R-:W-:-:S09]  /*1840*/  UISETP.NE.AND UP0, UPT, UR4, URZ, UPT ;  /* 0x000000ff0400728c */ /* 0x004fd2000bf05270 */
[----:B------:R-:W-:Y:S05]  /*1850*/  BRA.U UP0, `(.L_x_23) ;  /* 0x0000000100287547 */ /* 0x000fea000b800000 */
[----:B------:R-:W-:Y:S02]  /*1860*/  LEA R0, R9, UR7, 0x3 ;  /* 0x0000000709007c11 */ /* 0x000fe4000f8e18ff */
[----:B------:R-:W-:-:S04]  /*1870*/  SHF.L.U32 R2, R8, 0x1f, RZ ;  /* 0x0000001f08027819 */ /* 0x000fc800000006ff */
[----:B------:R-:W2:Y:S02]  /*1880*/  SYNCS.PHASECHK.TRANS64.TRYWAIT P0, [R0+URZ+0xd0], R2 ;  /* 0x0000d002000075a7 */ /* 0x000ea400080011ff */
[----:B--2---:R-:W-:Y:S05]  /*1890*/  @!P0 BRA `(.L_x_24) ;  /* 0x0000009800a08947 */ /* 0x004fea0003800000 */
.L_x_135:
[----:B------:R-:W-:Y:S01]  /*18a0*/  VIADD R9, R9, 0x1 ;  /* 0x0000000109097836 */ /* 0x000fe20000000000 */
[----:B------:R2:W-:Y:S04]  /*18b0*/  SYNCS.ARRIVE.TRANS64.A1T0 RZ, [R0+URZ+0xc0], RZ ;  /* 0x0000c0ff00ff79a7 */ /* 0x0005e800081000ff */
[----:B------:R-:W-:-:S04]  /*18c0*/  ISETP.NE.AND P0, PT, R9, 0x2, PT ;  /* 0x000000020900780c */ /* 0x000fc80003f05270 */
[----:B------:R-:W-:Y:S02]  /*18d0*/  SEL R9, R9, RZ, P0 ;  /* 0x000000ff09097207 */ /* 0x000fe40000000000 */
[----:B--2---:R-:W-:-:S04]  /*18e0*/  SEL R0, RZ, 0x1, P0 ;  /* 0x00000001ff007807 */ /* 0x004fc80000000000 */
[----:B------:R-:W-:-:S07]  /*18f0*/  LOP3.LUT R8, R8, R0, RZ, 0x3c, !PT ;  /* 0x0000000008087212 */ /* 0x000fce00078e3cff */
.L_x_23:
[----:B------:R-:W-:Y:S01]  /*1900*/  ULEA UR4, UR5, UR7, 0x3 ;  /* 0x0000000705047291 */ /* 0x000fe2000f8e18ff */
[----:B------:R-:W-:Y:S01]  /*1910*/  SHF.L.U32 R0, R12, 0x1f, RZ ;  /* 0x0000001f0c007819 */ /* 0x000fe200000006ff */
[----:B------:R-:W-:Y:S02]  /*1920*/  UISETP.GE.U32.AND UP0, UPT, UR46, 0x7f, UPT ;  /* 0x0000007f2e00788c */ /* 0x000fe4000bf06070 */
[----:B------:R-:W-:Y:S02]  /*1930*/  USHF.L.U32 UR11, UR20, 0x8, URZ ;  /* 0x00000008140b7899 */ /* 0x000fe400080006ff */
[----:B------:R-:W-:Y:S01]  /*1940*/  ULEA UR35, UR16, UR45, 0x7 ;  /* 0x0000002d10237291 */ /* 0x000fe2000f8e38ff */
[----:B------:R-:W-:Y:S02]  /*1950*/  UMOV UR13, URZ ;  /* 0x000000ff000d7c82 */ /* 0x000fe40008000000 */
[----:B------:R2:W3:Y:S02]  /*1960*/  SYNCS.PHASECHK.TRANS64.TRYWAIT P0, [UR4+0x18], R0 ;  /* 0x00001800ff0075a7 */ /* 0x0004e40008001104 */
[----:B------:R-:W-:Y:S07]  /*1970*/  BRA.U !UP0, `(.L_x_25) ;  /* 0x0000000108c07547 */ /* 0x000fee000b800000 */
[----:B------:R-:W-:Y:S01]  /*1980*/  UMOV UR6, URZ ;  /* 0x000000ff00067c82 */ /* 0x000fe20008000000 */
[----:B------:R-:W-:-:S05]  /*1990*/  UMOV UR4, UR5 ;  /* 0x0000000500047c82 */ /* 0x000fca0008000000 */
.L_x_31:
[----:B------:R-:W-:Y:S01]  /*19a0*/  ULEA UR33, UR4, UR7, 0x3 ;  /* 0x0000000704217291 */ /* 0x000fe2000f8e18ff */
[----:B---3--:R-:W-:Y:S01]  /*19b0*/  @!P3 MOV R2, 0xc000 ;  /* 0x0000c0000002b802 */ /* 0x008fe20000000f00 */
[----:B-1-3--:R-:W-:Y:S10]  /*19c0*/  @P0 BRA `(.L_x_26) ;  /* 0x00000000000c0947 */ /* 0x00aff40003800000 */
[----:B------:R-:W-:-:S04]  /*19d0*/  SHF.L.U32 R3, R12, 0x1f, RZ ;  /* 0x0000001f0c037819 */ /* 0x000fc800000006ff */
[----:B------:R-:W3:Y:S02]  /*19e0*/  SYNCS.PHASECHK.TRANS64.TRYWAIT P0, [UR33+0x18], R3 ;  /* 0x00001803ff0075a7 */ /* 0x000ee40008001121 */
[----:B---3--:R-:W-:Y:S05]  /*19f0*/  @!P0 BRA `(.L_x_27) ;  /* 0x00000098005c8947 */ /* 0x008fea0003800000 */
.L_x_26:
[----:B------:R3:W-:Y:S01]  /*1a00*/  @!P3 SYNCS.ARRIVE.TRANS64 RZ, [UR33], R2 ;  /* 0x00000002ffffb9a7 */ /* 0x0007e20008000021 */
[----:B------:R-:W-:-:S04]  /*1a10*/  ULOP3.LUT UR5, UR24, 0x2, URZ, 0xfc, !UPT ;  /* 0x0000000218057892 */ /* 0x000fc8000f8efcff */
[----:B------:R-:W-:-:S09]  /*1a20*/  UISETP.NE.AND UP0, UPT, UR5, 0x2, UPT ;  /* 0x000000020500788c */ /* 0x000fd2000bf05270 */
[----:B------:R-:W-:Y:S05]  /*1a30*/  BRA.U UP0, `(.L_x_28) ;  /* 0x0000000100047547 */ /* 0x000fea000b800000 */
[----:B-1----:R-:W-:Y:S05]  /*1a40*/  BPT.TRAP 0x1 ;  /* 0x000000040000795c */ /* 0x002fea0000300000 */
.L_x_28:
[----:B------:R-:W-:Y:S04]  /*1a50*/  BSSY.RECONVERGENT B0, `(.L_x_29) ;  /* 0x0000003000007945 */ /* 0x000fe80003800200 */
[----:B------:R-:W-:Y:S05]  /*1a60*/  @P2 BRA `(.L_x_30) ;  /* 0x0000000000042947 */ /* 0x000fea0003800000 */
[----:B-1----:R-:W-:Y:S05]  /*1a70*/  BPT.TRAP 0x1 ;  /* 0x000000040000795c */ /* 0x002fea0000300000 */
.L_x_30:
[----:B-1----:R-:W-:Y:S05]  /*1a80*/  BSYNC.RECONVERGENT B0 ;  /* 0x0000000000007941 */ /* 0x002fea0003800200 */
.L_x_29:
[----:B------:R-:W-:Y:S02]  /*1a90*/  UIADD3 UR5, UPT, UPT, UR4, 0x1, URZ ;  /* 0x0000000104057890 */ /* 0x000fe4000fffe0ff */
[----:B------:R-:W-:Y:S02]  /*1aa0*/  UIADD3 UR16, UP1, UPT, UR26, 0x80, URZ ;  /* 0x000000801a107890 */ /* 0x000fe4000ff3e0ff */
[----:B------:R-:W-:Y:S02]  /*1ab0*/  UISETP.NE.AND UP0, UPT, UR5, 0x3, UPT ;  /* 0x000000030500788c */ /* 0x000fe4000bf05270 */
[----:B------:R-:W-:Y:S02]  /*1ac0*/  USHF.L.U32 UR34, UR6, 0x6, URZ ;  /* 0x0000000606227899 */ /* 0x000fe400080006ff */
[----:B------:R-:W-:Y:S02]  /*1ad0*/  USEL UR9, URZ, 0x1, UP0 ;  /* 0x00000001ff097887 */ /* 0x000fe40008000000 */
[----:B------:R-:W-:-:S02]  /*1ae0*/  USEL UR5, UR5, URZ, UP0 ;  /* 0x000000ff05057287 */ /* 0x000fc40008000000 */
[----:B------:R-:W-:Y:S02]  /*1af0*/  UIADD3 UR14, UP0, UPT, UR26, 0x180, URZ ;  /* 0x000001801a0e7890 */ /* 0x000fe4000ff1e0ff */
[----:B------:R-:W-:Y:S01]  /*1b00*/  ULEA UR8, UR5, UR7, 0x3 ;  /* 0x0000000705087291 */ /* 0x000fe2000f8e18ff */
[----:B------:R-:W-:Y:S01]  /*1b10*/  LOP3.LUT R12, R12, UR9, RZ, 0x3c, !PT ;  /* 0x000000090c0c7c12 */ /* 0x000fe2000f8e3cff */
[----:B------:R-:W-:Y:S02]  /*1b20*/  ULEA UR9, UR4, UR28, 0xd ;  /* 0x0000001c04097291 */ /* 0x000fe4000f8e68ff */
[----:B------:R-:W-:Y:S01]  /*1b30*/  UIADD3.X UR17, UPT, UPT, URZ, UR27, URZ, UP1, !UPT ;  /* 0x0000001bff117290 */ /* 0x000fe20008ffe4ff */
[----:B--2---:R-:W-:Y:S01]  /*1b40*/  SHF.L.U32 R0, R12, 0x1f, RZ ;  /* 0x0000001f0c007819 */ /* 0x004fe200000006ff */
[----:B------:R-:W-:Y:S02]  /*1b50*/  ULEA UR9, UR9, UR7, 0x1 ;  /* 0x0000000709097291 */ /* 0x000fe4000f8e08ff */
[----:B------:R-:W-:Y:S01]  /*1b60*/  UIADD3.X UR15, UPT, UPT, URZ, UR27, URZ, UP0, !UPT ;  /* 0x0000001bff0f7290 */ /* 0x000fe200087fe4ff */
[----:B------:R4:W1:Y:S01]  /*1b70*/  SYNCS.PHASECHK.TRANS64.TRYWAIT P0, [UR8+0x18], R0 ;  /* 0x00001800ff0075a7 */ /* 0x0008620008001108 */
[----:B------:R-:W-:-:S02]  /*1b80*/  ULEA UR8, UR4, UR7, 0xf ;  /* 0x0000000704087291 */ /* 0x000fc4000f8e78ff */
[----:B------:R-:W-:Y:S02]  /*1b90*/  UIADD3 UR32, UPT, UPT, UR9, 0x10800, URZ ;  /* 0x0001080009207890 */ /* 0x000fe4000fffe0ff */
[----:B------:R-:W-:Y:S01]  /*1ba0*/  UIADD3 UR8, UPT, UPT, UR8, 0x1c800, URZ ;  /* 0x0001c80008087890 */ /* 0x000fe2000fffe0ff */
[----:B------:R-:W-:Y:S01]  /*1bb0*/  UMOV UR13, 0x30000 ;  /* 0x00030000000d7882 */ /* 0x000fe20000000000 */
[----:B------:R-:W-:Y:S01]  /*1bc0*/  UMOV UR18, 0x0 ;  /* 0x0000000000127882 */ /* 0x000fe20000000000 */
[----:B------:R-:W-:Y:S01]  /*1bd0*/  UMOV UR19, 0x10000000 ;  /* 0x1000000000137882 */ /* 0x000fe20000000000 */
[----:B------:R-:W-:Y:S01]  /*1be0*/  UMOV UR12, UR36 ;  /* 0x00000024000c7c82 */ /* 0x000fe20008000000 */
[----:B------:R-:W-:Y:S01]  /*1bf0*/  UMOV UR9, UR33 ;  /* 0x0000002100097c82 */ /* 0x000fe20008000000 */
[----:B------:R-:W-:Y:S01]  /*1c00*/  UMOV UR10, UR34 ;  /* 0x00000022000a7c82 */ /* 0x000fe20008000000 */
[----:B------:R2:W-:Y:S01]  /*1c10*/  UTMALDG.3D.MULTICAST [UR32], [UR16], UR13, desc[UR18] ;  /* 0x00001220100073b4 */ /* 0x0005e2000801180d */
[----:B------:R-:W-:Y:S01]  /*1c20*/  UIADD3 UR6, UPT, UPT, UR6, 0x1, URZ ;  /* 0x0000000106067890 */ /* 0x000fe2000fffe0ff */
[----:B------:R-:W-:-:S03]  /*1c30*/  UMOV UR4, UR5 ;  /* 0x0000000500047c82 */ /* 0x000fc60008000000 */
[----:B------:R-:W-:Y:S01]  /*1c40*/  UISETP.NE.AND UP0, UPT, UR6, UR21, UPT ;  /* 0x000000150600728c */ /* 0x000fe2000bf05270 */
[----:B------:R4:W-:Y:S01]  /*1c50*/  UTMALDG.3D [UR8], [UR14], desc[UR18] ;  /* 0x000012080e0075b4 */ /* 0x0009e20008011000 */
[----:B--2---:R-:W-:-:S07]  /*1c60*/  UMOV UR13, UR21 ;  /* 0x00000015000d7c82 */ /* 0x004fce0008000000 */
[----:B----4-:R-:W-:Y:S05]  /*1c70*/  BRA.U UP0, `(.L_x_31) ;  /* 0xfffffffd00487547 */ /* 0x010fea000b83ffff */
.L_x_25:
[----:B------:R-:W-:Y:S01]  /*1c80*/  ULEA UR4, UR5, UR7, 0x3 ;  /* 0x0000000705047291 */ /* 0x000fe2000f8e18ff */
[----:B--2---:R-:W-:Y:S01]  /*1c90*/  SHF.L.U32 R0, R12, 0x1f, RZ ;  /* 0x0000001f0c007819 */ /* 0x004fe200000006ff */
[----:B------:R-:W-:Y:S01]  /*1ca0*/  @!P1 SYNCS.ARRIVE.TRANS64.A1T0 RZ, [UR7+0x78], RZ ;  /* 0x000078ffffff99a7 */ /* 0x000fe20008100007 */
[----:B------:R-:W-:-:S06]  /*1cb0*/  UISETP.GT.AND UP0, UPT, UR43, UR41, UPT ;  /* 0x000000292b00728c */ /* 0x000fcc000bf04270 */
[----:B-1-3--:R1:W2:Y:S03]  /*1cc0*/  SYNCS.PHASECHK.TRANS64.TRYWAIT P0, [UR4+0x18], R0 ;  /* 0x00001800ff0075a7 */ /* 0x00a2a60008001104 */
[----:B------:R-:W-:Y:S05]  /*1cd0*/  BRA.U !UP0, `(.L_x_32) ;  /* 0x0000000108bc7547 */ /* 0x000fea000b800000 */
[----:B------:R-:W-:Y:S01]  /*1ce0*/  UIADD3 UR25, UPT, UPT, UR44, UR13, URZ ;  /* 0x0000000d2c197290 */ /* 0x000fe2000fffe0ff */
[----:B------:R-:W-:-:S11]  /*1cf0*/  UMOV UR4, UR5 ;  /* 0x0000000500047c82 */ /* 0x000fd60008000000 */
.L_x_38:
[----:B------:R-:W-:Y:S01]  /*1d00*/  ULEA UR17, UR4, UR7, 0x3 ;  /* 0x0000000704117291 */ /* 0x000fe2000f8e18ff */
[----:B--2---:R-:W-:Y:S01]  /*1d10*/  @!P3 MOV R2, 0xc000 ;  /* 0x0000c0000002b802 */ /* 0x004fe20000000f00 */
[----:B--2-4-:R-:W-:Y:S10]  /*1d20*/  @P0 BRA `(.L_x_33) ;  /* 0x00000000000c0947 */ /* 0x014ff40003800000 */
[----:B------:R-:W-:-:S04]  /*1d30*/  SHF.L.U32 R3, R12, 0x1f, RZ ;  /* 0x0000001f0c037819 */ /* 0x000fc800000006ff */
[----:B------:R-:W2:Y:S02]  /*1d40*/  SYNCS.PHASECHK.TRANS64.TRYWAIT P0, [UR17+0x18], R3 ;  /* 0x00001803ff0075a7 */ /* 0x000ea40008001111 */
[----:B--2---:R-:W-:Y:S05]  /*1d50*/  @!P0 BRA `(.L_x_34) ;  /* 0x00000094009c8947 */ /* 0x004fea0003800000 */
.L_x_33:
[----:B------:R2:W-:Y:S01]  /*1d60*/  @!P3 SYNCS.ARRIVE.TRANS64 RZ, [UR17], R2 ;  /* 0x00000002ffffb9a7 */ /* 0x0005e20008000011 */
[----:B------:R-:W-:-:S04]  /*1d70*/  ULOP3.LUT UR5, UR24, 0x2, URZ, 0xfc, !UPT ;  /* 0x0000000218057892 */ /* 0x000fc8000f8efcff */
[----:B------:R-:W-:-:S09]  /*1d80*/  UISETP.NE.AND UP0, UPT, UR5, 0x2, UPT ;  /* 0x000000020500788c */ /* 0x000fd2000bf05270 */
[----:B------:R-:W-:Y:S05]  /*1d90*/  BRA.U UP0, `(.L_x_35) ;  /* 0x0000000100047547 */ /* 0x000fea000b800000 */
[----:B------:R-:W-:Y:S05]  /*1da0*/  BPT.TRAP 0x1 ;  /* 0x000000040000795c */ /* 0x000fea0000300000 */
.L_x_35:
[----:B------:R-:W-:Y:S04]  /*1db0*/  BSSY.RECONVERGENT B0, `(.L_x_36) ;  /* 0x0000003000007945 */ /* 0x000fe80003800200 */
[----:B------:R-:W-:Y:S05]  /*1dc0*/  @P2 BRA `(.L_x_37) ;  /* 0x0000000000042947 */ /* 0x000fea0003800000 */
[----:B------:R-:W-:Y:S05]  /*1dd0*/  BPT.TRAP 0x1 ;  /* 0x000000040000795c */ /* 0x000fea0000300000 */
.L_x_37:
[----:B------:R-:W-:Y:S05]  /*1de0*/  BSYNC.RECONVERGENT B0 ;  /* 0x0000000000007941 */ /* 0x000fea0003800200 */
.L_x_36:
[----:B------:R-:W-:Y:S02]  /*1df0*/  UIADD3 UR5, UPT, UPT, UR4, 0x1, URZ ;  /* 0x0000000104057890 */ /* 0x000fe4000fffe0ff */
[----:B------:R-:W-:Y:S02]  /*1e00*/  UIADD3 UR14, UP1, UPT, UR26, 0x80, URZ ;  /* 0x000000801a0e7890 */ /* 0x000fe4000ff3e0ff */
[----:B------:R-:W-:Y:S02]  /*1e10*/  UISETP.NE.AND UP0, UPT, UR5, 0x3, UPT ;  /* 0x000000030500788c */ /* 0x000fe4000bf05270 */
[----:B------:R-:W-:Y:S02]  /*1e20*/  USHF.L.U32 UR18, UR13, 0x6, URZ ;  /* 0x000000060d127899 */ /* 0x000fe400080006ff */
[----:B------:R-:W-:Y:S02]  /*1e30*/  USEL UR8, URZ, 0x1, UP0 ;  /* 0x00000001ff087887 */ /* 0x000fe40008000000 */
[----:B------:R-:W-:-:S02]  /*1e40*/  USEL UR5, UR5, URZ, UP0 ;  /* 0x000000ff05057287 */ /* 0x000fc40008000000 */
[----:B------:R-:W-:Y:S02]  /*1e50*/  UIADD3 UR22, UP0, UPT, UR26, 0x180, URZ ;  /* 0x000001801a167890 */ /* 0x000fe4000ff1e0ff */
[----:B------:R-:W-:Y:S01]  /*1e60*/  LOP3.LUT R12, R12, UR8, RZ, 0x3c, !PT ;  /* 0x000000080c0c7c12 */ /* 0x000fe2000f8e3cff */
[----:B------:R-:W-:Y:S02]  /*1e70*/  ULEA UR6, UR5, UR7, 0x3 ;  /* 0x0000000705067291 */ /* 0x000fe4000f8e18ff */
[----:B------:R-:W-:Y:S01]  /*1e80*/  ULEA UR8, UR4, UR7, 0xf ;  /* 0x0000000704087291 */ /* 0x000fe2000f8e78ff */
[----:B-1----:R-:W-:Y:S01]  /*1e90*/  SHF.L.U32 R0, R12, 0x1f, RZ ;  /* 0x0000001f0c007819 */ /* 0x002fe200000006ff */
[----:B------:R-:W-:Y:S02]  /*1ea0*/  ULEA UR16, UR4, UR29, 0xe ;  /* 0x0000001d04107291 */ /* 0x000fe4000f8e70ff */
[----:B------:R-:W-:Y:S02]  /*1eb0*/  UIADD3.X UR15, UPT, UPT, URZ, UR27, URZ, UP1, !UPT ;  /* 0x0000001bff0f7290 */ /* 0x000fe40008ffe4ff */
[----:B------:R-:W-:Y:S01]  /*1ec0*/  UIADD3 UR8, UPT, UPT, UR8, 0x1c800, URZ ;  /* 0x0001c80008087890 */ /* 0x000fe2000fffe0ff */
[----:B------:R3:W4:Y:S01]  /*1ed0*/  SYNCS.PHASECHK.TRANS64.TRYWAIT P0, [UR6+0x18], R0 ;  /* 0x00001800ff0075a7 */ /* 0x0007220008001106 */
[----:B------:R-:W-:Y:S01]  /*1ee0*/  UIADD3.X UR23, UPT, UPT, URZ, UR27, URZ, UP0, !UPT ;  /* 0x0000001bff177290 */ /* 0x000fe200087fe4ff */
[----:B------:R-:W-:Y:S01]  /*1ef0*/  UMOV UR6, 0x30000 ;  /* 0x0003000000067882 */ /* 0x000fe20000000000 */
[----:B------:R-:W-:Y:S01]  /*1f00*/  UMOV UR30, 0x0 ;  /* 0x00000000001e7882 */ /* 0x000fe20000000000 */
[----:B------:R-:W-:Y:S01]  /*1f10*/  UMOV UR31, 0x10000000 ;  /* 0x10000000001f7882 */ /* 0x000fe20000000000 */
[----:B------:R-:W-:Y:S01]  /*1f20*/  UMOV UR19, UR35 ;  /* 0x0000002300137c82 */ /* 0x000fe20008000000 */
[----:B------:R-:W-:Y:S01]  /*1f30*/  UMOV UR20, UR36 ;  /* 0x0000002400147c82 */ /* 0x000fe20008000000 */
[----:B------:R-:W-:Y:S01]  /*1f40*/  UMOV UR12, UR36 ;  /* 0x00000024000c7c82 */ /* 0x000fe20008000000 */
[----:B------:R-:W-:Y:S01]  /*1f50*/  UMOV UR9, UR17 ;  /* 0x0000001100097c82 */ /* 0x000fe20008000000 */
[----:B------:R-:W-:Y:S01]  /*1f60*/  UMOV UR10, UR18 ;  /* 0x00000012000a7c82 */ /* 0x000fe20008000000 */
[----:B------:R3:W-:Y:S01]  /*1f70*/  UTMALDG.3D.MULTICAST [UR16], [UR14], UR6, desc[UR30] ;  /* 0x00001e100e0073b4 */ /* 0x0007e20008011806 */
[----:B------:R-:W-:Y:S01]  /*1f80*/  UIADD3 UR13, UPT, UPT, UR13, 0x1, URZ ;  /* 0x000000010d0d7890 */ /* 0x000fe2000fffe0ff */
[----:B------:R-:W-:-:S03]  /*1f90*/  UMOV UR4, UR5 ;  /* 0x0000000500047c82 */ /* 0x000fc60008000000 */
[----:B------:R-:W-:Y:S01]  /*1fa0*/  UISETP.NE.AND UP0, UPT, UR13, UR25, UPT ;  /* 0x000000190d00728c */ /* 0x000fe2000bf05270 */
[----:B------:R3:W-:Y:S08]  /*1fb0*/  UTMALDG.3D [UR8], [UR22], desc[UR30] ;  /* 0x00001e08160075b4 */ /* 0x0007f00008011000 */
[----:B---3--:R-:W-:Y:S05]  /*1fc0*/  BRA.U UP0, `(.L_x_38) ;  /* 0xfffffffd004c7547 */ /* 0x008fea000b83ffff */
.L_x_32:
[C---:B------:R-:W-:Y:S01]  /*1fd0*/  LEA R3, R11.reuse, UR7, 0x3 ;  /* 0x000000070b037c11 */ /* 0x040fe2000f8e18ff */
[----:B------:R-:W-:Y:S01]  /*1fe0*/  NOP ;  /* 0x0000000000007918 */ /* 0x000fe20000000000 */
[----:B-1----:R-:W-:Y:S02]  /*1ff0*/  SHF.L.U32 R0, R10, 0x1f, RZ ;  /* 0x0000001f0a007819 */ /* 0x002fe400000006ff */
[----:B------:R-:W-:Y:S02]  /*2000*/  LEA R4, R11, UR7, 0x4 ;  /* 0x000000070b047c11 */ /* 0x000fe4000f8e20ff */
[----:B--2-4-:R-:W1:Y:S02]  /*2010*/  SYNCS.PHASECHK.TRANS64.TRYWAIT P0, [R3+URZ+0x80], R0 ;  /* 0x00008000030075a7 */ /* 0x014e6400080011ff */
[----:B-1----:R-:W-:Y:S05]  /*2020*/  @!P0 BRA `(.L_x_39) ;  /* 0x0000009400008947 */ /* 0x002fea0003800000 */
.L_x_138:
[----:B------:R-:W2:Y:S01]  /*2030*/  LDS.128 R4, [R4+0xf0] ;  /* 0x0000f00004047984 */ /* 0x000ea20000000c00 */
[----:B------:R-:W-:Y:S01]  /*2040*/  UISETP.GE.AND UP0, UPT, UR42, 0x1, UPT ;  /* 0x000000012a00788c */ /* 0x000fe2000bf06270 */
[----:B------:R-:W-:Y:S01]  /*2050*/  @!PT LDS RZ, [RZ] ;  /* 0x00000000fffff984 */ /* 0x000fe20000000800 */
[----:B------:R-:W-:Y:S01]  /*2060*/  @!PT LDS RZ, [RZ] ;  /* 0x00000000fffff984 */ /* 0x000fe20000000800 */
[----:B------:R-:W-:Y:S01]  /*2070*/  @!PT LDS RZ, [RZ] ;  /* 0x00000000fffff984 */ /* 0x000fe20000000800 */
[----:B------:R-:W-:Y:S01]  /*2080*/  @!PT LDS RZ, [RZ] ;  /* 0x00000000fffff984 */ /* 0x000fe20000000800 */
[----:B------:R3:W-:Y:S06]  /*2090*/  MEMBAR.ALL.CTA ;  /* 0x0000000000007992 */ /* 0x0007ec0000008000 */
[----:B---3--:R-:W3:Y:S01]  /*20a0*/  FENCE.VIEW.ASYNC.S ;  /* 0x00000000000073c6 */ /* 0x008ee20000000000 */
[----:B--2---:R-:W-:-:S13]  /*20b0*/  LOP3.LUT P0, RZ, R6, 0x1, RZ, 0xc0, !PT ;  /* 0x0000000106ff7812 */ /* 0x004fda000780c0ff */
[----:B---3--:R-:W-:Y:S01]  /*20c0*/  VOTEU.ANY UP1, P0 ;  /* 0x0000000000ff7886 */ /* 0x008fe20000020100 */
[----:B------:R-:W-:-:S13]  /*20d0*/  PLOP3.LUT P0, PT, PT, PT, UP1, 0x80, 0x8 ;  /* 0x000000000008781c */ /* 0x000fda0003f0f018 */
[----:B-1----:R-:W-:Y:S02]  /*20e0*/  @P0 LOP3.LUT R0, R5, 0xffff, RZ, 0xc0, !PT ;  /* 0x0000ffff05000812 */ /* 0x002fe400078ec0ff */
[----:B------:R-:W-:Y:S02]  /*20f0*/  @P0 MOV R2, R4 ;  /* 0x0000000400020202 */ /* 0x000fe40000000f00 */
[----:B------:R-:W-:Y:S01]  /*2100*/  @P0 R2UR UR6, R0 ;  /* 0x00000000000602ca */ /* 0x000fe200000e0000 */
[----:B------:R-:W-:Y:S01]  /*2110*/  VIADD R0, R3, 0x90 ;  /* 0x0000009003007836 */ /* 0x000fe20000000000 */
[----:B------:R-:W-:Y:S02]  /*2120*/  @P0 SHF.R.U32.HI R4, RZ, 0x10, R5 ;  /* 0x00000010ff040819 */ /* 0x000fe40000011605 */
[----:B------:R-:W-:Y:S02]  /*2130*/  @P0 R2UR UR8, R2 ;  /* 0x00000000020802ca */ /* 0x000fe400000e0000 */
[----:B------:R-:W-:-:S02]  /*2140*/  PRMT R0, RZ, 0x654, R0 ;  /* 0x00000654ff007816 */ /* 0x000fc40000000000 */
[----:B------:R-:W-:Y:S02]  /*2150*/  @P0 R2UR UR4, R4 ;  /* 0x00000000040402ca */ /* 0x000fe400000e0000 */
[----:B------:R1:W-:Y:S03]  /*2160*/  SYNCS.ARRIVE.TRANS64.RED.A1T0 RZ, [R0+URZ], RZ ;  /* 0x000000ff00ff79a7 */ /* 0x0003e600081004ff */
[----:B------:R-:W-:-:S04]  /*2170*/  @UP1 UMOV UR37, UR6 ;  /* 0x0000000600251c82 */ /* 0x000fc80008000000 */
[----:B------:R-:W-:-:S04]  /*2180*/  @UP1 UMOV UR38, UR8 ;  /* 0x0000000800261c82 */ /* 0x000fc80008000000 */
[----:B------:R-:W-:Y:S01]  /*2190*/  @UP1 UMOV UR36, UR4 ;  /* 0x0000000400241c82 */ /* 0x000fe20008000000 */
[----:B------:R-:W-:Y:S05]  /*21a0*/  BRA.U !UP0, `(.L_x_40) ;  /* 0x0000000108d47547 */ /* 0x000fea000b800000 */
[----:B------:R-:W2:Y:S01]  /*21b0*/  LDCU.128 UR12, c[0x0][0xb10] ;  /* 0x00016200ff0c77ac */ /* 0x000ea20008000c00 */
[----:B------:R-:W3:Y:S01]  /*21c0*/  LDCU UR25, c[0x0][0xb20] ;  /* 0x00016400ff1977ac */ /* 0x000ee20008000800 */
[----:B------:R-:W4:Y:S01]  /*21d0*/  LDCU UR20, c[0x0][0xb0c] ;  /* 0x00016180ff1477ac */ /* 0x000f220008000800 */
[----:B------:R-:W1:Y:S01]  /*21e0*/  LDCU.64 UR10, c[0x0][0xb28] ;  /* 0x00016500ff0a77ac */ /* 0x000e620008000a00 */
[----:B------:R-:W-:Y:S02]  /*21f0*/  UISETP.NE.AND UP3, UPT, UR42, 0x1, UPT ;  /* 0x000000012a00788c */ /* 0x000fe4000bf65270 */
[----:B--2---:R-:W-:Y:S02]  /*2200*/  UIMAD.WIDE.U32 UR16, UR39, UR15, URZ ;  /* 0x0000000f271072a5 */ /* 0x004fe4000f8e00ff */
[----:B------:R-:W-:Y:S02]  /*2210*/  UIMAD.WIDE.U32 UR8, UR40, UR12, URZ ;  /* 0x0000000c280872a5 */ /* 0x000fe4000f8e00ff */
[----:B------:R-:W-:-:S02]  /*2220*/  UISETP.NE.AND UP0, UPT, UR14, 0x1, UPT ;  /* 0x000000010e00788c */ /* 0x000fc4000bf05270 */
[----:B------:R-:W-:Y:S01]  /*2230*/  UIMAD.WIDE.U32 UR22, UR37, UR15, URZ ;  /* 0x0000000f251672a5 */ /* 0x000fe2000f8e00ff */
[----:B------:R-:W-:Y:S02]  /*2240*/  UMOV UR16, UR17 ;  /* 0x0000001100107c82 */ /* 0x000fe40008000000 */
[----:B------:R-:W-:Y:S01]  /*2250*/  UMOV UR8, UR9 ;  /* 0x0000000900087c82 */ /* 0x000fe20008000000 */
[----:B---3--:R-:W-:Y:S02]  /*2260*/  USHF.R.U32.HI UR16, URZ, UR25, UR16 ;  /* 0x00000019ff107299 */ /* 0x008fe40008011610 */
[----:B----4-:R-:W-:Y:S02]  /*2270*/  UISETP.NE.AND UP2, UPT, UR20, 0x1, UPT ;  /* 0x000000011400788c */ /* 0x010fe4000bf45270 */
[----:B------:R-:W-:Y:S02]  /*2280*/  USHF.R.U32.HI UR8, URZ, UR13, UR8 ;  /* 0x0000000dff087299 */ /* 0x000fe40008011608 */
[----:B------:R-:W-:-:S02]  /*2290*/  USEL UR6, UR39, UR16, !UP0 ;  /* 0x0000001027067287 */ /* 0x000fc4000c000000 */
[----:B------:R-:W-:Y:S02]  /*22a0*/  USEL UR8, UR40, UR8, !UP2 ;  /* 0x0000000828087287 */ /* 0x000fe4000d000000 */
[----:B-1----:R-:W-:Y:S01]  /*22b0*/  UIMAD.WIDE.U32 UR16, UR6, UR10, URZ ;  /* 0x0000000a061072a5 */ /* 0x002fe2000f8e00ff */
[----:B------:R-:W-:Y:S01]  /*22c0*/  UMOV UR4, UR23 ;  /* 0x0000001700047c82 */ /* 0x000fe20008000000 */
[----:B------:R-:W-:Y:S02]  /*22d0*/  UIMAD.WIDE.U32 UR18, UR38, UR12, URZ ;  /* 0x0000000c261272a5 */ /* 0x000fe4000f8e00ff */
[----:B------:R-:W-:-:S03]  /*22e0*/  UIMAD.WIDE.U32 UR22, UR8, UR10, URZ ;  /* 0x0000000a081672a5 */ /* 0x000fc6000f8e00ff */
[----:B------:R-:W-:Y:S01]  /*22f0*/  UMOV UR16, UR17 ;  /* 0x0000001100107c82 */ /* 0x000fe20008000000 */
[----:B------:R-:W-:Y:S02]  /*2300*/  USHF.R.U32.HI UR4, URZ, UR25, UR4 ;  /* 0x00000019ff047299 */ /* 0x000fe40008011604 */
[----:B------:R-:W-:Y:S01]  /*2310*/  @UP3 USHF.R.U32.HI UR6, URZ, UR11, UR16 ;  /* 0x0000000bff063299 */ /* 0x000fe20008011610 */
[----:B------:R-:W-:Y:S01]  /*2320*/  UMOV UR18, UR19 ;  /* 0x0000001300127c82 */ /* 0x000fe20008000000 */
[----:B------:R-:W-:Y:S01]  /*2330*/  UMOV UR22, UR23 ;  /* 0x0000001700167c82 */ /* 0x000fe20008000000 */
[----:B------:R-:W-:Y:S02]  /*2340*/  USHF.R.U32.HI UR13, URZ, UR13, UR18 ;  /* 0x0000000dff0d7299 */ /* 0x000fe40008011612 */
[----:B------:R-:W-:Y:S02]  /*2350*/  USEL UR4, UR37, UR4, !UP0 ;  /* 0x0000000425047287 */ /* 0x000fe4000c000000 */
[----:B------:R-:W-:-:S02]  /*2360*/  @UP3 USHF.R.U32.HI UR8, URZ, UR11, UR22 ;  /* 0x0000000bff083299 */ /* 0x000fc40008011616 */
[----:B------:R-:W-:Y:S02]  /*2370*/  UIMAD UR9, UR42, UR6, URZ ;  /* 0x000000062a0972a4 */ /* 0x000fe4000f8e02ff */
[----:B------:R-:W-:Y:S02]  /*2380*/  USEL UR6, UR38, UR13, !UP2 ;  /* 0x0000000d26067287 */ /* 0x000fe4000d000000 */
[----:B------:R-:W-:Y:S02]  /*2390*/  UIMAD UR12, UR42, UR8, URZ ;  /* 0x000000082a0c72a4 */ /* 0x000fe4000f8e02ff */
[----:B------:R-:W-:Y:S02]  /*23a0*/  UISETP.GE.AND UP0, UPT, UR4, UR9, UPT ;  /* 0x000000090400728c */ /* 0x000fe4000bf06270 */
[----:B------:R-:W-:Y:S02]  /*23b0*/  UIMAD.WIDE.U32 UR16, UR4, UR10, URZ ;  /* 0x0000000a041072a5 */ /* 0x000fe4000f8e00ff */
[----:B------:R-:W-:-:S02]  /*23c0*/  UISETP.GE.OR UP0, UPT, UR6, UR12, UP0 ;  /* 0x0000000c0600728c */ /* 0x000fc40008706670 */
        /* <DEDUP_REMOVED lines=19> */
.L_x_40:
[----:B------:R-:W2:Y:S02]  /*2500*/  LDCU UR4, c[0x0][0xb30] ;  /* 0x00016600ff0477ac */ /* 0x000ea40008000800 */
[----:B--2---:R-:W-:-:S09]  /*2510*/  UISETP.NE.AND UP0, UPT, UR4, 0x1, UPT ;  /* 0x000000010400788c */ /* 0x004fd2000bf05270 */
[----:B------:R-:W-:Y:S05]  /*2520*/  BRA.U UP0, `(.L_x_41) ;  /* 0x0000000100447547 */ /* 0x000fea000b800000 */
[----:B------:R-:W2:Y:S01]  /*2530*/  LDCU.128 UR12, c[0x0][0xb10] ;  /* 0x00016200ff0c77ac */ /* 0x000ea20008000c00 */
[----:B------:R-:W3:Y:S01]  /*2540*/  LDCU UR16, c[0x0][0xb0c] ;  /* 0x00016180ff1077ac */ /* 0x000ee20008000800 */
[----:B------:R-:W4:Y:S01]  /*2550*/  LDCU UR17, c[0x0][0xb20] ;  /* 0x00016400ff1177ac */ /* 0x000f220008000800 */
[----:B--2---:R-:W-:Y:S02]  /*2560*/  UIMAD.WIDE.U32 UR10, UR38, UR12, URZ ;  /* 0x0000000c260a72a5 */ /* 0x004fe4000f8e00ff */
[----:B------:R-:W-:Y:S02]  /*2570*/  UIMAD.WIDE.U32 UR8, UR37, UR15, URZ ;  /* 0x0000000f250872a5 */ /* 0x000fe4000f8e00ff */
[----:B---3--:R-:W-:Y:S02]  /*2580*/  UISETP.NE.AND UP2, UPT, UR16, 0x1, UPT ;  /* 0x000000011000788c */ /* 0x008fe4000bf45270 */
[----:B------:R-:W-:Y:S01]  /*2590*/  UISETP.NE.AND UP0, UPT, UR14, 0x1, UPT ;  /* 0x000000010e00788c */ /* 0x000fe2000bf05270 */
[----:B------:R-:W-:-:S02]  /*25a0*/  UMOV UR6, UR11 ;  /* 0x0000000b00067c82 */ /* 0x000fc40008000000 */
[----:B------:R-:W-:Y:S01]  /*25b0*/  UMOV UR4, UR9 ;  /* 0x0000000900047c82 */ /* 0x000fe20008000000 */
[----:B------:R-:W-:Y:S02]  /*25c0*/  USHF.R.U32.HI UR6, URZ, UR13, UR6 ;  /* 0x0000000dff067299 */ /* 0x000fe40008011606 */
[----:B----4-:R-:W-:Y:S02]  /*25d0*/  USHF.R.U32.HI UR4, URZ, UR17, UR4 ;  /* 0x00000011ff047299 */ /* 0x010fe40008011604 */
[----:B------:R-:W-:Y:S02]  /*25e0*/  USEL UR6, UR38, UR6, !UP2 ;  /* 0x0000000626067287 */ /* 0x000fe4000d000000 */
[----:B------:R-:W-:-:S04]  /*25f0*/  USEL UR4, UR37, UR4, !UP0 ;  /* 0x0000000425047287 */ /* 0x000fc8000c000000 */
[----:B------:R-:W-:Y:S02]  /*2600*/  UIADD3 UR8, UPT, UPT, UR6, -UR4, URZ ;  /* 0x8000000406087290 */ /* 0x000fe4000fffe0ff */
[----:B------:R-:W-:Y:S02]  /*2610*/  UIADD3 UR4, UPT, UPT, -UR6, UR4, URZ ;  /* 0x0000000406047290 */ /* 0x000fe4000fffe1ff */
[----:B------:R-:W-:Y:S02]  /*2620*/  UIMAD UR37, UR8, UR14, UR37 ;  /* 0x0000000e082572a4 */ /* 0x000fe4000f8e0225 */
[----:B------:R-:W-:-:S12]  /*2630*/  UIMAD UR38, UR4, UR16, UR38 ;  /* 0x00000010042672a4 */ /* 0x000fd8000f8e0226 */
.L_x_41:
[----:B------:R-:W-:Y:S01]  /*2640*/  VIADD R11, R11, 0x1 ;  /* 0x000000010b0b7836 */ /* 0x000fe20000000000 */
[----:B------:R-:W-:Y:S02]  /*2650*/  R2UR UR6, R145 ;  /* 0x00000000910672ca */ /* 0x000fe400000e0000 */
[----:B------:R-:W-:Y:S02]  /*2660*/  R2UR UR4, R144 ;  /* 0x00000000900472ca */ /* 0x000fe400000e0000 */
[C---:B------:R-:W-:Y:S02]  /*2670*/  ISETP.NE.AND P0, PT, R11.reuse, 0x2, PT ;  /* 0x000000020b00780c */ /* 0x040fe40003f05270 */
[----:B------:R-:W-:Y:S02]  /*2680*/  PLOP3.LUT P1, PT, PT, PT, PT, 0x80, 0x8 ;  /* 0x000000000008781c */ /* 0x000fe40003f2f070 */
[----:B-1----:R-:W-:Y:S02]  /*2690*/  SEL R0, RZ, 0x1, P0 ;  /* 0x00000001ff007807 */ /* 0x002fe40000000000 */
[----:B------:R-:W-:-:S02]  /*26a0*/  SEL R11, R11, RZ, P0 ;  /* 0x000000ff0b0b7207 */ /* 0x000fc40000000000 */
[----:B------:R-:W-:Y:S01]  /*26b0*/  LOP3.LUT R10, R10, R0, RZ, 0x3c, !PT ;  /* 0x000000000a0a7212 */ /* 0x000fe200078e3cff */
[----:B------:R-:W-:Y:S02]  /*26c0*/  UIADD3 UR16, UPT, UPT, UR38, UR6, URZ ;  /* 0x0000000626107290 */ /* 0x000fe4000fffe0ff */
[----:B------:R-:W-:Y:S01]  /*26d0*/  UIADD3 UR20, UPT, UPT, UR37, UR4, URZ ;  /* 0x0000000425147290 */ /* 0x000fe2000fffe0ff */
[----:B------:R-:W-:Y:S11]  /*26e0*/  BRA.U UP1, `(.L_x_42) ;  /* 0xfffffff101507547 */ /* 0x000ff6000b83ffff */
[----:B------:R-:W-:Y:S01]  /*26f0*/  UIADD3 UR7, UPT, UPT, UR7, 0x18, URZ ;  /* 0x0000001807077890 */ /* 0x000fe2000fffe0ff */
[----:B------:R-:W-:-:S03]  /*2700*/  SHF.L.U32 R2, R12, 0x1f, RZ ;  /* 0x0000001f0c027819 */ /* 0x000fc600000006ff */
[----:B------:R-:W-:-:S09]  /*2710*/  ULEA UR4, UR5, UR7, 0x3 ;  /* 0x0000000705047291 */ /* 0x000fd2000f8e18ff */
[----:B------:R-:W1:Y:S02]  /*2720*/  SYNCS.PHASECHK.TRANS64.TRYWAIT P0, [UR4], R2 ;  /* 0x00000002ff0075a7 */ /* 0x000e640008001104 */
[----:B-1----:R-:W-:Y:S05]  /*2730*/  @!P0 BRA `(.L_x_43) ;  /* 0x0000008c00508947 */ /* 0x002fea0003800000 */
.L_x_140:
[----:B------:R-:W-:-:S04]  /*2740*/  UIADD3 UR4, UPT, UPT, UR5, 0x1, URZ ;  /* 0x0000000105047890 */ /* 0x000fc8000fffe0ff */
[----:B------:R-:W-:-:S04]  /*2750*/  UISETP.NE.AND UP0, UPT, UR4, 0x3, UPT ;  /* 0x000000030400788c */ /* 0x000fc8000bf05270 */
[----:B------:R-:W-:Y:S02]  /*2760*/  USEL UR6, URZ, 0x1, UP0 ;  /* 0x00000001ff067887 */ /* 0x000fe40008000000 */
[----:B------:R-:W-:-:S04]  /*2770*/  USEL UR4, UR4, URZ, UP0 ;  /* 0x000000ff04047287 */ /* 0x000fc80008000000 */
[----:B------:R-:W-:Y:S01]  /*2780*/  ULEA UR5, UR4, UR7, 0x3 ;  /* 0x0000000704057291 */ /* 0x000fe2000f8e18ff */
[----:B------:R-:W-:-:S04]  /*2790*/  LOP3.LUT R12, R12, UR6, RZ, 0x3c, !PT ;  /* 0x000000060c0c7c12 */ /* 0x000fc8000f8e3cff */
[----:B-1----:R-:W-:-:S04]  /*27a0*/  SHF.L.U32 R2, R12, 0x1f, RZ ;  /* 0x0000001f0c027819 */ /* 0x002fc800000006ff */
[----:B------:R-:W1:Y:S02]  /*27b0*/  SYNCS.PHASECHK.TRANS64.TRYWAIT P0, [UR5], R2 ;  /* 0x00000002ff0075a7 */ /* 0x000e640008001105 */
[----:B-1----:R-:W-:Y:S05]  /*27c0*/  @!P0 BRA `(.L_x_44) ;  /* 0x0000008c00448947 */ /* 0x002fea0003800000 */
.L_x_142:
[----:B------:R-:W-:-:S04]  /*27d0*/  UIADD3 UR4, UPT, UPT, UR4, 0x1, URZ ;  /* 0x0000000104047890 */ /* 0x000fc8000fffe0ff */
[----:B------:R-:W-:-:S04]  /*27e0*/  UISETP.NE.AND UP0, UPT, UR4, 0x3, UPT ;  /* 0x000000030400788c */ /* 0x000fc8000bf05270 */
[----:B------:R-:W-:Y:S02]  /*27f0*/  USEL UR5, URZ, 0x1, UP0 ;  /* 0x00000001ff057887 */ /* 0x000fe40008000000 */
[----:B------:R-:W-:-:S04]  /*2800*/  USEL UR4, UR4, URZ, UP0 ;  /* 0x000000ff04047287 */ /* 0x000fc80008000000 */
[----:B------:R-:W-:Y:S01]  /*2810*/  ULEA UR4, UR4, UR7, 0x3 ;  /* 0x0000000704047291 */ /* 0x000fe2000f8e18ff */
[----:B-1----:R-:W-:-:S04]  /*2820*/  LOP3.LUT R2, R12, UR5, RZ, 0x3c, !PT ;  /* 0x000000050c027c12 */ /* 0x002fc8000f8e3cff */
[----:B------:R-:W-:Y:S01]  /*2830*/  SHF.L.U32 R2, R2, 0x1f, RZ ;  /* 0x0000001f02027819 */ /* 0x000fe200000006ff */
[----:B------:R-:W-:-:S07]  /*2840*/  IMAD.U32 R0, RZ, RZ, UR4 ;  /* 0x00000004ff007e24 */ /* 0x000fce000f8e00ff */
.L_x_45:
[----:B-1----:R1:W2:Y:S02]  /*2850*/  SYNCS.PHASECHK.TRANS64.TRYWAIT P0, [R0+URZ], R2 ;  /* 0x00000002000075a7 */ /* 0x0022a400080011ff */
[----:B--2---:R-:W-:Y:S05]  /*2860*/  @!P0 NANOSLEEP.SYNCS 0x989680 ;  /* 0x009896800000895d */ /* 0x004fea0003900000 */
[----:B------:R-:W2:Y:S02]  /*2870*/  @!P0 SYNCS.PHASECHK.TRANS64 P0, [R0+URZ], R2 ;  /* 0x00000002000085a7 */ /* 0x000ea400080010ff */
[----:B--2---:R-:W-:Y:S05]  /*2880*/  @P0 EXIT ;  /* 0x000000000000094d */ /* 0x004fea0003800000 */
[----:B------:R-:W-:Y:S05]  /*2890*/  BRA `(.L_x_45) ;  /* 0xfffffffc00ec7947 */ /* 0x000fea000383ffff */
.L_x_22:
[----:B------:R-:W1:Y:S02]  /*28a0*/  S2UR UR4, SR_CgaCtaId ;  /* 0x00000000000479c3 */ /* 0x000e640000008800 */
[----:B-1----:R-:W-:-:S04]  /*28b0*/  UISETP.NE.AND UP0, UPT, UR4, URZ, UPT ;  /* 0x000000ff0400728c */ /* 0x002fc8000bf05270 */
[----:B------:R-:W-:-:S09]  /*28c0*/  UISETP.NE.OR UP0, UPT, UR17, 0x1, UP0 ;  /* 0x000000011100788c */ /* 0x000fd20008705670 */
[----:B------:R-:W-:Y:S05]  /*28d0*/  BRA.U UP0, `(.L_x_46) ;  /* 0x00000005004c7547 */ /* 0x000fea000b800000 */
[----:B------:R-:W1:Y:S01]  /*28e0*/  S2UR UR5, SR_CgaCtaId ;  /* 0x00000000000579c3 */ /* 0x000e620000008800 */
[----:B------:R-:W-:Y:S01]  /*28f0*/  UMOV UR4, 0x400 ;  /* 0x0000040000047882 */ /* 0x000fe20000000000 */
[----:B------:R-:W-:Y:S01]  /*2900*/  ISETP.GE.U32.AND P2, PT, R0, 0x2, PT ;  /* 0x000000020000780c */ /* 0x000fe20003f46070 */
[----:B------:R-:W-:Y:S01]  /*2910*/  IMAD.MOV.U32 R12, RZ, RZ, 0x1 ;  /* 0x00000001ff0c7424 */ /* 0x000fe200078e00ff */
[----:B------:R-:W-:Y:S02]  /*2920*/  CS2R R10, SRZ ;  /* 0x00000000000a7805 */ /* 0x000fe4000001ff00 */
[----:B------:R-:W-:Y:S01]  /*2930*/  CS2R R8, SRZ ;  /* 0x0000000000087805 */ /* 0x000fe2000001ff00 */
[----:B-1----:R-:W-:-:S03]  /*2940*/  ULEA UR6, UR5, UR4, 0x18 ;  /* 0x0000000405067291 */ /* 0x002fc6000f8ec0ff */
[----:B------:R-:W-:-:S09]  /*2950*/  UMOV UR5, URZ ;  /* 0x000000ff00057c82 */ /* 0x000fd20008000000 */
.L_x_50:
[----:B------:R-:W-:Y:S02]  /*2960*/  LEA R2, R8, UR6, 0x3 ;  /* 0x0000000608027c11 */ /* 0x000fe4000f8e18ff */
[----:B------:R-:W-:-:S03]  /*2970*/  SHF.L.U32 R4, R9, 0x1f, RZ ;  /* 0x0000001f09047819 */ /* 0x000fc600000006ff */
[----:B------:R-:W-:Y:S01]  /*2980*/  VIADD R5, R2, 0xd0 ;  /* 0x000000d002057836 */ /* 0x000fe20000000000 */
[----:B------:R-:W1:Y:S02]  /*2990*/  SYNCS.PHASECHK.TRANS64.TRYWAIT P0, [R2+URZ+0xc0], R4 ;  /* 0x0000c004020075a7 */ /* 0x000e6400080011ff */
[----:B-1----:R-:W-:Y:S05]  /*29a0*/  @!P0 BRA `(.L_x_47) ;  /* 0x0000008800e48947 */ /* 0x002fea0003800000 */
.L_x_143:
[----:B------:R-:W-:Y:S01]  /*29b0*/  ULEA UR4, UR5, UR6, 0x3 ;  /* 0x0000000605047291 */ /* 0x000fe2000f8e18ff */
[----:B-1----:R-:W-:Y:S01]  /*29c0*/  PRMT R2, RZ, 0x654, R5 ;  /* 0x00000654ff027816 */ /* 0x002fe20000000005 */
[----:B------:R-:W-:Y:S01]  /*29d0*/  @!P2 IMAD.MOV.U32 R4, RZ, RZ, 0x10 ;  /* 0x00000010ff04a424 */ /* 0x000fe200078e00ff */
[----:B------:R-:W-:Y:S01]  /*29e0*/  SHF.L.U32 R5, R12, 0x1f, RZ ;  /* 0x0000001f0c057819 */ /* 0x000fe200000006ff */
[----:B------:R-:W-:Y:S01]  /*29f0*/  UIADD3 UR7, UPT, UPT, UR4, 0x80, URZ ;  /* 0x0000008004077890 */ /* 0x000fe2000fffe0ff */
[----:B------:R1:W-:Y:S05]  /*2a00*/  SYNCS.ARRIVE.TRANS64.RED.A1T0 RZ, [R2+URZ], RZ ;  /* 0x000000ff02ff79a7 */ /* 0x0003ea00081004ff */
[----:B------:R-:W-:Y:S01]  /*2a10*/  IMAD.U32 R6, RZ, RZ, UR7 ;  /* 0x00000007ff067e24 */ /* 0x000fe2000f8e00ff */
[----:B------:R-:W2:Y:S04]  /*2a20*/  SYNCS.PHASECHK.TRANS64.TRYWAIT P0, [UR4+0x90], R5 ;  /* 0x00009005ff0075a7 */ /* 0x000ea80008001104 */
[----:B------:R-:W-:Y:S01]  /*2a30*/  PRMT R6, R0, 0x654, R6 ;  /* 0x0000065400067816 */ /* 0x000fe20000000006 */
[----:B-12---:R-:W-:Y:S06]  /*2a40*/  @!P0 BRA `(.L_x_48) ;  /* 0x0000008800d08947 */ /* 0x006fec0003800000 */
.L_x_145:
[----:B------:R-:W-:Y:S01]  /*2a50*/  ULEA UR8, UR5, UR6, 0x4 ;  /* 0x0000000605087291 */ /* 0x000fe2000f8e20ff */
[----:B------:R-:W-:Y:S01]  /*2a60*/  SEL R3, R6, R3, !P2 ;  /* 0x0000000306037207 */ /* 0x000fe20005000000 */
[----:B------:R-:W-:Y:S01]  /*2a70*/  UIADD3 UR9, UPT, UPT, UR4, 0x80, URZ ;  /* 0x0000008004097890 */ /* 0x000fe2000fffe0ff */
[----:B-1----:R-:W-:Y:S01]  /*2a80*/  LEA R2, R11, UR6, 0x3 ;  /* 0x000000060b027c11 */ /* 0x002fe2000f8e18ff */
[----:B------:R-:W-:Y:S01]  /*2a90*/  UIADD3 UR8, UPT, UPT, UR8, 0xf0, URZ ;  /* 0x000000f008087890 */ /* 0x000fe2000fffe0ff */
[----:B------:R1:W-:Y:S01]  /*2aa0*/  @!P2 SYNCS.ARRIVE.TRANS64.RED RZ, [R3+URZ], R4 ;  /* 0x0000000403ffa9a7 */ /* 0x0003e200080004ff */
[----:B------:R-:W-:Y:S01]  /*2ab0*/  UIADD3 UR4, UPT, UPT, UR5, 0x1, URZ ;  /* 0x0000000105047890 */ /* 0x000fe2000fffe0ff */
[----:B------:R-:W-:-:S03]  /*2ac0*/  VIADD R8, R8, 0x1 ;  /* 0x0000000108087836 */ /* 0x000fc60000000000 */
[----:B------:R-:W-:Y:S02]  /*2ad0*/  UISETP.NE.AND UP0, UPT, UR4, 0x2, UPT ;  /* 0x000000020400788c */ /* 0x000fe4000bf05270 */
[----:B------:R-:W-:Y:S01]  /*2ae0*/  ISETP.NE.AND P0, PT, R8, 0x2, PT ;  /* 0x000000020800780c */ /* 0x000fe20003f05270 */
[----:B------:R-:W-:Y:S06]  /*2af0*/  UGETNEXTWORKID.BROADCAST [UR8], [UR9] ;  /* 0x00000000080073ca */ /* 0x000fec0008000100 */
[----:B------:R-:W-:Y:S02]  /*2b00*/  USEL UR7, URZ, 0x1, UP0 ;  /* 0x00000001ff077887 */ /* 0x000fe40008000000 */
[----:B------:R-:W-:-:S04]  /*2b10*/  USEL UR5, UR4, URZ, UP0 ;  /* 0x000000ff04057287 */ /* 0x000fc80008000000 */
[----:B------:R-:W-:Y:S02]  /*2b20*/  LOP3.LUT R12, R12, UR7, RZ, 0x3c, !PT ;  /* 0x000000070c0c7c12 */ /* 0x000fe4000f8e3cff */
[----:B-1----:R-:W-:-:S04]  /*2b30*/  SHF.L.U32 R4, R10, 0x1f, RZ ;  /* 0x0000001f0a047819 */ /* 0x002fc800000006ff */
[----:B------:R-:W1:Y:S02]  /*2b40*/  SYNCS.PHASECHK.TRANS64.TRYWAIT P1, [R2+URZ+0x80], R4 ;  /* 0x00008004020075a7 */ /* 0x000e6400080211ff */
[----:B-1----:R-:W-:Y:S05]  /*2b50*/  @!P1 BRA `(.L_x_49) ;  /* 0x0000008800a49947 */ /* 0x002fea0003800000 */
.L_x_146:
[C---:B-1----:R-:W-:Y:S01]  /*2b60*/  LEA R4, R11.reuse, UR6, 0x4 ;  /* 0x000000060b047c11 */ /* 0x042fe2000f8e20ff */
[----:B------:R-:W-:Y:S01]  /*2b70*/  VIADD R2, R2, 0x90 ;  /* 0x0000009002027836 */ /* 0x000fe20000000000 */
[----:B------:R-:W-:Y:S01]  /*2b80*/  SEL R8, R8, RZ, P0 ;  /* 0x000000ff08087207 */ /* 0x000fe20000000000 */
[----:B------:R-:W-:-:S03]  /*2b90*/  VIADD R11, R11, 0x1 ;  /* 0x000000010b0b7836 */ /* 0x000fc60000000000 */
[----:B------:R-:W1:Y:S01]  /*2ba0*/  LDS.128 R4, [R4+0xf0] ;  /* 0x0000f00004047984 */ /* 0x000e620000000c00 */
[----:B------:R-:W-:Y:S02]  /*2bb0*/  PRMT R2, RZ, 0x654, R2 ;  /* 0x00000654ff027816 */ /* 0x000fe40000000002 */
[C---:B------:R-:W-:Y:S01]  /*2bc0*/  ISETP.NE.AND P1, PT, R11.reuse, 0x2, PT ;  /* 0x000000020b00780c */ /* 0x040fe20003f25270 */
[----:B------:R-:W-:Y:S01]  /*2bd0*/  @!PT LDS RZ, [RZ] ;  /* 0x00000000fffff984 */ /* 0x000fe20000000800 */
[----:B------:R-:W-:Y:S01]  /*2be0*/  @!PT LDS RZ, [RZ] ;  /* 0x00000000fffff984 */ /* 0x000fe20000000800 */
[----:B------:R-:W-:Y:S01]  /*2bf0*/  @!PT LDS RZ, [RZ] ;  /* 0x00000000fffff984 */ /* 0x000fe20000000800 */
[----:B------:R-:W-:Y:S01]  /*2c00*/  @!PT LDS RZ, [RZ] ;  /* 0x00000000fffff984 */ /* 0x000fe20000000800 */
[----:B------:R2:W-:Y:S06]  /*2c10*/  MEMBAR.ALL.CTA ;  /* 0x0000000000007992 */ /* 0x0005ec0000008000 */
[----:B--2---:R-:W2:Y:S01]  /*2c20*/  FENCE.VIEW.ASYNC.S ;  /* 0x00000000000073c6 */ /* 0x004ea20000000000 */
[----:B------:R-:W-:Y:S01]  /*2c30*/  SEL R11, R11, RZ, P1 ;  /* 0x000000ff0b0b7207 */ /* 0x000fe20000800000 */
[----:B--2---:R2:W-:Y:S01]  /*2c40*/  SYNCS.ARRIVE.TRANS64.RED.A1T0 RZ, [R2+URZ], RZ ;  /* 0x000000ff02ff79a7 */ /* 0x0045e200081004ff */
[----:B-1----:R-:W-:-:S02]  /*2c50*/  LOP3.LUT P3, RZ, R6, 0x1, RZ, 0xc0, !PT ;  /* 0x0000000106ff7812 */ /* 0x002fc4000786c0ff */
[----:B------:R-:W-:-:S04]  /*2c60*/  SEL R4, RZ, 0x1, P1 ;  /* 0x00000001ff047807 */ /* 0x000fc80000800000 */
[----:B------:R-:W-:Y:S02]  /*2c70*/  LOP3.LUT R10, R10, R4, RZ, 0x3c, !PT ;  /* 0x000000040a0a7212 */ /* 0x000fe400078e3cff */
[----:B--2---:R-:W-:-:S04]  /*2c80*/  SEL R2, RZ, 0x1, P0 ;  /* 0x00000001ff027807 */ /* 0x004fc80000000000 */
[----:B------:R-:W-:Y:S01]  /*2c90*/  LOP3.LUT R9, R9, R2, RZ, 0x3c, !PT ;  /* 0x0000000209097212 */ /* 0x000fe200078e3cff */
[----:B------:R-:W-:Y:S06]  /*2ca0*/  @P3 BRA `(.L_x_50) ;  /* 0xfffffffc002c3947 */ /* 0x000fec000383ffff */
[----:B------:R-:W-:Y:S01]  /*2cb0*/  ULEA UR4, UR5, UR6, 0x3 ;  /* 0x0000000605047291 */ /* 0x000fe2000f8e18ff */
[----:B------:R-:W-:-:S08]  /*2cc0*/  SHF.L.U32 R2, R12, 0x1f, RZ ;  /* 0x0000001f0c027819 */ /* 0x000fd000000006ff */
[----:B------:R-:W1:Y:S02]  /*2cd0*/  SYNCS.PHASECHK.TRANS64 P0, [UR4+0x90], R2 ;  /* 0x00009002ff0075a7 */ /* 0x000e640008001004 */
[----:B-1----:R-:W-:Y:S05]  /*2ce0*/  @P0 BRA `(.L_x_51) ;  /* 0x0000000000080947 */ /* 0x002fea0003800000 */
[----:B------:R-:W1:Y:S02]  /*2cf0*/  SYNCS.PHASECHK.TRANS64.TRYWAIT P0, [UR4+0x90], R2 ;  /* 0x00009002ff0075a7 */ /* 0x000e640008001104 */
[----:B-1----:R-:W-:Y:S05]  /*2d00*/  @!P0 BRA `(.L_x_52) ;  /* 0x00000088004c8947 */ /* 0x002fea0003800000 */
.L_x_51:
[----:B------:R-:W-:-:S04]  /*2d10*/  UIADD3 UR7, UPT, UPT, UR5, 0x1, URZ ;  /* 0x0000000105077890 */ /* 0x000fc8000fffe0ff */
[----:B------:R-:W-:-:S04]  /*2d20*/  UISETP.NE.AND UP0, UPT, UR7, 0x2, UPT ;  /* 0x000000020700788c */ /* 0x000fc8000bf05270 */
[----:B------:R-:W-:Y:S02]  /*2d30*/  USEL UR8, URZ, 0x1, UP0 ;  /* 0x00000001ff087887 */ /* 0x000fe40008000000 */
[----:B------:R-:W-:-:S04]  /*2d40*/  USEL UR7, UR7, URZ, UP0 ;  /* 0x000000ff07077287 */ /* 0x000fc80008000000 */
[----:B------:R-:W-:Y:S01]  /*2d50*/  ULEA UR7, UR7, UR6, 0x3 ;  /* 0x0000000607077291 */ /* 0x000fe2000f8e18ff */
[----:B-1----:R-:W-:-:S04]  /*2d60*/  LOP3.LUT R2, R12, UR8, RZ, 0x3c, !PT ;  /* 0x000000080c027c12 */ /* 0x002fc8000f8e3cff */
[----:B------:R-:W-:-:S04]  /*2d70*/  SHF.L.U32 R0, R2, 0x1f, RZ ;  /* 0x0000001f02007819 */ /* 0x000fc800000006ff */
[----:B------:R-:W1:Y:S02]  /*2d80*/  SYNCS.PHASECHK.TRANS64 P0, [UR7+0x90], R0 ;  /* 0x00009000ff0075a7 */ /* 0x000e640008001007 */
[----:B-1----:R-:W-:Y:S05]  /*2d90*/  @P0 EXIT ;  /* 0x000000000000094d */ /* 0x002fea0003800000 */
[----:B------:R-:W-:Y:S02]  /*2da0*/  SHF.L.U32 R2, R2, 0x1f, RZ ;  /* 0x0000001f02027819 */ /* 0x000fe400000006ff */
[----:B------:R-:W-:-:S07]  /*2db0*/  MOV R0, UR7 ;  /* 0x0000000700007c02 */ /* 0x000fce0008000f00 */
.L_x_53:
[----:B-1----:R1:W2:Y:S02]  /*2dc0*/  SYNCS.PHASECHK.TRANS64.TRYWAIT P0, [R0+URZ+0x90], R2 ;  /* 0x00009002000075a7 */ /* 0x0022a400080011ff */
[----:B--2---:R-:W-:Y:S05]  /*2dd0*/  @!P0 NANOSLEEP.SYNCS 0x989680 ;  /* 0x009896800000895d */ /* 0x004fea0003900000 */
[----:B------:R-:W2:Y:S02]  /*2de0*/  @!P0 SYNCS.PHASECHK.TRANS64 P0, [R0+URZ+0x90], R2 ;  /* 0x00009002000085a7 */ /* 0x000ea400080010ff */
[----:B--2---:R-:W-:Y:S05]  /*2df0*/  @P0 EXIT ;  /* 0x000000000000094d */ /* 0x004fea0003800000 */
[----:B------:R-:W-:Y:S05]  /*2e00*/  BRA `(.L_x_53) ;  /* 0xfffffffc00ec7947 */ /* 0x000fea000383ffff */
.L_x_46:
[----:B------:R-:W-:Y:S05]  /*2e10*/  BRA.U UP4, `(.L_x_54) ;  /* 0x0000000d04787547 */ /* 0x000fea000b800000 */
[----:B------:R-:W1:Y:S01]  /*2e20*/  S2UR UR7, SR_CgaCtaId ;  /* 0x00000000000779c3 */ /* 0x000e620000008800 */
[----:B------:R-:W-:Y:S01]  /*2e30*/  UMOV UR4, 0x40 ;  /* 0x0000004000047882 */ /* 0x000fe20000000000 */
[----:B------:R-:W-:Y:S01]  /*2e40*/  NOP ;  /* 0x0000000000007918 */ /* 0x000fe20000000000 */
[----:B------:R-:W-:Y:S01]  /*2e50*/  UMOV UR6, 0x400 ;  /* 0x0000040000067882 */ /* 0x000fe20000000000 */
[----:B-1----:R-:W-:Y:S02]  /*2e60*/  ULEA UR5, UR7, UR4, 0x18 ;  /* 0x0000000407057291 */ /* 0x002fe4000f8ec0ff */
[----:B------:R-:W-:-:S07]  /*2e70*/  ULEA UR6, UR7, UR6, 0x18 ;  /* 0x0000000607067291 */ /* 0x000fce000f8ec0ff */
[----:B------:R-:W1:Y:S02]  /*2e80*/  LDS.U8 R0, [UR5+0x1c] ;  /* 0x00001c05ff007984 */ /* 0x000e640008000000 */
[----:B-1----:R-:W-:-:S13]  /*2e90*/  ISETP.NE.AND P0, PT, R0, RZ, PT ;  /* 0x000000ff0000720c */ /* 0x002fda0003f05270 */
[----:B------:R-:W-:Y:S05]  /*2ea0*/  @P0 BRA `(.L_x_55) ;  /* 0x0000000000580947 */ /* 0x000fea0003800000 */
[----:B------:R-:W-:-:S13]  /*2eb0*/  ELECT P0, URZ, PT ;  /* 0x0000000000ff782f */ /* 0x000fda0003800000 */
[----:B------:R-:W-:Y:S05]  /*2ec0*/  @!P0 BRA `(.L_x_56) ;  /* 0x0000000000608947 */ /* 0x000fea0003800000 */
[----:B------:R-:W-:Y:S01]  /*2ed0*/  UMOV UR4, 0x10 ;  /* 0x0000001000047882 */ /* 0x000fe20000000000 */
[----:B------:R-:W-:Y:S01]  /*2ee0*/  HFMA2 R0, -RZ, RZ, 0, 5.9604644775390625e-08 ;  /* 0x00000001ff007431 */ /* 0x000fe200000001ff */
[----:B------:R-:W-:-:S03]  /*2ef0*/  MOV R3, 0xffff ;  /* 0x0000ffff00037802 */ /* 0x000fc60000000f00 */
[----:B------:R-:W-:Y:S04]  /*2f00*/  DEPBAR.LE SB1, 0x36 ;  /* 0x00009d800000791a */ /* 0x000fe80000000000 */
[----:B------:R-:W1:Y:S02]  /*2f10*/  UTCATOMSWS.FIND_AND_SET.ALIGN UP0, UR4, UR4 ;  /* 0x00000004000475e3 */ /* 0x000e640008000800 */
[----:B-1----:R-:W-:Y:S01]  /*2f20*/  MOV R4, UR4 ;  /* 0x0000000400047c02 */ /* 0x002fe20008000f00 */
[----:B------:R-:W-:Y:S06]  /*2f30*/  BRA.U UP0, `(.L_x_57) ;  /* 0x0000000100187547 */ /* 0x000fec000b800000 */
.L_x_58:
[----:B------:R-:W-:Y:S05]  /*2f40*/  NANOSLEEP 0x64 ;  /* 0x000000640000795d */ /* 0x000fea0003800000 */
[----:B------:R-:W-:-:S05]  /*2f50*/  UMOV UR4, 0x10 ;  /* 0x0000001000047882 */ /* 0x000fca0000000000 */
[----:B------:R-:W-:Y:S04]  /*2f60*/  DEPBAR.LE SB1, 0x36 ;  /* 0x00009d800000791a */ /* 0x000fe80000000000 */
[----:B------:R-:W1:Y:S02]  /*2f70*/  UTCATOMSWS.FIND_AND_SET.ALIGN UP0, UR4, UR4 ;  /* 0x00000004000475e3 */ /* 0x000e640008000800 */
[----:B-1----:R-:W-:Y:S01]  /*2f80*/  MOV R4, UR4 ;  /* 0x0000000400047c02 */ /* 0x002fe20008000f00 */
[----:B------:R-:W-:Y:S05]  /*2f90*/  BRA.U !UP0, `(.L_x_58) ;  /* 0xfffffffd08e87547 */ /* 0x000fea000b83ffff */
.L_x_57:
[-C--:B------:R-:W-:Y:S02]  /*2fa0*/  SHF.L.U32 R3, R3, R4.reuse, RZ ;  /* 0x0000000403037219 */ /* 0x080fe400000006ff */
[----:B------:R-:W-:Y:S01]  /*2fb0*/  SHF.L.U32 R0, R0, R4, RZ ;  /* 0x0000000400007219 */ /* 0x000fe200000006ff */
[----:B------:R-:W-:Y:S02]  /*2fc0*/  IMAD.SHL.U32 R4, R4, 0x20, RZ ;  /* 0x0000002004047824 */ /* 0x000fe400078e00ff */
[----:B------:R1:W-:Y:S04]  /*2fd0*/  ATOMS.OR RZ, [UR5+0x14], R3 ;  /* 0x00001403ffff798c */ /* 0x0003e8000b000005 */
[----:B------:R1:W-:Y:S04]  /*2fe0*/  ATOMS.OR RZ, [UR5+0x18], R0 ;  /* 0x00001800ffff798c */ /* 0x0003e8000b000005 */
[----:B------:R1:W-:Y:S01]  /*2ff0*/  STS [UR6+0x110], R4 ;  /* 0x00011004ff007988 */ /* 0x0003e20008000806 */
[----:B------:R-:W-:Y:S05]  /*3000*/  BRA `(.L_x_56) ;  /* 0x0000000000107947 */ /* 0x000fea0003800000 */
.L_x_55:
[----:B------:R-:W-:Y:S02]  /*3010*/  MOV R0, 0xffffffff ;  /* 0xffffffff00007802 */ /* 0x000fe40000000f00 */
[----:B------:R-:W-:-:S03]  /*3020*/  MOV R4, 0x3050 ;  /* 0x0000305000047802 */ /* 0x000fc60000000f00 */
[----:B------:R1:W-:Y:S04]  /*3030*/  STS [UR6+0x110], R0 ;  /* 0x00011000ff007988 */ /* 0x0003e80008000806 */
[----:B-1---5:R-:W-:Y:S05]  /*3040*/  CALL.REL.NOINC `($__internal_1_$__cuda_sm10x_tcgen05_guardrail_trap_phase_invalid_during_alloc) ;  /* 0x0000008c00647944 */ /* 0x022fea0003c00000 */
.L_x_56:
[----:B------:R-:W-:Y:S05]  /*3050*/  WARPSYNC.ALL ;  /* 0x0000000000007948 */ /* 0x000fea0003800000 */
[----:B------:R-:W2:Y:S01]  /*3060*/  S2UR UR4, SR_CgaCtaId ;  /* 0x00000000000479c3 */ /* 0x000ea20000008800 */
[----:B------:R-:W-:Y:S01]  /*3070*/  UMOV UR26, 0x400 ;  /* 0x00000400001a7882 */ /* 0x000fe20000000000 */
[----:B------:R-:W-:-:S06]  /*3080*/  NOP ;  /* 0x0000000000007918 */ /* 0x000fcc0000000000 */
[----:B------:R-:W-:Y:S06]  /*3090*/  BAR.ARV 0x6, 0xa0 ;  /* 0x0182800000007b1d */ /* 0x000fec0000002000 */
[----:B------:R-:W3:Y:S01]  /*30a0*/  LDCU UR5, c[0x0][0x38c] ;  /* 0x00007180ff0577ac */ /* 0x000ee20008000800 */
[----:B------:R-:W-:Y:S01]  /*30b0*/  LOP3.LUT R2, R2, 0xffff, RZ, 0xc0, !PT ;  /* 0x0000ffff02027812 */ /* 0x000fe200078ec0ff */
[----:B------:R-:W-:Y:S01]  /*30c0*/  IMAD.MOV.U32 R11, RZ, RZ, 0x1 ;  /* 0x00000001ff0b7424 */ /* 0x000fe200078e00ff */
[----:B------:R-:W-:Y:S01]  /*30d0*/  CS2R R8, SRZ ;  /* 0x0000000000087805 */ /* 0x000fe2000001ff00 */
[----:B------:R-:W4:Y:S01]  /*30e0*/  LDCU UR7, c[0x0][0x38c] ;  /* 0x00007180ff0777ac */ /* 0x000f220008000800 */
[----:B------:R-:W-:Y:S01]  /*30f0*/  R2UR UR27, R2 ;  /* 0x00000000021b72ca */ /* 0x000fe200000e0000 */
[----:B------:R-:W-:Y:S01]  /*3100*/  IMAD.MOV.U32 R10, RZ, RZ, RZ ;  /* 0x000000ffff0a7224 */ /* 0x000fe200078e00ff */
[----:B------:R-:W-:Y:S01]  /*3110*/  UMOV UR31, URZ ;  /* 0x000000ff001f7c82 */ /* 0x000fe20008000000 */
[----:B------:R-:W-:Y:S01]  /*3120*/  UMOV UR22, URZ ;  /* 0x000000ff00167c82 */ /* 0x000fe20008000000 */
[----:B--2---:R-:W-:Y:S01]  /*3130*/  ULEA UR26, UR4, UR26, 0x18 ;  /* 0x0000001a041a7291 */ /* 0x004fe2000f8ec0ff */
[----:B------:R-:W-:Y:S01]  /*3140*/  UMOV UR38, 0x0 ;  /* 0x0000000000267882 */ /* 0x000fe20000000000 */
[----:B------:R-:W-:-:S02]  /*3150*/  UMOV UR39, 0x8400490 ;  /* 0x0840049000277882 */ /* 0x000fc40000000000 */
[----:B------:R-:W-:Y:S02]  /*3160*/  UIADD3 UR4, UPT, UPT, UR26, 0x10800, URZ ;  /* 0x000108001a047890 */ /* 0x000fe4000fffe0ff */
[----:B------:R-:W-:Y:S02]  /*3170*/  UIADD3 UR6, UPT, UPT, UR26, 0x1c800, URZ ;  /* 0x0001c8001a067890 */ /* 0x000fe4000fffe0ff */
[----:B---3--:R-:W-:Y:S01]  /*3180*/  UIADD3 UR5, UPT, UPT, UR5, 0x3f, URZ ;  /* 0x0000003f05057890 */ /* 0x008fe2000fffe0ff */
[----:B-1----:R-:W1:Y:S01]  /*3190*/  LDS R0, [UR26+0x110] ;  /* 0x0001101aff007984 */ /* 0x002e620008000800 */
[----:B------:R-:W-:Y:S01]  /*31a0*/  UMOV UR36, 0x0 ;  /* 0x0000000000247882 */ /* 0x000fe20000000000 */
[----:B------:R-:W-:Y:S01]  /*31b0*/  UMOV UR37, 0x8400490 ;  /* 0x0840049000257882 */ /* 0x000fe20000000000 */
[----:B------:R-:W-:Y:S02]  /*31c0*/  USHF.R.S32.HI UR40, URZ, 0x1f, UR5 ;  /* 0x0000001fff287899 */ /* 0x000fe40008011405 */
[----:B----4-:R-:W-:-:S02]  /*31d0*/  UISETP.GE.AND UP4, UPT, UR7, 0x1, UPT ;  /* 0x000000010700788c */ /* 0x010fc4000bf86270 */
[----:B------:R-:W-:Y:S02]  /*31e0*/  ULEA.HI UR40, UR40, UR5, URZ, 0x6 ;  /* 0x0000000528287291 */ /* 0x000fe4000f8f30ff */
[----:B------:R-:W-:Y:S02]  /*31f0*/  USHF.R.U32.HI UR5, URZ, 0x4, UR4 ;  /* 0x00000004ff057899 */ /* 0x000fe40008011604 */
[----:B------:R-:W-:Y:S02]  /*3200*/  USHF.R.S32.HI UR40, URZ, 0x6, UR40 ;  /* 0x00000006ff287899 */ /* 0x000fe40008011428 */
[----:B------:R-:W-:Y:S02]  /*3210*/  USHF.R.U32.HI UR4, URZ, 0x4, UR6 ;  /* 0x00000004ff047899 */ /* 0x000fe40008011606 */
[----:B------:R-:W-:Y:S02]  /*3220*/  UISETP.LT.AND UP0, UPT, UR40, 0x1, UPT ;  /* 0x000000012800788c */ /* 0x000fe4000bf01270 */
[----:B------:R-:W-:-:S02]  /*3230*/  ULOP3.LUT UR5, UR5, 0x3fff, URZ, 0xc0, !UPT ;  /* 0x00003fff05057892 */ /* 0x000fc4000f8ec0ff */
[----:B------:R-:W-:Y:S02]  /*3240*/  ULOP3.LUT UR4, UR4, 0x3fff, URZ, 0xc0, !UPT ;  /* 0x00003fff04047892 */ /* 0x000fe4000f8ec0ff */
[----:B------:R-:W-:Y:S02]  /*3250*/  USEL UR41, UR40, 0x1, !UP0 ;  /* 0x0000000128297887 */ /* 0x000fe4000c000000 */
[----:B------:R-:W-:Y:S02]  /*3260*/  ULOP3.LUT UR28, UR5, 0x10000, URZ, 0xfc, !UPT ;  /* 0x00010000051c7892 */ /* 0x000fe4000f8efcff */
[----:B------:R-:W-:Y:S02]  /*3270*/  ULOP3.LUT UR29, UR4, 0x10000, URZ, 0xfc, !UPT ;  /* 0x00010000041d7892 */ /* 0x000fe4000f8efcff */
[----:B------:R-:W-:Y:S01]  /*3280*/  UIADD3 UR41, UPT, UPT, -UR41, URZ, URZ ;  /* 0x000000ff29297290 */ /* 0x000fe2000fffe1ff */
[----:B------:R-:W-:Y:S01]  /*3290*/  UMOV UR34, 0x0 ;  /* 0x0000000000227882 */ /* 0x000fe20000000000 */
[----:B------:R-:W-:Y:S01]  /*32a0*/  UMOV UR35, 0x8400490 ;  /* 0x0840049000237882 */ /* 0x000fe20000000000 */
[----:B------:R-:W-:Y:S01]  /*32b0*/  UMOV UR32, 0x0 ;  /* 0x0000000000207882 */ /* 0x000fe20000000000 */
[----:B------:R-:W-:Y:S01]  /*32c0*/  UMOV UR33, 0x8400490 ;  /* 0x0840049000217882 */ /* 0x000fe20000000000 */
[----:B-1----:R-:W-:-:S15]  /*32d0*/  R2UR UR42, R0 ;  /* 0x00000000002a72ca */ /* 0x002fde00000e0000 */
.L_x_65:
[----:B------:R-:W-:Y:S02]  /*32e0*/  LEA R0, R10, UR26, 0x3 ;  /* 0x0000001a0a007c11 */ /* 0x000fe4000f8e18ff */
[----:B------:R-:W-:Y:S02]  /*32f0*/  SHF.L.U32 R2, R9, 0x1f, RZ ;  /* 0x0000001f09027819 */ /* 0x000fe400000006ff */
[----:B------:R-:W-:Y:S01]  /*3300*/  PLOP3.LUT P0, PT, PT, PT, UP4, 0x80, 0x8 ;  /* 0x000000000008781c */ /* 0x000fe20003f0f048 */
[----:B------:R-:W-:Y:S01]  /*3310*/  VIADD R3, R0, 0x90 ;  /* 0x0000009000037836 */ /* 0x000fe20000000000 */
[----:B-1----:R-:W1:Y:S02]  /*3320*/  SYNCS.PHASECHK.TRANS64.TRYWAIT P1, [R0+URZ+0x80], R2 ;  /* 0x00008002000075a7 */ /* 0x002e6400080211ff */
[----:B-1-3--:R-:W-:Y:S09]  /*3330*/  @!P1 BRA `(.L_x_59) ;  /* 0x0000008000d89947 */ /* 0x00aff20003800000 */
.L_x_148:
[----:B------:R-:W-:Y:S01]  /*3340*/  LEA R4, R10, UR26, 0x4 ;  /* 0x0000001a0a047c11 */ /* 0x000fe2000f8e20ff */
[----:B------:R-:W-:Y:S01]  /*3350*/  @UP4 ULEA UR4, UR22, UR26, 0x3 ;  /* 0x0000001a16044291 */ /* 0x000fe2000f8e18ff */
[----:B------:R-:W-:Y:S01]  /*3360*/  PLOP3.LUT P2, PT, PT, PT, PT, 0x80, 0x8 ;  /* 0x000000000008781c */ /* 0x000fe20003f4f070 */
[----:B------:R-:W-:Y:S01]  /*3370*/  ULEA UR30, UR31, UR26, 0x3 ;  /* 0x0000001a1f1e7291 */ /* 0x000fe2000f8e18ff */
[----:B------:R-:W-:Y:S01]  /*3380*/  PRMT R3, RZ, 0x654, R3 ;  /* 0x00000654ff037816 */ /* 0x000fe20000000003 */
[----:B------:R-:W-:Y:S01]  /*3390*/  ULEA UR11, UR31, UR42, 0x8 ;  /* 0x0000002a1f0b7291 */ /* 0x000fe2000f8e40ff */
[----:B------:R-:W2:Y:S01]  /*33a0*/  LDS.128 R4, [R4+0xf0] ;  /* 0x0000f00004047984 */ /* 0x000ea20000000c00 */
[----:B-1----:R-:W-:Y:S02]  /*33b0*/  @P0 SHF.L.U32 R2, R8, 0x1f, RZ ;  /* 0x0000001f08020819 */ /* 0x002fe400000006ff */
[----:B------:R-:W-:Y:S01]  /*33c0*/  SHF.L.U32 R0, R11, 0x1f, RZ ;  /* 0x0000001f0b007819 */ /* 0x000fe200000006ff */
[----:B------:R-:W-:Y:S01]  /*33d0*/  @!PT LDS RZ, [RZ] ;  /* 0x00000000fffff984 */ /* 0x000fe20000000800 */
[----:B------:R-:W-:Y:S01]  /*33e0*/  @!PT LDS RZ, [RZ] ;  /* 0x00000000fffff984 */ /* 0x000fe20000000800 */
[----:B------:R-:W-:Y:S01]  /*33f0*/  @!PT LDS RZ, [RZ] ;  /* 0x00000000fffff984 */ /* 0x000fe20000000800 */
[----:B------:R-:W-:Y:S01]  /*3400*/  @!PT LDS RZ, [RZ] ;  /* 0x00000000fffff984 */ /* 0x000fe20000000800 */
[----:B------:R1:W-:Y:S06]  /*3410*/  MEMBAR.ALL.CTA ;  /* 0x0000000000007992 */ /* 0x0003ec0000008000 */
[----:B-1----:R-:W1:Y:S02]  /*3420*/  FENCE.VIEW.ASYNC.S ;  /* 0x00000000000073c6 */ /* 0x002e640000000000 */
[----:B-1----:R1:W-:Y:S01]  /*3430*/  SYNCS.ARRIVE.TRANS64.RED.A1T0 RZ, [R3+URZ], RZ ;  /* 0x000000ff03ff79a7 */ /* 0x0023e200081004ff */
[----:B------:R1:W3:Y:S01]  /*3440*/  @P0 SYNCS.PHASECHK.TRANS64.TRYWAIT P2, [UR4], R2 ;  /* 0x00000002ff0005a7 */ /* 0x0002e20008041104 */
[----:B--2---:R-:W-:Y:S01]  /*3450*/  LOP3.LUT P1, RZ, R6, 0x1, RZ, 0xc0, !PT ;  /* 0x0000000106ff7812 */ /* 0x004fe2000782c0ff */
[----:B------:R-:W2:Y:S02]  /*3460*/  SYNCS.PHASECHK.TRANS64.TRYWAIT P0, [UR30+0xb0], R0 ;  /* 0x0000b000ff0075a7 */ /* 0x000ea4000800111e */
[----:B-123--:R-:W-:Y:S10]  /*3470*/  @!P0 BRA `(.L_x_60) ;  /* 0x00000080009c8947 */ /* 0x00eff40003800000 */
.L_x_150:
[----:B------:R-:W-:Y:S01]  /*3480*/  IADD3 R10, PT, PT, R10, 0x1, RZ ;  /* 0x000000010a0a7810 */ /* 0x000fe20007ffe0ff */
[----:B------:R-:W-:Y:S06]  /*3490*/  BRA.U !UP4, `(.L_x_61) ;  /* 0x000000010cc07547 */ /* 0x000fec000b800000 */
[----:B------:R-:W-:Y:S01]  /*34a0*/  UPLOP3.LUT UP2, UPT, UPT, UPT, UPT, 0x40, 0x4 ;  /* 0x000000000004789c */ /* 0x000fe20003f4e870 */
[----:B------:R-:W-:Y:S01]  /*34b0*/  UMOV UR24, UR41 ;  /* 0x0000002900187c82 */ /* 0x000fe20008000000 */
[----:B------:R-:W-:Y:S01]  /*34c0*/  UMOV UR23, UR40 ;  /* 0x0000002800177c82 */ /* 0x000fe20008000000 */
[----:B------:R-:W-:-:S08]  /*34d0*/  UMOV UR10, UR22 ;  /* 0x00000016000a7c82 */ /* 0x000fd00008000000 */
.L_x_64:
[----:B------:R-:W-:Y:S02]  /*34e0*/  UIADD3 UR24, UPT, UPT, UR24, 0x1, URZ ;  /* 0x0000000118187890 */ /* 0x000fe4000fffe0ff */
[----:B--2---:R-:W-:Y:S02]  /*34f0*/  ULEA UR5, UR10, UR26, 0x3 ;  /* 0x0000001a0a057291 */ /* 0x004fe4000f8e18ff */
[----:B------:R-:W-:Y:S01]  /*3500*/  UISETP.NE.AND UP3, UPT, UR24, URZ, UPT ;  /* 0x000000ff1800728c */ /* 0x000fe2000bf65270 */
[----:B---3--:R-:W-:Y:S10]  /*3510*/  @P2 BRA `(.L_x_62) ;  /* 0x00000000000c2947 */ /* 0x008ff40003800000 */
[----:B-1----:R-:W-:Y:S04]  /*3520*/  SHF.L.U32 R2, R8, 0x1f, RZ ;  /* 0x0000001f08027819 */ /* 0x002fe800000006ff */
[----:B------:R-:W1:Y:S02]  /*3530*/  SYNCS.PHASECHK.TRANS64.TRYWAIT P0, [UR5], R2 ;  /* 0x00000002ff0075a7 */ /* 0x000e640008001105 */
[----:B-1----:R-:W-:Y:S05]  /*3540*/  @!P0 BRA `(.L_x_63) ;  /* 0x0000008000808947 */ /* 0x002fea0003800000 */
.L_x_62:
[----:B------:R-:W-:Y:S01]  /*3550*/  UISETP.NE.AND UP0, UPT, UR23, 0x1, UPT ;  /* 0x000000011700788c */ /* 0x000fe2000bf05270 */
[----:B------:R-:W-:Y:S01]  /*3560*/  PLOP3.LUT P2, PT, PT, PT, PT, 0x80, 0x8 ;  /* 0x000000000008781c */ /* 0x000fe20003f4f070 */
[----:B------:R-:W-:Y:S02]  /*3570*/  UIADD3 UR4, UPT, UPT, UR10, 0x1, URZ ;  /* 0x000000010a047890 */ /* 0x000fe4000fffe0ff */
[----:B------:R-:W-:Y:S02]  /*3580*/  UIADD3 UR25, UPT, UPT, UR5, 0x18, URZ ;  /* 0x0000001805197890 */ /* 0x000fe4000fffe0ff */
[----:B------:R-:W-:Y:S01]  /*3590*/  UISETP.NE.AND UP1, UPT, UR4, 0x3, UPT ;  /* 0x000000030400788c */ /* 0x000fe2000bf25270 */
[----:B------:R-:W-:Y:S01]  /*35a0*/  PLOP3.LUT P0, PT, PT, PT, UP0, 0x80, 0x8 ;  /* 0x000000000008781c */ /* 0x000fe20003f0f008 */
[----:B------:R-:W-:Y:S02]  /*35b0*/  UIADD3 UR23, UPT, UPT, UR23, -0x1, URZ ;  /* 0xffffffff17177890 */ /* 0x000fe4000fffe0ff */
[----:B------:R-:W-:Y:S02]  /*35c0*/  USEL UR6, URZ, 0x1, UP1 ;  /* 0x00000001ff067887 */ /* 0x000fe40008800000 */
[----:B------:R-:W-:Y:S01]  /*35d0*/  USEL UR22, UR4, URZ, UP1 ;  /* 0x000000ff04167287 */ /* 0x000fe20008800000 */
[----:B------:R-:W-:Y:S01]  /*35e0*/  UMOV UR7, 0x40004040 ;  /* 0x4000404000077882 */ /* 0x000fe20000000000 */
[----:B------:R-:W-:Y:S02]  /*35f0*/  UMOV UR5, 0x40004040 ;  /* 0x4000404000057882 */ /* 0x000fe40000000000 */
[----:B------:R-:W-:Y:S01]  /*3600*/  @UP0 ULEA UR4, UR22, UR26, 0x3 ;  /* 0x0000001a16040291 */ /* 0x000fe2000f8e18ff */
[----:B------:R-:W-:Y:S01]  /*3610*/  LOP3.LUT R8, R8, UR6, RZ, 0x3c, !PT ;  /* 0x0000000608087c12 */ /* 0x000fe2000f8e3cff */
[----:B------:R-:W-:Y:S01]  /*3620*/  ULEA UR6, UR10, UR29, 0xb ;  /* 0x0000001d0a067291 */ /* 0x000fe2000f8e58ff */
[----:B------:R-:W-:Y:S02]  /*3630*/  UMOV UR21, 0x40004040 ;  /* 0x4000404000157882 */ /* 0x000fe40000000000 */
[----:B-1----:R-:W-:Y:S01]  /*3640*/  @P0 SHF.L.U32 R0, R8, 0x1f, RZ ;  /* 0x0000001f08000819 */ /* 0x002fe200000006ff */
[----:B------:R-:W-:Y:S02]  /*3650*/  UIADD3 UR20, UPT, UPT, UR6, 0x2, URZ ;  /* 0x0000000206147890 */ /* 0x000fe4000fffe0ff */
[----:B------:R-:W-:Y:S01]  /*3660*/  UIADD3 UR16, UPT, UPT, UR6, 0x4, URZ ;  /* 0x0000000406107890 */ /* 0x000fe2000fffe0ff */
[----:B------:R2:W3:Y:S01]  /*3670*/  @P0 SYNCS.PHASECHK.TRANS64.TRYWAIT P2, [UR4], R0 ;  /* 0x00000000ff0005a7 */ /* 0x0004e20008041104 */
[----:B------:R-:W-:Y:S02]  /*3680*/  ULEA UR4, UR10, UR28, 0xa ;  /* 0x0000001c0a047291 */ /* 0x000fe4000f8e50ff */
[----:B------:R-:W-:Y:S02]  /*3690*/  UIADD3 UR12, UPT, UPT, UR6, 0x6, URZ ;  /* 0x00000006060c7890 */ /* 0x000fe4000fffe0ff */
[----:B------:R-:W-:Y:S02]  /*36a0*/  UIADD3 UR18, UPT, UPT, UR4, 0x2, URZ ;  /* 0x0000000204127890 */ /* 0x000fe4000fffe0ff */
[----:B------:R-:W-:Y:S02]  /*36b0*/  UIADD3 UR14, UPT, UPT, UR4, 0x4, URZ ;  /* 0x00000004040e7890 */ /* 0x000fe4000fffe0ff */
[----:B------:R-:W-:Y:S01]  /*36c0*/  UIADD3 UR8, UPT, UPT, UR4, 0x6, URZ ;  /* 0x0000000604087890 */ /* 0x000fe2000fffe0ff */
[----:B------:R2:W-:Y:S01]  /*36d0*/  UTCHMMA gdesc[UR4], gdesc[UR6], tmem[UR11], tmem[UR38], idesc[UR39], UP2 ;  /* 0x00ff2606040075ea */ /* 0x0005e2000900000b */
[----:B------:R-:W-:Y:S01]  /*36e0*/  UPLOP3.LUT UP2, UPT, UPT, UPT, UPT, 0x80, 0x8 ;  /* 0x000000000008789c */ /* 0x000fe20003f4f070 */
[----:B------:R-:W-:Y:S01]  /*36f0*/  UMOV UR19, 0x40004040 ;  /* 0x4000404000137882 */ /* 0x000fe20000000000 */
[----:B------:R-:W-:Y:S01]  /*3700*/  UMOV UR17, 0x40004040 ;  /* 0x4000404000117882 */ /* 0x000fe20000000000 */
[----:B------:R2:W-:Y:S01]  /*3710*/  UTCHMMA gdesc[UR18], gdesc[UR20], tmem[UR11], tmem[UR36], idesc[UR37], UPT ;  /* 0x00ff2414120075ea */ /* 0x0005e2000b80000b */
[----:B------:R-:W-:Y:S01]  /*3720*/  UMOV UR15, 0x40004040 ;  /* 0x40004040000f7882 */ /* 0x000fe20000000000 */
[----:B------:R-:W-:Y:S01]  /*3730*/  UMOV UR13, 0x40004040 ;  /* 0x40004040000d7882 */ /* 0x000fe20000000000 */
[----:B------:R-:W-:Y:S01]  /*3740*/  UMOV UR9, 0x40004040 ;  /* 0x4000404000097882 */ /* 0x000fe20000000000 */
[----:B------:R2:W-:Y:S01]  /*3750*/  UTCHMMA gdesc[UR14], gdesc[UR16], tmem[UR11], tmem[UR34], idesc[UR35], UPT ;  /* 0x00ff22100e0075ea */ /* 0x0005e2000b80000b */
[----:B------:R2:W-:Y:S01]  /*3760*/  UTCHMMA gdesc[UR8], gdesc[UR12], tmem[UR11], tmem[UR32], idesc[UR33], UPT ;  /* 0x00ff200c080075ea */ /* 0x0005e2000b80000b */
[----:B------:R2:W-:Y:S01]  /*3770*/  UTCBAR.MULTICAST [UR25], URZ, UR27 ;  /* 0x000000ff190073e9 */ /* 0x0005e2000800081b */
[----:B------:R-:W-:Y:S01]  /*3780*/  UMOV UR10, UR22 ;  /* 0x00000016000a7c82 */ /* 0x000fe20008000000 */
[----:B------:R-:W-:Y:S05]  /*3790*/  BRA.U UP3, `(.L_x_64) ;  /* 0xfffffffd03507547 */ /* 0x000fea000b83ffff */
.L_x_61:
[----:B--2---:R-:W-:Y:S01]  /*37a0*/  UIADD3 UR4, UPT, UPT, UR31, 0x1, URZ ;  /* 0x000000011f047890 */ /* 0x004fe2000fffe0ff */
[C---:B------:R-:W-:Y:S01]  /*37b0*/  ISETP.NE.AND P0, PT, R10.reuse, 0x2, PT ;  /* 0x000000020a00780c */ /* 0x040fe20003f05270 */
[----:B------:R-:W-:Y:S02]  /*37c0*/  UIADD3 UR5, UPT, UPT, UR30, 0xa0, URZ ;  /* 0x000000a01e057890 */ /* 0x000fe4000fffe0ff */
[----:B------:R-:W-:Y:S01]  /*37d0*/  UISETP.NE.AND UP0, UPT, UR4, 0x2, UPT ;  /* 0x000000020400788c */ /* 0x000fe2000bf05270 */
[----:B-1----:R-:W-:Y:S02]  /*37e0*/  SEL R0, RZ, 0x1, P0 ;  /* 0x00000001ff007807 */ /* 0x002fe40000000000 */
[----:B------:R-:W-:Y:S01]  /*37f0*/  SEL R10, R10, RZ, P0 ;  /* 0x000000ff0a0a7207 */ /* 0x000fe20000000000 */
[----:B------:R-:W-:Y:S01]  /*3800*/  USEL UR6, URZ, 0x1, UP0 ;  /* 0x00000001ff067887 */ /* 0x000fe20008000000 */
[----:B------:R-:W-:Y:S01]  /*3810*/  LOP3.LUT R9, R9, R0, RZ, 0x3c, !PT ;  /* 0x0000000009097212 */ /* 0x000fe200078e3cff */
[----:B------:R-:W-:Y:S01]  /*3820*/  USEL UR31, UR4, URZ, UP0 ;  /* 0x000000ff041f7287 */ /* 0x000fe20008000000 */
[----:B------:R1:W-:Y:S03]  /*3830*/  UTCBAR [UR5], URZ ;  /* 0x000000ff050073e9 */ /* 0x0003e600080000ff */
[----:B------:R-:W-:Y:S01]  /*3840*/  LOP3.LUT R11, R11, UR6, RZ, 0x3c, !PT ;  /* 0x000000060b0b7c12 */ /* 0x000fe2000f8e3cff */
[----:B------:R-:W-:Y:S07]  /*3850*/  @P1 BRA `(.L_x_65) ;  /* 0xfffffff800a01947 */ /* 0x000fee000383ffff */
[----:B------:R-:W2:Y:S01]  /*3860*/  S2UR UR7, SR_CgaCtaId ;  /* 0x00000000000779c3 */ /* 0x000ea20000008800 */
[----:B------:R-:W-:Y:S01]  /*3870*/  ELECT P0, URZ, PT ;  /* 0x0000000000ff782f */ /* 0x000fe20003800000 */
[----:B------:R-:W-:Y:S01]  /*3880*/  IMAD.MOV.U32 R0, RZ, RZ, 0x1 ;  /* 0x00000001ff007424 */ /* 0x000fe200078e00ff */
[----:B------:R-:W-:Y:S01]  /*3890*/  UIADD3 UR26, UPT, UPT, UR26, 0xb0, URZ ;  /* 0x000000b01a1a7890 */ /* 0x000fe2000fffe0ff */
[----:B------:R-:W-:Y:S01]  /*38a0*/  SHF.L.U32 R2, R11, 0x1f, RZ ;  /* 0x0000001f0b027819 */ /* 0x000fe200000006ff */
[----:B------:R-:W-:-:S03]  /*38b0*/  UMOV UR4, 0x40 ;  /* 0x0000004000047882 */ /* 0x000fc60000000000 */
[----:B------:R-:W-:Y:S01]  /*38c0*/  UVIRTCOUNT.DEALLOC.SMPOOL 0x80 ;  /* 0x000000800000784c */ /* 0x000fe20000000000 */
[----:B--2---:R-:W-:Y:S02]  /*38d0*/  ULEA UR7, UR7, UR4, 0x18 ;  /* 0x0000000407077291 */ /* 0x004fe4000f8ec0ff */
[----:B------:R-:W-:-:S07]  /*38e0*/  ULEA UR4, UR31, UR26, 0x3 ;  /* 0x0000001a1f047291 */ /* 0x000fce000f8e18ff */
[----:B------:R2:W-:Y:S02]  /*38f0*/  @P0 STS.U8 [UR7+0x1c], R0 ;  /* 0x00001c00ff000988 */ /* 0x0005e40008000007 */
[----:B------:R-:W4:Y:S02]  /*3900*/  SYNCS.PHASECHK.TRANS64.TRYWAIT P0, [UR4], R2 ;  /* 0x00000002ff0075a7 */ /* 0x000f240008001104 */
[----:B--2-4-:R-:W-:Y:S05]  /*3910*/  @!P0 BRA `(.L_x_66) ;  /* 0x0000007c00a48947 */ /* 0x014fea0003800000 */
.L_x_153:
[----:B------:R-:W-:-:S04]  /*3920*/  UIADD3 UR4, UPT, UPT, UR31, 0x1, URZ ;  /* 0x000000011f047890 */ /* 0x000fc8000fffe0ff */
[----:B------:R-:W-:-:S04]  /*3930*/  UISETP.NE.AND UP0, UPT, UR4, 0x2, UPT ;  /* 0x000000020400788c */ /* 0x000fc8000bf05270 */
[----:B-1----:R-:W-:Y:S02]  /*3940*/  USEL UR5, URZ, 0x1, UP0 ;  /* 0x00000001ff057887 */ /* 0x002fe40008000000 */
[----:B------:R-:W-:-:S04]  /*3950*/  USEL UR4, UR4, URZ, UP0 ;  /* 0x000000ff04047287 */ /* 0x000fc80008000000 */
[----:B------:R-:W-:Y:S01]  /*3960*/  ULEA UR4, UR4, UR26, 0x3 ;  /* 0x0000001a04047291 */ /* 0x000fe2000f8e18ff */
[----:B--2---:R-:W-:-:S04]  /*3970*/  LOP3.LUT R2, R11, UR5, RZ, 0x3c, !PT ;  /* 0x000000050b027c12 */ /* 0x004fc8000f8e3cff */
[----:B------:R-:W-:-:S04]  /*3980*/  SHF.L.U32 R2, R2, 0x1f, RZ ;  /* 0x0000001f02027819 */ /* 0x000fc800000006ff */
[----:B------:R-:W1:Y:S02]  /*3990*/  SYNCS.PHASECHK.TRANS64.TRYWAIT P0, [UR4], R2 ;  /* 0x00000002ff0075a7 */ /* 0x000e640008001104 */
[----:B-1----:R-:W-:Y:S05]  /*39a0*/  @!P0 BRA `(.L_x_67) ;  /* 0x0000007c00988947 */ /* 0x002fea0003800000 */
.L_x_155:
[----:B------:R-:W-:Y:S01]  /*39b0*/  NOP ;  /* 0x0000000000007918 */ /* 0x000fe20000000000 */
[----:B-1----:R-:W1:Y:S01]  /*39c0*/  LDS R0, [UR7+0x14] ;  /* 0x00001407ff007984 */ /* 0x002e620008000800 */
[----:B------:R-:W-:Y:S01]  /*39d0*/  ULOP3.LUT UR4, UR42, 0xffff, URZ, 0xc0, !UPT ;  /* 0x0000ffff2a047892 */ /* 0x000fe2000f8ec0ff */
[----:B------:R-:W-:Y:S01]  /*39e0*/  UMOV UR5, 0xffff ;  /* 0x0000ffff00057882 */ /* 0x000fe20000000000 */
[----:B------:R-:W-:Y:S02]  /*39f0*/  UMOV UR6, 0x1 ;  /* 0x0000000100067882 */ /* 0x000fe40000000000 */
[----:B------:R-:W-:-:S04]  /*3a00*/  USHF.R.U32.HI UR4, URZ, 0x5, UR4 ;  /* 0x00000005ff047899 */ /* 0x000fc80008011604 */
[----:B------:R-:W-:Y:S02]  /*3a10*/  USHF.L.U32 UR5, UR5, UR4, URZ ;  /* 0x0000000405057299 */ /* 0x000fe400080006ff */
[----:B------:R-:W-:-:S04]  /*3a20*/  USHF.L.U32 UR4, UR6, UR4, URZ ;  /* 0x0000000406047299 */ /* 0x000fc800080006ff */
[----:B-1----:R-:W-:-:S04]  /*3a30*/  LOP3.LUT R0, R0, UR5, RZ, 0xc0, !PT ;  /* 0x0000000500007c12 */ /* 0x002fc8000f8ec0ff */
[----:B------:R-:W-:-:S13]  /*3a40*/  ISETP.NE.AND P0, PT, R0, UR5, PT ;  /* 0x0000000500007c0c */ /* 0x000fda000bf05270 */
[----:B------:R-:W-:Y:S05]  /*3a50*/  @P0 BRA `(.L_x_68) ;  /* 0x0000000000580947 */ /* 0x000fea0003800000 */
[----:B------:R-:W1:Y:S02]  /*3a60*/  LDS R0, [UR7+0x18] ;  /* 0x00001807ff007984 */ /* 0x000e640008000800 */
[----:B-1----:R-:W-:-:S04]  /*3a70*/  LOP3.LUT R0, R0, UR4, RZ, 0xc0, !PT ;  /* 0x0000000400007c12 */ /* 0x002fc8000f8ec0ff */
[----:B------:R-:W-:-:S13]  /*3a80*/  ISETP.NE.AND P0, PT, R0, UR4, PT ;  /* 0x0000000400007c0c */ /* 0x000fda000bf05270 */
[----:B------:R-:W-:Y:S05]  /*3a90*/  @P0 BRA `(.L_x_69) ;  /* 0x00000000003c0947 */ /* 0x000fea0003800000 */
[----:B------:R-:W1:Y:S01]  /*3aa0*/  S2R R2, SR_LANEID ;  /* 0x0000000000027919 */ /* 0x000e620000000000 */
[----:B------:R-:W-:-:S06]  /*3ab0*/  ULOP3.LUT UR5, URZ, UR5, URZ, 0x33, !UPT ;  /* 0x00000005ff057292 */ /* 0x000fcc000f8e33ff */
[----:B------:R-:W-:-:S04]  /*3ac0*/  IMAD.U32 R0, RZ, RZ, UR5 ;  /* 0x00000005ff007e24 */ /* 0x000fc8000f8e00ff */
[----:B------:R2:W4:Y:S02]  /*3ad0*/  REDUX UR8, R0 ;  /* 0x00000000000873c4 */ /* 0x0005240000000000 */
[----:B------:R1:W-:Y:S01]  /*3ae0*/  UTCATOMSWS.AND URZ, UR5 ;  /* 0x0000000500ff79e3 */ /* 0x0003e20008000000 */
[----:B--2---:R-:W-:Y:S01]  /*3af0*/  LOP3.LUT R0, RZ, UR4, RZ, 0x33, !PT ;  /* 0x00000004ff007c12 */ /* 0x004fe2000f8e33ff */
[----:B------:R-:W-:Y:S02]  /*3b00*/  VOTEU.ANY UR4, UPT, PT ;  /* 0x0000000000047886 */ /* 0x000fe400038e0100 */
[----:B------:R-:W-:Y:S02]  /*3b10*/  UFLO.U32 UR4, UR4 ;  /* 0x00000004000472bd */ /* 0x000fe400080e0000 */
[----:B------:R-:W2:Y:S04]  /*3b20*/  REDUX UR6, R0 ;  /* 0x00000000000673c4 */ /* 0x000ea80000000000 */
[----:B-1----:R-:W-:-:S02]  /*3b30*/  ISETP.EQ.U32.AND P0, PT, R2, UR4, PT ;  /* 0x0000000402007c0c */ /* 0x002fc4000bf02070 */
[----:B----4-:R-:W-:-:S11]  /*3b40*/  MOV R2, UR8 ;  /* 0x0000000800027c02 */ /* 0x010fd60008000f00 */
[----:B------:R1:W-:Y:S01]  /*3b50*/  @P0 ATOMS.AND RZ, [UR7+0x14], R2 ;  /* 0x00001402ffff098c */ /* 0x0003e2000a800007 */
[----:B--2---:R-:W-:-:S05]  /*3b60*/  IMAD.U32 R0, RZ, RZ, UR6 ;  /* 0x00000006ff007e24 */ /* 0x004fca000f8e00ff */
[----:B------:R1:W-:Y:S01]  /*3b70*/  @P0 ATOMS.AND RZ, [UR7+0x18], R0 ;  /* 0x00001800ffff098c */ /* 0x0003e2000a800007 */
[----:B------:R-:W-:Y:S05]  /*3b80*/  BRA `(.L_x_70) ;  /* 0x0000000000147947 */ /* 0x000fea0003800000 */
.L_x_69:
[----:B------:R-:W-:Y:S02]  /*3b90*/  MOV R2, 0x3bb0 ;  /* 0x00003bb000027802 */ /* 0x000fe40000000f00 */
[----:B---3-5:R-:W-:Y:S05]  /*3ba0*/  CALL.REL.NOINC `($__internal_0_$__cuda_sm10x_tcgen05_guardrail_trap_col_being_dealloced_not_returned_by_alloc) ;  /* 0x0000008000807944 */ /* 0x028fea0003c00000 */
[----:B------:R-:W-:Y:S05]  /*3bb0*/  BRA `(.L_x_70) ;  /* 0x0000000000087947 */ /* 0x000fea0003800000 */
.L_x_68:
[----:B------:R-:W-:Y:S02]  /*3bc0*/  MOV R2, 0x3be0 ;  /* 0x00003be000027802 */ /* 0x000fe40000000f00 */
[----:B---3-5:R-:W-:Y:S05]  /*3bd0*/  CALL.REL.NOINC `($__internal_2_$__cuda_sm10x_tcgen05_guardrail_trap_unallocated_columns_being_dealloced) ;  /* 0x00000080008c7944 */ /* 0x028fea0003c00000 */
.L_x_70:
[----:B------:R-:W-:Y:S01]  /*3be0*/  NOP ;  /* 0x0000000000007918 */ /* 0x000fe20000000000 */
[----:B------:R-:W-:Y:S05]  /*3bf0*/  EXIT ;  /* 0x000000000000794d */ /* 0x000fea0003800000 */
.L_x_54:
[----:B------:R-:W-:-:S09]  /*3c00*/  UISETP.NE.OR UP0, UPT, UR17, 0x3, !UP3 ;  /* 0x000000031100788c */ /* 0x000fd2000df05670 */
[----:B------:R-:W-:Y:S05]  /*3c10*/  BRA.U UP0, `(.L_x_71) ;  /* 0x00000011005c7547 */ /* 0x000fea000b800000 */
[----:B------:R-:W1:Y:S01]  /*3c20*/  S2UR UR10, SR_CgaCtaId ;  /* 0x00000000000a79c3 */ /* 0x000e620000008800 */
[----:B------:R-:W2:Y:S01]  /*3c30*/  LDCU UR31, c[0x0][0x370] ;  /* 0x00006e00ff1f77ac */ /* 0x000ea20008000800 */
[----:B------:R-:W-:Y:S02]  /*3c40*/  HFMA2 R13, -RZ, RZ, 0, 0 ;  /* 0x00000000ff0d7431 */ /* 0x000fe400000001ff */
[----:B------:R-:W-:Y:S01]  /*3c50*/  IMAD.MOV.U32 R15, RZ, RZ, 0x1 ;  /* 0x00000001ff0f7424 */ /* 0x000fe200078e00ff */
[----:B------:R-:W-:Y:S01]  /*3c60*/  MOV R7, 0x4000 ;  /* 0x0000400000077802 */ /* 0x000fe20000000f00 */
[----:B------:R-:W2:Y:S01]  /*3c70*/  LDCU.128 UR44, c[0x0][0xb10] ;  /* 0x00016200ff2c77ac */ /* 0x000ea20008000c00 */
[----:B------:R-:W-:Y:S01]  /*3c80*/  IMAD.MOV.U32 R14, RZ, RZ, RZ ;  /* 0x000000ffff0e7224 */ /* 0x000fe200078e00ff */
[----:B------:R-:W3:Y:S01]  /*3c90*/  LDC.64 R16, c[0x0][0x348] ;  /* 0x0000d200ff107b82 */ /* 0x000ee20000000a00 */
[----:B------:R-:W4:Y:S01]  /*3ca0*/  LDCU UR30, c[0x0][0x374] ;  /* 0x00006e80ff1e77ac */ /* 0x000f220008000800 */
[----:B------:R-:W1:Y:S06]  /*3cb0*/  LDCU UR15, c[0x0][0xb0c] ;  /* 0x00016180ff0f77ac */ /* 0x000e6c0008000800 */
[----:B------:R-:W3:Y:S01]  /*3cc0*/  LDC.64 R2, c[0x0][0x888] ;  /* 0x00022200ff027b82 */ /* 0x000ee20000000a00 */
[----:B------:R-:W3:Y:S01]  /*3cd0*/  LDCU UR49, c[0x0][0xb20] ;  /* 0x00016400ff3177ac */ /* 0x000ee20008000800 */
[----:B------:R-:W3:Y:S06]  /*3ce0*/  LDCU UR4, c[0x0][0xb30] ;  /* 0x00016600ff0477ac */ /* 0x000eec0008000800 */
[----:B------:R-:W3:Y:S01]  /*3cf0*/  LDC.64 R4, c[0x0][0x890] ;  /* 0x00022400ff047b82 */ /* 0x000ee20000000a00 */
[----:B------:R-:W-:Y:S01]  /*3d00*/  UMOV UR21, 0x400 ;  /* 0x0000040000157882 */ /* 0x000fe20000000000 */
[----:B--2---:R-:W-:-:S02]  /*3d10*/  UIMAD.WIDE.U32 UR6, UR31, UR44, URZ ;  /* 0x0000002c1f0672a5 */ /* 0x004fc4000f8e00ff */
[----:B----4-:R-:W-:Y:S02]  /*3d20*/  UIMAD.WIDE.U32 UR8, UR30, UR47, URZ ;  /* 0x0000002f1e0872a5 */ /* 0x010fe4000f8e00ff */
[----:B-1----:R-:W-:Y:S02]  /*3d30*/  ULEA UR21, UR10, UR21, 0x18 ;  /* 0x000000150a157291 */ /* 0x002fe4000f8ec0ff */
[----:B------:R-:W-:Y:S02]  /*3d40*/  UPLOP3.LUT UP3, UPT, UPT, UPT, UPT, 0x40, 0x4 ;  /* 0x000000000004789c */ /* 0x000fe40003f6e870 */
[----:B------:R-:W-:Y:S02]  /*3d50*/  UIADD3 UR37, UPT, UPT, UR21, 0x48, URZ ;  /* 0x0000004815257890 */ /* 0x000fe4000fffe0ff */
[----:B------:R-:W-:Y:S02]  /*3d60*/  UIADD3 UR33, UPT, UPT, UR21, 0x30, URZ ;  /* 0x0000003015217890 */ /* 0x000fe4000fffe0ff */
[----:B------:R-:W-:-:S02]  /*3d70*/  UIADD3 UR25, UPT, UPT, UR21, 0x38, URZ ;  /* 0x0000003815197890 */ /* 0x000fc4000fffe0ff */
[----:B------:R-:W-:Y:S01]  /*3d80*/  UIADD3 UR17, UPT, UPT, UR21, 0x40, URZ ;  /* 0x0000004015117890 */ /* 0x000fe2000fffe0ff */
[----:B------:R-:W-:Y:S01]  /*3d90*/  UMOV UR6, UR7 ;  /* 0x0000000700067c82 */ /* 0x000fe20008000000 */
[----:B------:R-:W-:Y:S01]  /*3da0*/  UMOV UR41, UR9 ;  /* 0x0000000900297c82 */ /* 0x000fe20008000000 */
[----:B------:R-:W-:Y:S02]  /*3db0*/  UISETP.GE.AND UP0, UPT, UR42, 0x1, UPT ;  /* 0x000000012a00788c */ /* 0x000fe4000bf06270 */
[----:B------:R-:W-:Y:S01]  /*3dc0*/  UISETP.NE.AND UP4, UPT, UR42, 0x1, UPT ;  /* 0x000000012a00788c */ /* 0x000fe2000bf85270 */
[----:B------:R-:W1:Y:S01]  /*3dd0*/  LDCU.64 UR22, c[0x0][0xb28] ;  /* 0x00016500ff1677ac */ /* 0x000e620008000a00 */
[----:B------:R-:W-:Y:S02]  /*3de0*/  UISETP.NE.AND UP6, UPT, UR15, 0x1, UPT ;  /* 0x000000010f00788c */ /* 0x000fe4000bfc5270 */
[----:B------:R-:W-:Y:S02]  /*3df0*/  UISETP.NE.AND UP5, UPT, UR46, 0x1, UPT ;  /* 0x000000012e00788c */ /* 0x000fe4000bfa5270 */
[----:B------:R-:W-:-:S02]  /*3e00*/  UPRMT UR37, UR10, 0x654, UR37 ;  /* 0x000006540a257896 */ /* 0x000fc40008000025 */
[----:B------:R-:W-:Y:S02]  /*3e10*/  USHF.R.U32.HI UR43, URZ, UR45, UR6 ;  /* 0x0000002dff2b7299 */ /* 0x000fe40008011606 */
[----:B------:R-:W-:Y:S02]  /*3e20*/  UPRMT UR40, UR10, 0x654, UR33 ;  /* 0x000006540a287896 */ /* 0x000fe40008000021 */
[----:B------:R-:W-:Y:S02]  /*3e30*/  UPRMT UR39, UR10, 0x654, UR25 ;  /* 0x000006540a277896 */ /* 0x000fe40008000019 */
[----:B------:R-:W-:Y:S02]  /*3e40*/  UPRMT UR38, UR10, 0x654, UR17 ;  /* 0x000006540a267896 */ /* 0x000fe40008000011 */
[----:B---3--:R-:W-:Y:S02]  /*3e50*/  USHF.R.U32.HI UR41, URZ, UR49, UR41 ;  /* 0x00000031ff297299 */ /* 0x008fe40008011629 */
[----:B------:R-:W-:-:S11]  /*3e60*/  UISETP.NE.AND UP2, UPT, UR4, 0x1, UPT ;  /* 0x000000010400788c */ /* 0x000fd6000bf45270 */
.L_x_82:
[C---:B------:R-:W-:Y:S02]  /*3e70*/  LEA R12, R14.reuse, UR21, 0x3 ;  /* 0x000000150e0c7c11 */ /* 0x040fe4000f8e18ff */
[----:B------:R-:W-:Y:S02]  /*3e80*/  SHF.L.U32 R0, R13, 0x1f, RZ ;  /* 0x0000001f0d007819 */ /* 0x000fe400000006ff */
[----:B------:R-:W-:Y:S02]  /*3e90*/  LEA R8, R14, UR21, 0x4 ;  /* 0x000000150e087c11 */ /* 0x000fe4000f8e20ff */
[----:B--2---:R-:W2:Y:S02]  /*3ea0*/  SYNCS.PHASECHK.TRANS64.TRYWAIT P0, [R12+URZ+0x80], R0 ;  /* 0x000080000c0075a7 */ /* 0x004ea400080011ff */
[----:B--2---:R-:W-:Y:S05]  /*3eb0*/  @!P0 BRA `(.L_x_72) ;  /* 0x00000078006c8947 */ /* 0x004fea0003800000 */
.L_x_156:
[----:B------:R-:W3:Y:S01]  /*3ec0*/  LDS.128 R8, [R8+0xf0] ;  /* 0x0000f00008087984 */ /* 0x000ee20000000c00 */
[----:B------:R-:W-:Y:S01]  /*3ed0*/  UISETP.GE.AND UP0, UPT, UR42, 0x1, UPT ;  /* 0x000000012a00788c */ /* 0x000fe2000bf06270 */
[----:B------:R-:W-:Y:S01]  /*3ee0*/  @!PT LDS RZ, [RZ] ;  /* 0x00000000fffff984 */ /* 0x000fe20000000800 */
[----:B------:R-:W-:Y:S01]  /*3ef0*/  @!PT LDS RZ, [RZ] ;  /* 0x00000000fffff984 */ /* 0x000fe20000000800 */
[----:B------:R-:W-:Y:S01]  /*3f00*/  @!PT LDS RZ, [RZ] ;  /* 0x00000000fffff984 */ /* 0x000fe20000000800 */
[----:B------:R-:W-:Y:S01]  /*3f10*/  @!PT LDS RZ, [RZ] ;  /* 0x00000000fffff984 */ /* 0x000fe20000000800 */
[----:B------:R4:W-:Y:S06]  /*3f20*/  MEMBAR.ALL.CTA ;  /* 0x0000000000007992 */ /* 0x0009ec0000008000 */
[----:B----4-:R-:W4:Y:S01]  /*3f30*/  FENCE.VIEW.ASYNC.S ;  /* 0x00000000000073c6 */ /* 0x010f220000000000 */
[----:B---3--:R-:W-:Y:S11]  /*3f40*/  LOP3.LUT P0, RZ, R10, 0x1, RZ, 0xc0, !PT ;  /* 0x000000010aff7812 */ /* 0x008ff6000780c0ff */
[----:B------:R-:W-:Y:S02]  /*3f50*/  @!UPT UIADD3 URZ, UPT, UPT, URZ, URZ, URZ ;  /* 0x000000fffffff290 */ /* 0x000fe4000fffe0ff */
[----:B----4-:R-:W-:Y:S01]  /*3f60*/  VOTEU.ANY UP1, P0 ;  /* 0x0000000000ff7886 */ /* 0x010fe20000020100 */
[----:B------:R-:W-:Y:S11]  /*3f70*/  PLOP3.LUT P0, PT, PT, PT, UP1, 0x80, 0x8 ;  /* 0x000000000008781c */ /* 0x000ff60003f0f018 */
[----:B------:R-:W-:Y:S02]  /*3f80*/  @!UPT UIADD3 URZ, UPT, UPT, URZ, URZ, URZ ;  /* 0x000000fffffff290 */ /* 0x000fe4000fffe0ff */
[----:B--2---:R-:W-:Y:S02]  /*3f90*/  @P0 SHF.R.U32.HI R0, RZ, 0x10, R9 ;  /* 0x00000010ff000819 */ /* 0x004fe40000011609 */
[----:B------:R-:W-:Y:S02]  /*3fa0*/  @P0 MOV R6, R8 ;  /* 0x0000000800060202 */ /* 0x000fe40000000f00 */
[----:B------:R-:W-:Y:S01]  /*3fb0*/  @P0 R2UR UR4, R0 ;  /* 0x00000000000402ca */ /* 0x000fe200000e0000 */
[----:B------:R-:W-:Y:S01]  /*3fc0*/  VIADD R0, R12, 0x90 ;  /* 0x000000900c007836 */ /* 0x000fe20000000000 */
[----:B------:R-:W-:Y:S02]  /*3fd0*/  @P0 LOP3.LUT R8, R9, 0xffff, RZ, 0xc0, !PT ;  /* 0x0000ffff09080812 */ /* 0x000fe400078ec0ff */
[----:B------:R-:W-:Y:S02]  /*3fe0*/  @P0 R2UR UR6, R6 ;  /* 0x00000000060602ca */ /* 0x000fe400000e0000 */
[----:B------:R-:W-:Y:S02]  /*3ff0*/  PRMT R0, RZ, 0x654, R0 ;  /* 0x00000654ff007816 */ /* 0x000fe40000000000 */
[----:B------:R-:W-:Y:S02]  /*4000*/  @P0 R2UR UR5, R8 ;  /* 0x00000000080502ca */ /* 0x000fe400000e0000 */
[----:B------:R2:W-:Y:S03]  /*4010*/  SYNCS.ARRIVE.TRANS64.RED.A1T0 RZ, [R0+URZ], RZ ;  /* 0x000000ff00ff79a7 */ /* 0x0005e600081004ff */
[----:B------:R-:W-:Y:S04]  /*4020*/  @UP1 UMOV UR29, UR4 ;  /* 0x00000004001d1c82 */ /* 0x000fe80008000000 */
[----:B------:R-:W-:Y:S04]  /*4030*/  @UP1 UMOV UR14, UR6 ;  /* 0x00000006000e1c82 */ /* 0x000fe80008000000 */
[----:B------:R-:W-:Y:S01]  /*4040*/  @UP1 UMOV UR13, UR5 ;  /* 0x00000005000d1c82 */ /* 0x000fe20008000000 */
[----:B------:R-:W-:Y:S05]  /*4050*/  BRA.U !UP0, `(.L_x_73) ;  /* 0x0000000108a47547 */ /* 0x000fea000b800000 */
[----:B------:R-:W-:Y:S02]  /*4060*/  UIMAD.WIDE.U32 UR18, UR13, UR47, URZ ;  /* 0x0000002f0d1272a5 */ /* 0x000fe4000f8e00ff */
[----:B------:R-:W-:Y:S02]  /*4070*/  UIMAD.WIDE.U32 UR26, UR14, UR44, URZ ;  /* 0x0000002c0e1a72a5 */ /* 0x000fe4000f8e00ff */
[----:B------:R-:W-:Y:S02]  /*4080*/  USEL UR4, UR30, UR41, !UP5 ;  /* 0x000000291e047287 */ /* 0x000fe4000e800000 */
[----:B------:R-:W-:Y:S02]  /*4090*/  USEL UR7, UR31, UR43, !UP6 ;  /* 0x0000002b1f077287 */ /* 0x000fe4000f000000 */
[----:B-1----:R-:W-:Y:S02]  /*40a0*/  UIMAD.WIDE.U32 UR8, UR4, UR22, URZ ;  /* 0x00000016040872a5 */ /* 0x002fe4000f8e00ff */
[----:B------:R-:W-:Y:S01]  /*40b0*/  UIMAD.WIDE.U32 UR10, UR7, UR22, URZ ;  /* 0x00000016070a72a5 */ /* 0x000fe2000f8e00ff */
[----:B------:R-:W-:Y:S02]  /*40c0*/  UMOV UR5, UR19 ;  /* 0x0000001300057c82 */ /* 0x000fe40008000000 */
[----:B------:R-:W-:Y:S03]  /*40d0*/  USHF.R.U32.HI UR6, URZ, UR49, UR5 ;  /* 0x00000031ff067299 */ /* 0x000fe60008011605 */
[----:B------:R-:W-:Y:S01]  /*40e0*/  UMOV UR5, UR27 ;  /* 0x0000001b00057c82 */ /* 0x000fe20008000000 */
[----:B------:R-:W-:Y:S02]  /*40f0*/  USEL UR6, UR13, UR6, !UP5 ;  /* 0x000000060d067287 */ /* 0x000fe4000e800000 */
[----:B------:R-:W-:Y:S03]  /*4100*/  USHF.R.U32.HI UR12, URZ, UR45, UR5 ;  /* 0x0000002dff0c7299 */ /* 0x000fe60008011605 */
[----:B------:R-:W-:Y:S02]  /*4110*/  UMOV UR5, UR9 ;  /* 0x0000000900057c82 */ /* 0x000fe40008000000 */
[----:B------:R-:W-:Y:S03]  /*4120*/  @UP4 USHF.R.U32.HI UR4, URZ, UR23, UR5 ;  /* 0x00000017ff044299 */ /* 0x000fe60008011605 */
[----:B------:R-:W-:Y:S01]  /*4130*/  UMOV UR5, UR11 ;  /* 0x0000000b00057c82 */ /* 0x000fe20008000000 */
[----:B------:R-:W-:Y:S02]  /*4140*/  UIMAD UR4, UR42, UR4, URZ ;  /* 0x000000042a0472a4 */ /* 0x000fe4000f8e02ff */
[----:B------:R-:W-:Y:S02]  /*4150*/  @UP4 USHF.R.U32.HI UR7, URZ, UR23, UR5 ;  /* 0x00000017ff074299 */ /* 0x000fe40008011605 */
[----:B------:R-:W-:Y:S02]  /*4160*/  UIMAD.WIDE.U32 UR10, UR6, UR22, URZ ;  /* 0x00000016060a72a5 */ /* 0x000fe4000f8e00ff */
[----:B------:R-:W-:Y:S02]  /*4170*/  USEL UR5, UR14, UR12, !UP6 ;  /* 0x0000000c0e057287 */ /* 0x000fe4000f000000 */
[----:B------:R-:W-:Y:S02]  /*4180*/  UIMAD UR8, UR42, UR7, URZ ;  /* 0x000000072a0872a4 */ /* 0x000fe4000f8e02ff */
[----:B------:R-:W-:Y:S03]  /*4190*/  UISETP.GE.AND UP0, UPT, UR6, UR4, UPT ;  /* 0x000000040600728c */ /* 0x000fe6000bf06270 */
[----:B------:R-:W-:Y:S01]  /*41a0*/  UMOV UR4, UR11 ;  /* 0x0000000b00047c82 */ /* 0x000fe20008000000 */
[----:B------:R-:W-:Y:S02]  /*41b0*/  UISETP.GE.OR UP0, UPT, UR5, UR8, UP0 ;  /* 0x000000080500728c */ /* 0x000fe40008706670 */
[----:B------:R-:W-:Y:S02]  /*41c0*/  USHF.R.U32.HI UR4, URZ, UR23, UR4 ;  /* 0x00000017ff047299 */ /* 0x000fe40008011604 */
[----:B------:R-:W-:Y:S02]  /*41d0*/  UIMAD.WIDE.U32 UR8, UR5, UR22, URZ ;  /* 0x00000016050872a5 */ /* 0x000fe4000f8e00ff */
[----:B------:R-:W-:Y:S04]  /*41e0*/  USEL UR10, UR6, UR4, !UP4 ;  /* 0x00000004060a7287 */ /* 0x000fe8000e000000 */
[----:B------:R-:W-:Y:S01]  /*41f0*/  UIADD3 UR11, UPT, UPT, -UR10, URZ, URZ ;  /* 0x000000ff0a0b7290 */ /* 0x000fe2000fffe1ff */
[----:B------:R-:W-:Y:S02]  /*4200*/  @!UP0 UMOV UR4, UR9 ;  /* 0x0000000900048c82 */ /* 0x000fe40008000000 */
[----:B------:R-:W-:Y:S02]  /*4210*/  @!UP0 USHF.R.U32.HI UR4, URZ, UR23, UR4 ;  /* 0x00000017ff048299 */ /* 0x000fe40008011604 */
[----:B------:R-:W-:Y:S02]  /*4220*/  UIMAD UR8, UR42, UR11, UR6 ;  /* 0x0000000b2a0872a4 */ /* 0x000fe4000f8e0206 */
[----:B------:R-:W-:Y:S04]  /*4230*/  @!UP0 USEL UR4, UR5, UR4, !UP4 ;  /* 0x0000000405048287 */ /* 0x000fe8000e000000 */
[----:B------:R-:W-:Y:S02]  /*4240*/  @!UP0 UIMAD UR8, UR7, UR8, UR4 ;  /* 0x00000008070882a4 */ /* 0x000fe4000f8e0204 */
[----:B------:R-:W-:Y:S02]  /*4250*/  @!UP0 UIADD3 UR9, UPT, UPT, UR10, -UR4, URZ ;  /* 0x800000040a098290 */ /* 0x000fe4000fffe0ff */
[----:B------:R-:W-:Y:S02]  /*4260*/  UIADD3 UR4, UPT, UPT, -UR5, URZ, URZ ;  /* 0x000000ff05047290 */ /* 0x000fe4000fffe1ff */
[----:B------:R-:W-:Y:S02]  /*4270*/  UIADD3 UR7, UPT, UPT, -UR6, URZ, URZ ;  /* 0x000000ff06077290 */ /* 0x000fe4000fffe1ff */
[----:B------:R-:W-:Y:S02]  /*4280*/  @!UP0 UIMAD UR6, UR9, UR42, UR5 ;  /* 0x0000002a090682a4 */ /* 0x000fe4000f8e0205 */
[----:B------:R-:W-:Y:S02]  /*4290*/  UIMAD UR14, UR15, UR4, UR14 ;  /* 0x000000040f0e72a4 */ /* 0x000fe4000f8e020e */
[----:B------:R-:W-:Y:S01]  /*42a0*/  UIMAD UR13, UR46, UR7, UR13 ;  /* 0x000000072e0d72a4 */ /* 0x000fe2000f8e020d */
[----:B------:R-:W-:Y:S02]  /*42b0*/  @!UP0 UMOV UR5, UR8 ;  /* 0x0000000800058c82 */ /* 0x000fe40008000000 */
[----:B------:R-:W-:Y:S02]  /*42c0*/  UIMAD UR14, UR5, UR15, UR14 ;  /* 0x0000000f050e72a4 */ /* 0x000fe4000f8e020e */
[----:B------:R-:W-:Y:S11]  /*42d0*/  UIMAD UR13, UR6, UR46, UR13 ;  /* 0x0000002e060d72a4 */ /* 0x000ff6000f8e020d */
[----:B------:R-:W-:Y:S01]  /*42e0*/  @!UPT UIADD3 URZ, UPT, UPT, URZ, URZ, URZ ;  /* 0x000000fffffff290 */ /* 0x000fe2000fffe0ff */
.L_x_73:
[----:B------:R-:W3:Y:S01]  /*42f0*/  @!UP2 LDCU.128 UR8, c[0x0][0xb10] ;  /* 0x00016200ff08a7ac */ /* 0x000ee20008000c00 */
[C---:B------:R-:W-:Y:S02]  /*4300*/  ISETP.NE.U32.AND P1, PT, R4.reuse, RZ, PT ;  /* 0x000000ff0400720c */ /* 0x040fe40003f25070 */
[----:B------:R-:W-:Y:S02]  /*4310*/  ISETP.NE.U32.AND P0, PT, R4, RZ, PT ;  /* 0x000000ff0400720c */ /* 0x000fe40003f05070 */
[C---:B------:R-:W-:Y:S02]  /*4320*/  ISETP.NE.AND.EX P1, PT, R5.reuse, RZ, PT, P1 ;  /* 0x000000ff0500720c */ /* 0x040fe40003f25310 */
[----:B------:R-:W-:Y:S01]  /*4330*/  ISETP.NE.AND.EX P0, PT, R5, RZ, PT, P0 ;  /* 0x000000ff0500720c */ /* 0x000fe20003f05300 */
[----:B------:R-:W4:Y:S01]  /*4340*/  @!UP2 LDCU UR5, c[0x0][0xb0c] ;  /* 0x00016180ff05a7ac */ /* 0x000f220008000800 */
[----:B------:R-:W-:Y:S01]  /*4350*/  SHF.L.U32 R9, R15, 0x1f, RZ ;  /* 0x0000001f0f097819 */ /* 0x000fe200000006ff */
[----:B------:R-:W-:Y:S02]  /*4360*/  USHF.L.U32 UR35, UR16, 0x7, URZ ;  /* 0x0000000710237899 */ /* 0x000fe400080006ff */
[----:B------:R-:W-:Y:S02]  /*4370*/  USHF.L.U32 UR34, UR20, 0x8, URZ ;  /* 0x0000000814227899 */ /* 0x000fe400080006ff */
[----:B---3--:R-:W-:Y:S07]  /*4380*/  UIMAD.WIDE.U32 UR6, UR14, UR8, URZ ;  /* 0x000000080e0672a5 */ /* 0x008fee000f8e00ff */
[----:B------:R-:W-:Y:S01]  /*4390*/  @!UP2 UMOV UR4, UR7 ;  /* 0x000000070004ac82 */ /* 0x000fe20008000000 */
[----:B----4-:R-:W-:Y:S02]  /*43a0*/  @!UP2 UISETP.NE.AND UP0, UPT, UR5, 0x1, UPT ;  /* 0x000000010500a88c */ /* 0x010fe4000bf05270 */
[----:B------:R-:W-:Y:S02]  /*43b0*/  @!UP2 USHF.R.U32.HI UR4, URZ, UR9, UR4 ;  /* 0x00000009ff04a299 */ /* 0x000fe40008011604 */
[----:B------:R-:W-:Y:S02]  /*43c0*/  UIMAD.WIDE.U32 UR6, UR13, UR11, URZ ;  /* 0x0000000b0d0672a5 */ /* 0x000fe4000f8e00ff */
[----:B------:R-:W-:Y:S02]  /*43d0*/  @!UP2 USEL UR8, UR14, UR4, !UP0 ;  /* 0x000000040e08a287 */ /* 0x000fe4000c000000 */
[----:B------:R-:W-:Y:S03]  /*43e0*/  @!UP2 UISETP.NE.AND UP0, UPT, UR10, 0x1, UPT ;  /* 0x000000010a00a88c */ /* 0x000fe6000bf05270 */
[----:B------:R-:W-:Y:S02]  /*43f0*/  @!UP2 UMOV UR6, UR7 ;  /* 0x000000070006ac82 */ /* 0x000fe40008000000 */
[----:B------:R-:W3:Y:S02]  /*4400*/  @!UP2 LDCU UR4, c[0x0][0xb20] ;  /* 0x00016400ff04a7ac */ /* 0x000ee40008000800 */
[----:B---3--:R-:W-:Y:S04]  /*4410*/  @!UP2 USHF.R.U32.HI UR6, URZ, UR4, UR6 ;  /* 0x00000004ff06a299 */ /* 0x008fe80008011606 */
[----:B------:R-:W-:Y:S04]  /*4420*/  @!UP2 USEL UR6, UR13, UR6, !UP0 ;  /* 0x000000060d06a287 */ /* 0x000fe8000c000000 */
[----:B------:R-:W-:Y:S02]  /*4430*/  @!UP2 UIADD3 UR4, UPT, UPT, -UR8, UR6, URZ ;  /* 0x000000060804a290 */ /* 0x000fe4000fffe1ff */
[----:B------:R-:W-:Y:S02]  /*4440*/  @!UP2 UIADD3 UR6, UPT, UPT, UR8, -UR6, URZ ;  /* 0x800000060806a290 */ /* 0x000fe4000fffe0ff */
[----:B------:R-:W-:Y:S02]  /*4450*/  @!UP2 UIMAD UR14, UR4, UR5, UR14 ;  /* 0x00000005040ea2a4 */ /* 0x000fe4000f8e020e */
[----:B------:R-:W-:Y:S01]  /*4460*/  @!UP2 UIMAD UR13, UR6, UR10, UR13 ;  /* 0x0000000a060da2a4 */ /* 0x000fe2000f8e020d */
[----:B------:R-:W-:Y:S11]  /*4470*/  BRA.U UP3, `(.L_x_74) ;  /* 0x0000000103107547 */ /* 0x000ff6000b800000 */
[----:B------:R-:W-:Y:S04]  /*4480*/  MOV R6, UR48 ;  /* 0x0000003000067c02 */ /* 0x000fe80008000f00 */
[----:B------:R-:W-:Y:S04]  /*4490*/  SHF.L.U32 R6, R6, 0x1f, RZ ;  /* 0x0000001f06067819 */ /* 0x000fe800000006ff */
[----:B------:R-:W3:Y:S02]  /*44a0*/  SYNCS.PHASECHK.TRANS64.TRYWAIT P2, [UR21+0x78], R6 ;  /* 0x00007806ff0075a7 */ /* 0x000ee40008041115 */
[----:B---3--:R-:W-:Y:S05]  /*44b0*/  @!P2 BRA `(.L_x_75) ;  /* 0x000000740000a947 */ /* 0x008fea0003800000 */
.L_x_74:
[----:B------:R-:W-:Y:S05]  /*44c0*/  @!P1 BRA `(.L_x_76) ;  /* 0x0000000000309947 */ /* 0x000fea0003800000 */
[----:B------:R-:W-:Y:S01]  /*44d0*/  ISETP.NE.U32.AND P1, PT, R2, RZ, PT ;  /* 0x000000ff0200720c */ /* 0x000fe20003f25070 */
[----:B------:R-:W3:Y:S01]  /*44e0*/  LDCU.64 UR4, c[0x0][0x358] ;  /* 0x00006b00ff0477ac */ /* 0x000ee20008000a00 */
[----:B------:R-:W-:Y:S02]  /*44f0*/  IMAD.MOV.U32 R142, RZ, RZ, 0x1 ;  /* 0x00000001ff8e7424 */ /* 0x000fe400078e00ff */
[----:B------:R-:W-:Y:S11]  /*4500*/  ISETP.NE.AND.EX P1, PT, R3, RZ, PT, P1 ;  /* 0x000000ff0300720c */ /* 0x000ff60003f25310 */
[----:B------:R-:W-:Y:S02]  /*4510*/  @!UPT UIADD3 URZ, UPT, UPT, URZ, URZ, URZ ;  /* 0x000000fffffff290 */ /* 0x000fe4000fffe0ff */
[----:B------:R-:W4:Y:S01]  /*4520*/  @P1 LDC.64 R10, c[0x0][0x888] ;  /* 0x00022200ff0a1b82 */ /* 0x000f220000000a00 */
[----:B--2---:R-:W-:Y:S04]  /*4530*/  @P1 IMAD R0, R4, UR36, RZ ;  /* 0x0000002404001c24 */ /* 0x004fe8000f8e02ff */
[----:B----4-:R-:W-:Y:S04]  /*4540*/  @P1 IMAD.WIDE R10, R0, 0x4, R10 ;  /* 0x00000004000a1825 */ /* 0x010fe800078e020a */
[----:B------:R-:W-:Y:S01]  /*4550*/  HFMA2 R0, -RZ, RZ, 0, 5.9604644775390625e-08 ;  /* 0x00000001ff007431 */ /* 0x000fe200000001ff */
[----:B---3-5:R3:W5:Y:S04]  /*4560*/  @P1 LDG.E R73, desc[UR4][R10.64] ;  /* 0x000000040a491981 */ /* 0x028768000c1e1900 */
[----:B------:R-:W-:Y:S01]  /*4570*/  @!P1 PRMT R142, R0, 0x7610, R142 ;  /* 0x00007610008e9816 */ /* 0x000fe2000000008e */
[----:B---3--:R-:W4:Y:S06]  /*4580*/  @!P1 LDC R73, c[0x0][0x880] ;  /* 0x00022000ff499b82 */ /* 0x008f2c0000000800 */
.L_x_76:
[----:B----45:R-:W-:Y:S01]  /*4590*/  @!P0 FSETP.EQ.AND P1, PT, R73, RZ, PT ;  /* 0x000000ff4900820b */ /* 0x030fe20003f22000 */
[----:B------:R-:W-:Y:S01]  /*45a0*/  @!UPT UIADD3 URZ, UPT, UPT, URZ, URZ, URZ ;  /* 0x000000fffffff290 */ /* 0x000fe2000fffe0ff */
[----:B------:R-:W-:Y:S11]  /*45b0*/  @!P0 BRA `(.L_x_77) ;  /* 0x0000000000188947 */ /* 0x000ff60003800000 */
[----:B------:R-:W-:Y:S02]  /*45c0*/  LOP3.LUT P0, RZ, R142, 0xff, RZ, 0xc0, !PT ;  /* 0x000000ff8eff7812 */ /* 0x000fe4000780c0ff */
[----:B------:R-:W-:Y:S04]  /*45d0*/  ISETP.NE.U32.AND P1, PT, R2, RZ, PT ;  /* 0x000000ff0200720c */ /* 0x000fe80003f25070 */
[----:B------:R-:W-:Y:S04]  /*45e0*/  ISETP.NE.AND.EX P1, PT, R3, RZ, PT, P1 ;  /* 0x000000ff0300720c */ /* 0x000fe80003f25310 */
[----:B------:R-:W-:Y:S03]  /*45f0*/  PLOP3.LUT P1, PT, P1, PT, PT, 0x8, 0x80 ;  /* 0x000000000080781c */ /* 0x000fe60000f2e170 */
[----:B------:R-:W-:Y:S11]  /*4600*/  @P0 FSETP.EQ.AND P1, PT, R73, RZ, PT ;  /* 0x000000ff4900020b */ /* 0x000ff60003f22000 */
[----:B------:R-:W-:Y:S02]  /*4610*/  @!UPT UIADD3 URZ, UPT, UPT, URZ, URZ, URZ ;  /* 0x000000fffffff290 */ /* 0x000fe4000fffe0ff */
.L_x_77:
[----:B------:R-:W3:Y:S01]  /*4620*/  SYNCS.PHASECHK.TRANS64.TRYWAIT P2, [UR21+0x50], R9 ;  /* 0x00005009ff0075a7 */ /* 0x000ee20008041115 */
[----:B------:R-:W-:Y:S04]  /*4630*/  ELECT P0, URZ, PT ;  /* 0x0000000000ff782f */ /* 0x000fe80003800000 */
[----:B------:R-:W-:Y:S11]  /*4640*/  PLOP3.LUT P1, PT, P1, P0, PT, 0xf2, 0x2f ;  /* 0x00000000002f781c */ /* 0x000ff60000f21e72 */
[----:B------:R-:W-:Y:S02]  /*4650*/  @!UPT UIADD3 URZ, UPT, UPT, URZ, URZ, URZ ;  /* 0x000000fffffff290 */ /* 0x000fe4000fffe0ff */
[----:B------:R-:W-:Y:S05]  /*4660*/  @!P1 IADD3 R8, P0, PT, R16, 0x580, RZ ;  /* 0x0000058010089810 */ /* 0x000fea0007f1e0ff */
[----:B--2---:R-:W-:Y:S01]  /*4670*/  @!P1 IMAD.X R6, RZ, RZ, R17, P0 ;  /* 0x000000ffff069224 */ /* 0x004fe200000e0611 */
[----:B---3--:R-:W-:Y:S07]  /*4680*/  @!P2 BRA `(.L_x_78) ;  /* 0x0000007000a4a947 */ /* 0x008fee0003800000 */
.L_x_159:
[----:B------:R-:W-:Y:S01]  /*4690*/  @!P1 R2UR UR5, R8 ;  /* 0x00000000080592ca */ /* 0x000fe200000e0000 */
[----:B------:R-:W-:Y:S01]  /*46a0*/  VOTEU.ALL UP0, P1 ;  /* 0x0000000000ff7886 */ /* 0x000fe20000800000 */
[----:B------:R-:W-:Y:S01]  /*46b0*/  @!P1 R2UR UR4, R6 ;  /* 0x00000000060492ca */ /* 0x000fe200000e0000 */
[----:B--2---:R-:W-:Y:S01]  /*46c0*/  @!P1 IMAD.MOV.U32 R0, RZ, RZ, 0x4000 ;  /* 0x00004000ff009424 */ /* 0x004fe200078e00ff */
[----:B------:R-:W-:Y:S01]  /*46d0*/  UMOV UR6, 0x0 ;  /* 0x0000000000067882 */ /* 0x000fe20000000000 */
[----:B------:R-:W-:Y:S01]  /*46e0*/  UMOV UR7, 0x10000000 ;  /* 0x1000000000077882 */ /* 0x000fe20000000000 */
[----:B------:R-:W-:Y:S01]  /*46f0*/  @!UP0 UIADD3 UR32, UPT, UPT, UR21, 0x400, URZ ;  /* 0x0000040015208890 */ /* 0x000fe2000fffe0ff */
[----:B------:R-:W-:Y:S01]  /*4700*/  @!P1 IADD3 R8, P0, PT, R16, 0x580, RZ ;  /* 0x0000058010089810 */ /* 0x000fe20007f1e0ff */
[----:B------:R-:W-:Y:S04]  /*4710*/  VOTEU.ALL UP0, P1 ;  /* 0x0000000000ff7886 */ /* 0x000fe80000800000 */
[----:B------:R-:W-:Y:S02]  /*4720*/  @!P1 IMAD.X R6, RZ, RZ, R17, P0 ;  /* 0x000000ffff069224 */ /* 0x000fe400000e0611 */
[----:B------:R-:W-:Y:S02]  /*4730*/  IMAD.U32 R10, RZ, RZ, UR5 ;  /* 0x00000005ff0a7e24 */ /* 0x000fe4000f8e00ff */
[----:B------:R-:W-:Y:S03]  /*4740*/  IMAD.U32 R11, RZ, RZ, UR4 ;  /* 0x00000004ff0b7e24 */ /* 0x000fe6000f8e00ff */
[----:B------:R-:W-:Y:S02]  /*4750*/  @!P1 R2UR UR4, R10 ;  /* 0x000000000a0492ca */ /* 0x000fe400000e0000 */
[----:B------:R-:W-:Y:S11]  /*4760*/  @!P1 R2UR UR5, R11 ;  /* 0x000000000b0592ca */ /* 0x000ff600000e0000 */
[----:B------:R-:W-:Y:S02]  /*4770*/  @!UPT UIADD3 URZ, UPT, UPT, URZ, URZ, URZ ;  /* 0x000000fffffff290 */ /* 0x000fe4000fffe0ff */
[----:B------:R2:W-:Y:S01]  /*4780*/  @!UP0 UTMALDG.3D [UR32], [UR4], desc[UR6] ;  /* 0x00000620040085b4 */ /* 0x0005e20008011000 */
[----:B------:R2:W-:Y:S01]  /*4790*/  @!P1 SYNCS.ARRIVE.TRANS64.RED.A0TR RZ, [UR21+0x30], R0 ;  /* 0x00003000ffff99a7 */ /* 0x0005e20008300415 */
[----:B------:R-:W-:Y:S01]  /*47a0*/  SYNCS.ARRIVE.TRANS64.RED.A1T0 RZ, [UR40], RZ ;  /* 0x000000ffffff79a7 */ /* 0x000fe20008100428 */
[----:B------:R-:W3:Y:S02]  /*47b0*/  SYNCS.PHASECHK.TRANS64.TRYWAIT P2, [UR21+0x58], R9 ;  /* 0x00005809ff0075a7 */ /* 0x000ee40008041115 */
[----:B--23--:R-:W-:Y:S05]  /*47c0*/  @!P2 BRA `(.L_x_79) ;  /* 0x00000070006ca947 */ /* 0x00cfea0003800000 */
.L_x_161:
        /* <DEDUP_REMOVED lines=8> */
[----:B------:R-:W-:Y:S01]  /*4850*/  @!UP0 UIADD3 UR24, UPT, UPT, UR21, 0x4400, URZ ;  /* 0x0000440015188890 */ /* 0x000fe2000fffe0ff */
[----:B------:R-:W-:Y:S01]  /*4860*/  VOTEU.ALL UP0, P1 ;  /* 0x0000000000ff7886 */ /* 0x000fe20000800000 */
[----:B------:R-:W-:Y:S01]  /*4870*/  UMOV UR27, UR35 ;  /* 0x00000023001b7c82 */ /* 0x000fe20008000000 */
[----:B------:R-:W-:Y:S02]  /*4880*/  UMOV UR28, UR36 ;  /* 0x00000024001c7c82 */ /* 0x000fe40008000000 */
[----:B------:R-:W-:Y:S02]  /*4890*/  IMAD.U32 R10, RZ, RZ, UR5 ;  /* 0x00000005ff0a7e24 */ /* 0x000fe4000f8e00ff */
[----:B------:R-:W-:Y:S02]  /*48a0*/  IMAD.U32 R11, RZ, RZ, UR4 ;  /* 0x00000004ff0b7e24 */ /* 0x000fe4000f8e00ff */
[----:B------:R-:W-:Y:S01]  /*48b0*/  @!P1 IMAD.X R6, RZ, RZ, R17, P0 ;  /* 0x000000ffff069224 */ /* 0x000fe200000e0611 */
        /* <DEDUP_REMOVED lines=8> */
.L_x_163:
[----:B------:R-:W-:Y:S01]  /*4940*/  @!P1 R2UR UR5, R8 ;  /* 0x00000000080592ca */ /* 0x000fe200000e0000 */
[----:B------:R-:W-:Y:S01]  /*4950*/  VOTEU.ALL UP0, P1 ;  /* 0x0000000000ff7886 */ /* 0x000fe20000800000 */
[----:B------:R-:W-:Y:S01]  /*4960*/  @!P1 R2UR UR4, R6 ;  /* 0x00000000060492ca */ /* 0x000fe200000e0000 */
[----:B--2---:R-:W-:Y:S01]  /*4970*/  @!P1 IMAD.MOV.U32 R0, RZ, RZ, 0x4000 ;  /* 0x00004000ff009424 */ /* 0x004fe200078e00ff */
[----:B------:R-:W-:Y:S01]  /*4980*/  UMOV UR6, 0x0 ;  /* 0x0000000000067882 */ /* 0x000fe20000000000 */
[----:B------:R-:W-:Y:S01]  /*4990*/  UMOV UR7, 0x10000000 ;  /* 0x1000000000077882 */ /* 0x000fe20000000000 */
[----:B------:R-:W-:Y:S01]  /*49a0*/  @!UP0 UIADD3 UR18, UPT, UPT, UR34, 0x80, URZ ;  /* 0x0000008022128890 */ /* 0x000fe2000fffe0ff */
[----:B------:R-:W-:Y:S01]  /*49b0*/  VIADD R14, R14, 0x1 ;  /* 0x000000010e0e7836 */ /* 0x000fe20000000000 */
[----:B------:R-:W-:Y:S01]  /*49c0*/  @!UP0 UIADD3 UR16, UPT, UPT, UR21, 0x8400, URZ ;  /* 0x0000840015108890 */ /* 0x000fe2000fffe0ff */
[----:B------:R-:W-:Y:S01]  /*49d0*/  VOTEU.ALL UP0, P1 ;  /* 0x0000000000ff7886 */ /* 0x000fe20000800000 */
[----:B------:R-:W-:Y:S01]  /*49e0*/  UMOV UR19, UR35 ;  /* 0x0000002300137c82 */ /* 0x000fe20008000000 */
[----:B------:R-:W-:Y:S02]  /*49f0*/  UMOV UR20, UR36 ;  /* 0x0000002400147c82 */ /* 0x000fe40008000000 */
        /* <DEDUP_REMOVED lines=10> */
.L_x_165:
[----:B------:R-:W-:Y:S01]  /*4aa0*/  @!P1 IADD3 R6, P0, PT, R16, 0x580, RZ ;  /* 0x0000058010069810 */ /* 0x000fe20007f1e0ff */
[----:B------:R-:W-:Y:S01]  /*4ab0*/  VOTEU.ALL UP0, P1 ;  /* 0x0000000000ff7886 */ /* 0x000fe20000800000 */
[----:B------:R-:W-:Y:S01]  /*4ac0*/  UMOV UR6, 0x0 ;  /* 0x0000000000067882 */ /* 0x000fe20000000000 */
[----:B------:R-:W-:Y:S01]  /*4ad0*/  UMOV UR7, 0x10000000 ;  /* 0x1000000000077882 */ /* 0x000fe20000000000 */
[----:B------:R-:W-:Y:S01]  /*4ae0*/  @!P1 R2UR UR5, R6 ;  /* 0x00000000060592ca */ /* 0x000fe200000e0000 */
[----:B--2---:R-:W-:Y:S01]  /*4af0*/  @!P1 IMAD.X R0, RZ, RZ, R17, P0 ;  /* 0x000000ffff009224 */ /* 0x004fe200000e0611 */
[----:B------:R-:W-:Y:S01]  /*4b00*/  @!UP0 UIADD3 UR10, UPT, UPT, UR34, 0xc0, URZ ;  /* 0x000000c0220a8890 */ /* 0x000fe2000fffe0ff */
[----:B------:R-:W-:Y:S01]  /*4b10*/  R2UR UR18, R144 ;  /* 0x00000000901272ca */ /* 0x000fe200000e0000 */
[----:B------:R-:W-:Y:S01]  /*4b20*/  @!UP0 UIADD3 UR8, UPT, UPT, UR21, 0xc400, URZ ;  /* 0x0000c40015088890 */ /* 0x000fe2000fffe0ff */
[----:B------:R-:W-:Y:S01]  /*4b30*/  R2UR UR16, R145 ;  /* 0x00000000911072ca */ /* 0x000fe200000e0000 */
[----:B------:R-:W-:Y:S01]  /*4b40*/  @!UP0 UIADD3 UR9, UPT, UPT, UR21, 0x48, URZ ;  /* 0x0000004815098890 */ /* 0x000fe2000fffe0ff */
[----:B------:R-:W-:Y:S01]  /*4b50*/  @!P1 R2UR UR4, R0 ;  /* 0x00000000000492ca */ /* 0x000fe200000e0000 */
[----:B------:R-:W-:Y:S01]  /*4b60*/  VOTEU.ALL UP0, P1 ;  /* 0x0000000000ff7886 */ /* 0x000fe20000800000 */
[----:B------:R-:W-:Y:S01]  /*4b70*/  UMOV UR11, UR35 ;  /* 0x00000023000b7c82 */ /* 0x000fe20008000000 */
[----:B------:R-:W-:Y:S01]  /*4b80*/  UMOV UR12, UR36 ;  /* 0x00000024000c7c82 */ /* 0x000fe20008000000 */
[C---:B------:R-:W-:Y:S01]  /*4b90*/  ISETP.NE.AND P0, PT, R14.reuse, 0x2, PT ;  /* 0x000000020e00780c */ /* 0x040fe20003f05270 */
[----:B------:R-:W-:Y:S01]  /*4ba0*/  UPLOP3.LUT UP3, UPT, UPT, UPT, UPT, 0x80, 0x8 ;  /* 0x000000000008789c */ /* 0x000fe20003f6f070 */
[----:B------:R-:W-:Y:S01]  /*4bb0*/  IMAD.U32 R8, RZ, RZ, UR5 ;  /* 0x00000005ff087e24 */ /* 0x000fe2000f8e00ff */
[----:B------:R-:W-:Y:S01]  /*4bc0*/  LOP3.LUT R15, R15, 0x1, RZ, 0x3c, !PT ;  /* 0x000000010f0f7812 */ /* 0x000fe200078e3cff */
[----:B------:R-:W-:Y:S01]  /*4bd0*/  UMOV UR36, UR29 ;  /* 0x0000001d00247c82 */ /* 0x000fe20008000000 */
[----:B------:R-:W-:Y:S01]  /*4be0*/  SEL R0, RZ, 0x1, P0 ;  /* 0x00000001ff007807 */ /* 0x000fe20000000000 */
[----:B------:R-:W-:Y:S01]  /*4bf0*/  UIADD3 UR20, UPT, UPT, UR13, UR18, URZ ;  /* 0x000000120d147290 */ /* 0x000fe2000fffe0ff */
[----:B------:R-:W-:Y:S01]  /*4c00*/  SEL R14, R14, RZ, P0 ;  /* 0x000000ff0e0e7207 */ /* 0x000fe20000000000 */
[----:B------:R-:W-:Y:S01]  /*4c10*/  UIADD3 UR16, UPT, UPT, UR14, UR16, URZ ;  /* 0x000000100e107290 */ /* 0x000fe2000fffe0ff */
[----:B------:R-:W-:Y:S01]  /*4c20*/  IMAD.U32 R9, RZ, RZ, UR4 ;  /* 0x00000004ff097e24 */ /* 0x000fe2000f8e00ff */
[----:B------:R-:W-:Y:S02]  /*4c30*/  @!P1 R2UR UR4, R8 ;  /* 0x00000000080492ca */ /* 0x000fe400000e0000 */
[----:B------:R-:W-:Y:S02]  /*4c40*/  LOP3.LUT R13, R13, R0, RZ, 0x3c, !PT ;  /* 0x000000000d0d7212 */ /* 0x000fe400078e3cff */
[----:B------:R-:W-:Y:S11]  /*4c50*/  @!P1 R2UR UR5, R9 ;  /* 0x00000000090592ca */ /* 0x000ff600000e0000 */
[----:B------:R-:W-:Y:S02]  /*4c60*/  @!UPT UIADD3 URZ, UPT, UPT, URZ, URZ, URZ ;  /* 0x000000fffffff290 */ /* 0x000fe4000fffe0ff */
[----:B------:R2:W-:Y:S01]  /*4c70*/  @!UP0 UTMALDG.3D [UR8], [UR4], desc[UR6] ;  /* 0x00000608040085b4 */ /* 0x0005e20008011000 */
[----:B------:R2:W-:Y:S01]  /*4c80*/  @!P1 SYNCS.ARRIVE.TRANS64.RED.A0TR RZ, [UR21+0x48], R7 ;  /* 0x00004807ffff99a7 */ /* 0x0005e20008300415 */
[----:B------:R-:W-:Y:S01]  /*4c90*/  SYNCS.ARRIVE.TRANS64.RED.A1T0 RZ, [UR37], RZ ;  /* 0x000000ffffff79a7 */ /* 0x000fe20008100425 */
[----:B------:R-:W-:Y:S05]  /*4ca0*/  BRA.U UP1, `(.L_x_82) ;  /* 0xfffffff101707547 */ /* 0x000fea000b83ffff */
[----:B------:R-:W-:-:S04]  /*4cb0*/  SHF.L.U32 R2, R15, 0x1f, RZ ;  /* 0x0000001f0f027819 */ /* 0x000fc800000006ff */
[----:B------:R-:W3:Y:S02]  /*4cc0*/  SYNCS.PHASECHK.TRANS64.TRYWAIT P0, [UR21+0x50], R2 ;  /* 0x00005002ff0075a7 */ /* 0x000ee40008001115 */
[----:B---3--:R-:W-:Y:S05]  /*4cd0*/  @!P0 BRA `(.L_x_83) ;  /* 0x0000006c00708947 */ /* 0x008fea0003800000 */
.L_x_167:
[----:B------:R-:W4:Y:S02]  /*4ce0*/  SYNCS.PHASECHK.TRANS64.TRYWAIT P0, [UR21+0x58], R2 ;  /* 0x00005802ff0075a7 */ /* 0x000f240008001115 */
[----:B----4-:R-:W-:Y:S05]  /*4cf0*/  @!P0 BRA `(.L_x_84) ;  /* 0x0000006c00808947 */ /* 0x010fea0003800000 */
.L_x_169:
[----:B------:R-:W4:Y:S02]  /*4d00*/  SYNCS.PHASECHK.TRANS64.TRYWAIT P0, [UR21+0x60], R2 ;  /* 0x00006002ff0075a7 */ /* 0x000f240008001115 */
[----:B----4-:R-:W-:Y:S05]  /*4d10*/  @!P0 BRA `(.L_x_85) ;  /* 0x0000006c00908947 */ /* 0x010fea0003800000 */
.L_x_171:
[----:B---3--:R-:W-:-:S07]  /*4d20*/  MOV R0, UR21 ;  /* 0x0000001500007c02 */ /* 0x008fce0008000f00 */
.L_x_86:
[----:B---3--:R-:W-:-:S04]  /*4d30*/  SHF.L.U32 R2, R15, 0x1f, RZ ;  /* 0x0000001f0f027819 */ /* 0x008fc800000006ff */
[----:B------:R3:W4:Y:S03]  /*4d40*/  SYNCS.PHASECHK.TRANS64.TRYWAIT P0, [R0+URZ+0x68], R2 ;  /* 0x00006802000075a7 */ /* 0x00072600080011ff */
[----:B----4-:R-:W-:Y:S05]  /*4d50*/  @!P0 NANOSLEEP.SYNCS 0x989680 ;  /* 0x009896800000895d */ /* 0x010fea0003900000 */
[----:B------:R-:W4:Y:S02]  /*4d60*/  @!P0 SYNCS.PHASECHK.TRANS64 P0, [R0+URZ+0x68], R2 ;  /* 0x00006802000085a7 */ /* 0x000f2400080010ff */
[----:B-12-4-:R-:W-:Y:S05]  /*4d70*/  @P0 EXIT ;  /* 0x000000000000094d */ /* 0x016fea0003800000 */
[----:B------:R-:W-:Y:S05]  /*4d80*/  BRA `(.L_x_86) ;  /* 0xfffffffc00e87947 */ /* 0x000fea000383ffff */
.L_x_71:
[----:B------:R-:W-:-:S06]  /*4d90*/  UISETP.GE.AND UP0, UPT, UR17, 0x4, UPT ;  /* 0x000000041100788c */ /* 0x000fcc000bf06270 */
[----:B------:R-:W-:-:S13]  /*4da0*/  PLOP3.LUT P0, PT, PT, PT, UP0, 0x80, 0x8 ;  /* 0x000000000008781c */ /* 0x000fda0003f0f008 */
[----:B------:R-:W-:Y:S05]  /*4db0*/  @!P0 EXIT ;  /* 0x000000000000894d */ /* 0x000fea0003800000 */
[----:B------:R-:W1:Y:S08]  /*4dc0*/  S2UR UR4, SR_CgaCtaId ;  /* 0x00000000000479c3 */ /* 0x000e700000008800 */
[----:B------:R-:W-:Y:S01]  /*4dd0*/  BAR.SYNC.DEFER_BLOCKING 0x6, 0xa0 ;  /* 0x0182800000007b1d */ /* 0x000fe20000010000 */
[C---:B------:R-:W-:Y:S01]  /*4de0*/  IMAD.SHL.U32 R2, R160.reuse, 0x40, RZ ;  /* 0x00000040a0027824 */ /* 0x040fe200078e00ff */
[C---:B------:R-:W-:Y:S01]  /*4df0*/  LOP3.LUT R141, R160.reuse, 0x1, RZ, 0xc0, !PT ;  /* 0x00000001a08d7812 */ /* 0x040fe200078ec0ff */
[----:B------:R-:W-:-:S02]  /*4e00*/  IMAD.SHL.U32 R140, R160, 0x8, RZ ;  /* 0x00000008a08c7824 */ /* 0x000fc400078e00ff */
[----:B------:R-:W-:Y:S02]  /*4e10*/  HFMA2 R157, -RZ, RZ, 0, 5.9604644775390625e-08 ;  /* 0x00000001ff9d7431 */ /* 0x000fe400000001ff */
[----:B------:R-:W-:Y:S01]  /*4e20*/  IMAD.U32 R69, R160, 0x10000, RZ ;  /* 0x00010000a0457824 */ /* 0x000fe200078e00ff */
[----:B------:R-:W-:Y:S01]  /*4e30*/  UMOV UR44, 0x400 ;  /* 0x00000400002c7882 */ /* 0x000fe20000000000 */
[----:B------:R-:W2:Y:S01]  /*4e40*/  LDC.64 R138, c[0x0][0x8b0] ;  /* 0x00022c00ff8a7b82 */ /* 0x000ea20000000a00 */
[----:B------:R-:W-:Y:S01]  /*4e50*/  LOP3.LUT R3, R2, 0x1c0, RZ, 0xc0, !PT ;  /* 0x000001c002037812 */ /* 0x000fe200078ec0ff */
[----:B------:R-:W-:Y:S01]  /*4e60*/  IMAD.MOV.U32 R159, RZ, RZ, 0x2 ;  /* 0x00000002ff9f7424 */ /* 0x000fe200078e00ff */
[----:B------:R-:W-:Y:S01]  /*4e70*/  ISETP.NE.U32.AND P0, PT, R141, 0x1, PT ;  /* 0x000000018d00780c */ /* 0x000fe20003f05070 */
[----:B------:R-:W-:Y:S01]  /*4e80*/  IMAD.MOV.U32 R158, RZ, RZ, 0x4 ;  /* 0x00000004ff9e7424 */ /* 0x000fe200078e00ff */
[----:B------:R-:W-:Y:S01]  /*4e90*/  LOP3.LUT R140, R3, 0x38, R140, 0xf8, !PT ;  /* 0x00000038038c7812 */ /* 0x000fe200078ef88c */
[----:B------:R-:W-:Y:S01]  /*4ea0*/  IMAD.MOV.U32 R68, RZ, RZ, RZ ;  /* 0x000000ffff447224 */ /* 0x000fe200078e00ff */
[----:B------:R-:W-:Y:S01]  /*4eb0*/  LOP3.LUT R69, R69, 0x600000, RZ, 0xc0, !PT ;  /* 0x0060000045457812 */ /* 0x000fe200078ec0ff */
[----:B------:R-:W3:Y:S01]  /*4ec0*/  LDC.64 R136, c[0x0][0x8a8] ;  /* 0x00022a00ff887b82 */ /* 0x000ee20000000a00 */
[----:B------:R-:W-:Y:S01]  /*4ed0*/  R2P PR, R160, 0x6 ;  /* 0x00000006a0007804 */ /* 0x000fe20000000000 */
[----:B------:R-:W-:Y:S01]  /*4ee0*/  IMAD.MOV.U32 R156, RZ, RZ, RZ ;  /* 0x000000ffff9c7224 */ /* 0x000fe200078e00ff */
[----:B------:R-:W-:Y:S01]  /*4ef0*/  LOP3.LUT R140, R140, 0x1e00, R2, 0xf8, !PT ;  /* 0x00001e008c8c7812 */ /* 0x000fe200078ef802 */
[----:B------:R-:W-:Y:S01]  /*4f00*/  IMAD.MOV.U32 R149, RZ, RZ, RZ ;  /* 0x000000ffff957224 */ /* 0x000fe200078e00ff */
[----:B------:R-:W-:Y:S01]  /*4f10*/  P2R R2, PR, RZ, 0x1 ;  /* 0x00000001ff027803 */ /* 0x000fe20000000000 */
[----:B------:R-:W4:Y:S01]  /*4f20*/  LDCU UR59, c[0x0][0x370] ;  /* 0x00006e00ff3b77ac */ /* 0x000f220008000800 */
[----:B------:R-:W-:-:S02]  /*4f30*/  LOP3.LUT R160, R160, 0x60, RZ, 0xc0, !PT ;  /* 0x00000060a0a07812 */ /* 0x000fc400078ec0ff */
[----:B------:R-:W-:Y:S01]  /*4f40*/  MOV R155, RZ ;  /* 0x000000ff009b7202 */ /* 0x000fe20000000f00 */
[----:B-1----:R-:W-:Y:S01]  /*4f50*/  ULEA UR44, UR4, UR44, 0x18 ;  /* 0x0000002c042c7291 */ /* 0x002fe2000f8ec0ff */
[----:B------:R-:W-:Y:S01]  /*4f60*/  SEL R159, R159, 0xfffffffe, !P1 ;  /* 0xfffffffe9f9f7807 */ /* 0x000fe20004800000 */
[----:B------:R-:W1:Y:S01]  /*4f70*/  LDCU UR43, c[0x0][0xb0c] ;  /* 0x00016180ff2b77ac */ /* 0x000e620008000800 */
[----:B------:R-:W-:Y:S01]  /*4f80*/  SEL R158, R158, 0xfffffffc, !P2 ;  /* 0xfffffffc9e9e7807 */ /* 0x000fe20005000000 */
[----:B------:R-:W-:Y:S01]  /*4f90*/  UIADD3 UR4, UPT, UPT, UR44, 0x400, URZ ;  /* 0x000004002c047890 */ /* 0x000fe2000fffe0ff */
[----:B------:R-:W1:Y:S04]  /*4fa0*/  LDCU UR39, c[0x0][0xb30] ;  /* 0x00016600ff2777ac */ /* 0x000e680008000800 */
[----:B------:R-:W4:Y:S01]  /*4fb0*/  LDS R0, [UR44+0x110] ;  /* 0x0001102cff007984 */ /* 0x000f220008000800 */
[----:B------:R-:W-:Y:S01]  /*4fc0*/  IMAD.U32 R147, RZ, RZ, UR4 ;  /* 0x00000004ff937e24 */ /* 0x000fe2000f8e00ff */
[----:B------:R-:W1:Y:S01]  /*4fd0*/  LDCU.64 UR56, c[0x0][0x888] ;  /* 0x00011100ff3877ac */ /* 0x000e620008000a00 */
[----:B------:R-:W1:Y:S01]  /*4fe0*/  LDCU.64 UR40, c[0x0][0xb28] ;  /* 0x00016500ff2877ac */ /* 0x000e620008000a00 */
[----:B------:R-:W1:Y:S01]  /*4ff0*/  LDCU.64 UR62, c[0x0][0x890] ;  /* 0x00011200ff3e77ac */ /* 0x000e620008000a00 */
[----:B------:R-:W1:Y:S01]  /*5000*/  LDCU.128 UR52, c[0x0][0xb10] ;  /* 0x00016200ff3477ac */ /* 0x000e620008000c00 */
[----:B------:R-:W1:Y:S01]  /*5010*/  LDCU UR58, c[0x0][0x374] ;  /* 0x00006e80ff3a77ac */ /* 0x000e620008000800 */
[----:B------:R-:W-:Y:S01]  /*5020*/  UMOV UR47, URZ ;  /* 0x000000ff002f7c82 */ /* 0x000fe20008000000 */
[----:B------:R-:W-:Y:S01]  /*5030*/  UMOV UR46, URZ ;  /* 0x000000ff002e7c82 */ /* 0x000fe20008000000 */
[----:B-1234-:R-:W-:-:S07]  /*5040*/  IMAD.IADD R69, R0, 0x1, R69 ;  /* 0x0000000100457824 */ /* 0x01efce00078e0245 */
.L_x_130:
[----:B------:R-:W-:Y:S02]  /*5050*/  LEA R3, R149, UR44, 0x3 ;  /* 0x0000002c95037c11 */ /* 0x000fe4000f8e18ff */
[----:B------:R-:W-:Y:S02]  /*5060*/  SHF.L.U32 R0, R155, 0x1f, RZ ;  /* 0x0000001f9b007819 */ /* 0x000fe400000006ff */
[----:B-1----:R-:W-:Y:S02]  /*5070*/  LEA R4, R149, UR44, 0x4 ;  /* 0x0000002c95047c11 */ /* 0x002fe4000f8e20ff */
[----:B------:R-:W1:Y:S02]  /*5080*/  SYNCS.PHASECHK.TRANS64.TRYWAIT P0, [R3+URZ+0x80], R0 ;  /* 0x00008000030075a7 */ /* 0x000e6400080011ff */
[----:B-1----:R-:W-:Y:S05]  /*5090*/  @!P0 BRA `(.L_x_87) ;  /* 0x0000006800c88947 */ /* 0x002fea0003800000 */
.L_x_172:
        /* <DEDUP_REMOVED lines=8> */
[----:B--2---:R-:W-:Y:S11]  /*5120*/  LOP3.LUT P0, RZ, R6, 0x1, RZ, 0xc0, !PT ;  /* 0x0000000106ff7812 */ /* 0x004ff6000780c0ff */
[----:B------:R-:W-:Y:S02]  /*5130*/  @!UPT UIADD3 URZ, UPT, UPT, URZ, URZ, URZ ;  /* 0x000000fffffff290 */ /* 0x000fe4000fffe0ff */
[----:B---3--:R-:W-:Y:S01]  /*5140*/  VOTEU.ANY UP1, P0 ;  /* 0x0000000000ff7886 */ /* 0x008fe20000020100 */
[----:B------:R-:W-:Y:S01]  /*5150*/  PLOP3.LUT P0, PT, PT, PT, UP1, 0x80, 0x8 ;  /* 0x000000000008781c */ /* 0x000fe20003f0f018 */
[----:B------:R-:W-:Y:S11]  /*5160*/  UP2UR UR61, UPR, URZ, 0x2 ;  /* 0x00000002ff3d7883 */ /* 0x000ff60008000000 */
[----:B------:R-:W-:Y:S01]  /*5170*/  @!UPT UIADD3 URZ, UPT, UPT, URZ, URZ, URZ ;  /* 0x000000fffffff290 */ /* 0x000fe2000fffe0ff */
[----:B-1----:R-:W-:Y:S02]  /*5180*/  @P0 SHF.R.U32.HI R0, RZ, 0x10, R5 ;  /* 0x00000010ff000819 */ /* 0x002fe40000011605 */
        /* <DEDUP_REMOVED lines=12> */
[----:B------:R-:W2:Y:S01]  /*5250*/  LDCU UR12, c[0x0][0xb20] ;  /* 0x00016400ff0c77ac */ /* 0x000ea20008000800 */
[----:B------:R-:W-:Y:S02]  /*5260*/  UIMAD.WIDE.U32 UR4, UR58, UR55, URZ ;  /* 0x000000373a0472a5 */ /* 0x000fe4000f8e00ff */
[----:B------:R-:W-:Y:S02]  /*5270*/  UIMAD.WIDE.U32 UR6, UR59, UR52, URZ ;  /* 0x000000343b0672a5 */ /* 0x000fe4000f8e00ff */
[----:B------:R-:W-:Y:S02]  /*5280*/  UISETP.NE.AND UP0, UPT, UR54, 0x1, UPT ;  /* 0x000000013600788c */ /* 0x000fe4000bf05270 */
[----:B------:R-:W-:Y:S02]  /*5290*/  UIMAD.WIDE.U32 UR8, UR37, UR55, URZ ;  /* 0x00000037250872a5 */ /* 0x000fe4000f8e00ff */
[----:B------:R-:W-:Y:S02]  /*52a0*/  UIMAD.WIDE.U32 UR10, UR38, UR52, URZ ;  /* 0x00000034260a72a5 */ /* 0x000fe4000f8e00ff */
[----:B------:R-:W-:Y:S02]  /*52b0*/  UISETP.NE.AND UP1, UPT, UR43, 0x1, UPT ;  /* 0x000000012b00788c */ /* 0x000fe4000bf25270 */
[----:B------:R-:W-:Y:S01]  /*52c0*/  UISETP.NE.AND UP2, UPT, UR42, 0x1, UPT ;  /* 0x000000012a00788c */ /* 0x000fe2000bf45270 */
[----:B------:R-:W-:Y:S02]  /*52d0*/  UMOV UR4, UR5 ;  /* 0x0000000500047c82 */ /* 0x000fe40008000000 */
[----:B--2---:R-:W-:Y:S03]  /*52e0*/  USHF.R.U32.HI UR5, URZ, UR12, UR4 ;  /* 0x0000000cff057299 */ /* 0x004fe60008011604 */
[----:B------:R-:W-:Y:S02]  /*52f0*/  UMOV UR4, UR7 ;  /* 0x0000000700047c82 */ /* 0x000fe40008000000 */
[----:B------:R-:W-:Y:S02]  /*5300*/  USHF.R.U32.HI UR7, URZ, UR53, UR4 ;  /* 0x00000035ff077299 */ /* 0x000fe40008011604 */
[----:B------:R-:W-:Y:S02]  /*5310*/  USEL UR4, UR58, UR5, !UP0 ;  /* 0x000000053a047287 */ /* 0x000fe4000c000000 */
[----:B------:R-:W-:Y:S01]  /*5320*/  USEL UR7, UR59, UR7, !UP1 ;  /* 0x000000073b077287 */ /* 0x000fe2000c800000 */
[----:B------:R-:W-:Y:S01]  /*5330*/  UMOV UR5, UR9 ;  /* 0x0000000900057c82 */ /* 0x000fe20008000000 */
[----:B------:R-:W-:Y:S02]  /*5340*/  UIMAD.WIDE.U32 UR8, UR4, UR40, URZ ;  /* 0x00000028040872a5 */ /* 0x000fe4000f8e00ff */
[----:B------:R-:W-:Y:S03]  /*5350*/  USHF.R.U32.HI UR6, URZ, UR12, UR5 ;  /* 0x0000000cff067299 */ /* 0x000fe60008011605 */
[----:B------:R-:W-:Y:S01]  /*5360*/  UMOV UR5, UR11 ;  /* 0x0000000b00057c82 */ /* 0x000fe20008000000 */
[----:B------:R-:W-:Y:S02]  /*5370*/  UIMAD.WIDE.U32 UR10, UR7, UR40, URZ ;  /* 0x00000028070a72a5 */ /* 0x000fe4000f8e00ff */
[----:B------:R-:W-:Y:S02]  /*5380*/  USHF.R.U32.HI UR12, URZ, UR53, UR5 ;  /* 0x00000035ff0c7299 */ /* 0x000fe40008011605 */
[----:B------:R-:W-:Y:S01]  /*5390*/  USEL UR6, UR37, UR6, !UP0 ;  /* 0x0000000625067287 */ /* 0x000fe2000c000000 */
[----:B------:R-:W-:Y:S02]  /*53a0*/  UMOV UR5, UR9 ;  /* 0x0000000900057c82 */ /* 0x000fe40008000000 */
[----:B------:R-:W-:Y:S01]  /*53b0*/  UMOV UR10, UR11 ;  /* 0x0000000b000a7c82 */ /* 0x000fe20008000000 */
[----:B------:R-:W-:Y:S02]  /*53c0*/  @UP2 USHF.R.U32.HI UR4, URZ, UR41, UR5 ;  /* 0x00000029ff042299 */ /* 0x000fe40008011605 */
[----:B------:R-:W-:Y:S02]  /*53d0*/  @UP2 USHF.R.U32.HI UR7, URZ, UR41, UR10 ;  /* 0x00000029ff072299 */ /* 0x000fe4000801160a */
[----:B------:R-:W-:Y:S02]  /*53e0*/  UIMAD UR4, UR42, UR4, URZ ;  /* 0x000000042a0472a4 */ /* 0x000fe4000f8e02ff */
        /* <DEDUP_REMOVED lines=8> */
[----:B------:R-:W-:Y:S02]  /*5470*/  USEL UR11, UR6, UR4, !UP2 ;  /* 0x00000004060b7287 */ /* 0x000fe4000d000000 */
[----:B------:R-:W-:Y:S02]  /*5480*/  UIADD3 UR8, UPT, UPT, -UR5, URZ, URZ ;  /* 0x000000ff05087290 */ /* 0x000fe4000fffe1ff */
[----:B------:R-:W-:Y:S01]  /*5490*/  UIADD3 UR10, UPT, UPT, -UR11, URZ, URZ ;  /* 0x000000ff0b0a7290 */ /* 0x000fe2000fffe1ff */
[----:B------:R-:W-:Y:S01]  /*54a0*/  @!UP0 UMOV UR4, UR9 ;  /* 0x0000000900048c82 */ /* 0x000fe20008000000 */
[----:B------:R-:W-:Y:S02]  /*54b0*/  UIADD3 UR9, UPT, UPT, -UR6, URZ, URZ ;  /* 0x000000ff06097290 */ /* 0x000fe4000fffe1ff */
[----:B------:R-:W-:Y:S02]  /*54c0*/  @!UP0 USHF.R.U32.HI UR4, URZ, UR41, UR4 ;  /* 0x00000029ff048299 */ /* 0x000fe40008011604 */
[----:B------:R-:W-:Y:S02]  /*54d0*/  UIMAD UR10, UR42, UR10, UR6 ;  /* 0x0000000a2a0a72a4 */ /* 0x000fe4000f8e0206 */
[----:B------:R-:W-:Y:S04]  /*54e0*/  @!UP0 USEL UR4, UR5, UR4, !UP2 ;  /* 0x0000000405048287 */ /* 0x000fe8000d000000 */
[----:B------:R-:W-:Y:S02]  /*54f0*/  @!UP0 UIMAD UR10, UR7, UR10, UR4 ;  /* 0x0000000a070a82a4 */ /* 0x000fe4000f8e0204 */
[----:B------:R-:W-:Y:S02]  /*5500*/  @!UP0 UIADD3 UR11, UPT, UPT, UR11, -UR4, URZ ;  /* 0x800000040b0b8290 */ /* 0x000fe4000fffe0ff */
[----:B------:R-:W-:Y:S02]  /*5510*/  UIMAD UR7, UR43, UR8, UR38 ;  /* 0x000000082b0772a4 */ /* 0x000fe4000f8e0226 */
[----:B------:R-:W-:Y:S02]  /*5520*/  @!UP0 UIMAD UR6, UR11, UR42, UR5 ;  /* 0x0000002a0b0682a4 */ /* 0x000fe4000f8e0205 */
[----:B------:R-:W-:Y:S01]  /*5530*/  UIMAD UR4, UR54, UR9, UR37 ;  /* 0x00000009360472a4 */ /* 0x000fe2000f8e0225 */
[----:B------:R-:W-:Y:S02]  /*5540*/  @!UP0 UMOV UR5, UR10 ;  /* 0x0000000a00058c82 */ /* 0x000fe40008000000 */
[----:B------:R-:W-:Y:S02]  /*5550*/  UIMAD UR38, UR5, UR43, UR7 ;  /* 0x0000002b052672a4 */ /* 0x000fe4000f8e0207 */
[----:B------:R-:W-:Y:S11]  /*5560*/  UIMAD UR37, UR6, UR54, UR4 ;  /* 0x00000036062572a4 */ /* 0x000ff6000f8e0204 */
[----:B------:R-:W-:Y:S01]  /*5570*/  @!UPT UIADD3 URZ, UPT, UPT, URZ, URZ, URZ ;  /* 0x000000fffffff290 */ /* 0x000fe2000fffe0ff */
.L_x_88:
[----:B------:R-:W-:Y:S01]  /*5580*/  UISETP.NE.AND UP0, UPT, UR39, 0x1, UPT ;  /* 0x000000012700788c */ /* 0x000fe2000bf05270 */
[----:B------:R-:W-:Y:S01]  /*5590*/  LOP3.LUT P0, RZ, R147, 0x3f0, RZ, 0xc0, !PT ;  /* 0x000003f093ff7812 */ /* 0x000fe2000780c0ff */
[----:B------:R-:W-:Y:S01]  /*55a0*/  USHF.L.U32 UR50, UR16, 0x7, URZ ;  /* 0x0000000710327899 */ /* 0x000fe200080006ff */
[----:B------:R-:W-:Y:S01]  /*55b0*/  BSSY.RECONVERGENT B6, `(.L_x_89) ;  /* 0x0000034000067945 */ /* 0x000fe20003800200 */
[----:B------:R-:W-:Y:S01]  /*55c0*/  USHF.L.U32 UR49, UR20, 0x8, URZ ;  /* 0x0000000814317899 */ /* 0x000fe200080006ff */
[----:B------:R-:W-:Y:S06]  /*55d0*/  IADD3 R149, PT, PT, R149, 0x1, RZ ;  /* 0x0000000195957810 */ /* 0x000fec0007ffe0ff */
[----:B------:R-:W2:Y:S01]  /*55e0*/  @!UP0 LDCU.128 UR12, c[0x0][0xb10] ;  /* 0x00016200ff0c87ac */ /* 0x000ea20008000c00 */
[----:B------:R-:W3:Y:S01]  /*55f0*/  @!UP0 LDCU UR5, c[0x0][0xb0c] ;  /* 0x00016180ff0587ac */ /* 0x000ee20008000800 */
[----:B------:R-:W4:Y:S01]  /*5600*/  @!UP0 LDCU UR10, c[0x0][0xb20] ;  /* 0x00016400ff0a87ac */ /* 0x000f220008000800 */
[----:B--2---:R-:W-:Y:S02]  /*5610*/  UIMAD.WIDE.U32 UR8, UR38, UR12, URZ ;  /* 0x0000000c260872a5 */ /* 0x004fe4000f8e00ff */
[----:B------:R-:W-:Y:S02]  /*5620*/  UIMAD.WIDE.U32 UR6, UR37, UR15, URZ ;  /* 0x0000000f250672a5 */ /* 0x000fe4000f8e00ff */
[----:B------:R-:W-:Y:S03]  /*5630*/  @!UP0 UISETP.NE.AND UP1, UPT, UR14, 0x1, UPT ;  /* 0x000000010e00888c */ /* 0x000fe6000bf25270 */
[----:B------:R-:W-:Y:S01]  /*5640*/  @!UP0 UMOV UR4, UR9 ;  /* 0x0000000900048c82 */ /* 0x000fe20008000000 */
[----:B---3--:R-:W-:Y:S02]  /*5650*/  @!UP0 UISETP.NE.AND UP2, UPT, UR5, 0x1, UPT ;  /* 0x000000010500888c */ /* 0x008fe4000bf45270 */
[----:B------:R-:W-:Y:S01]  /*5660*/  @!UP0 USHF.R.U32.HI UR4, URZ, UR13, UR4 ;  /* 0x0000000dff048299 */ /* 0x000fe20008011604 */
[----:B------:R-:W-:Y:S02]  /*5670*/  @!UP0 UMOV UR6, UR7 ;  /* 0x0000000700068c82 */ /* 0x000fe40008000000 */
[----:B----4-:R-:W-:Y:S02]  /*5680*/  @!UP0 USHF.R.U32.HI UR6, URZ, UR10, UR6 ;  /* 0x0000000aff068299 */ /* 0x010fe40008011606 */
[----:B------:R-:W-:Y:S02]  /*5690*/  @!UP0 USEL UR7, UR38, UR4, !UP2 ;  /* 0x0000000426078287 */ /* 0x000fe4000d000000 */
[----:B------:R-:W-:Y:S04]  /*56a0*/  @!UP0 USEL UR6, UR37, UR6, !UP1 ;  /* 0x0000000625068287 */ /* 0x000fe8000c800000 */
[----:B------:R-:W-:Y:S02]  /*56b0*/  @!UP0 UIADD3 UR4, UPT, UPT, -UR7, UR6, URZ ;  /* 0x0000000607048290 */ /* 0x000fe4000fffe1ff */
[----:B------:R-:W-:Y:S02]  /*56c0*/  @!UP0 UIADD3 UR6, UPT, UPT, UR7, -UR6, URZ ;  /* 0x8000000607068290 */ /* 0x000fe4000fffe0ff */
[----:B------:R-:W-:Y:S02]  /*56d0*/  @!UP0 UIMAD UR38, UR4, UR5, UR38 ;  /* 0x00000005042682a4 */ /* 0x000fe4000f8e0226 */
[----:B------:R-:W-:Y:S01]  /*56e0*/  @!UP0 UIMAD UR37, UR6, UR14, UR37 ;  /* 0x0000000e062582a4 */ /* 0x000fe2000f8e0225 */
[----:B------:R-:W-:Y:S11]  /*56f0*/  @!P0 BRA `(.L_x_90) ;  /* 0x00000000007c8947 */ /* 0x000ff60003800000 */
[----:B------:R-:W2:Y:S01]  /*5700*/  LDCU.64 UR8, c[0x4][0x80] ;  /* 0x01001000ff0877ac */ /* 0x000ea20008000a00 */
[----:B------:R-:W-:Y:S01]  /*5710*/  MOV R2, 0x0 ;  /* 0x0000000000027802 */ /* 0x000fe20000000f00 */
[----:B------:R-:W-:Y:S02]  /*5720*/  HFMA2 R12, -RZ, RZ, 0, 5.9604644775390625e-08 ;  /* 0x00000001ff0c7431 */ /* 0x000fe400000001ff */
[----:B------:R-:W-:Y:S01]  /*5730*/  IMAD.MOV.U32 R8, RZ, RZ, 0x70 ;  /* 0x00000070ff087424 */ /* 0x000fe200078e00ff */
[----:B------:R3:W4:Y:S01]  /*5740*/  LDC.64 R14, c[0x4][R2] ;  /* 0x01000000020e7b82 */ /* 0x0007220000000a00 */
[----:B------:R-:W1:Y:S01]  /*5750*/  LDCU.64 UR6, c[0x4][0x88] ;  /* 0x01001100ff0677ac */ /* 0x000e620008000a00 */
[----:B------:R-:W-:Y:S01]  /*5760*/  IMAD.MOV.U32 R13, RZ, RZ, RZ ;  /* 0x000000ffff0d7224 */ /* 0x000fe200078e00ff */
[----:B------:R-:W1:Y:S01]  /*5770*/  LDCU.64 UR4, c[0x4][0x8] ;  /* 0x01000100ff0477ac */ /* 0x000e620008000a00 */
[----:B--2---:R-:W-:Y:S01]  /*5780*/  MOV R5, UR9 ;  /* 0x0000000900057c02 */ /* 0x004fe20008000f00 */
[----:B------:R-:W-:Y:S01]  /*5790*/  IMAD.U32 R4, RZ, RZ, UR8 ;  /* 0x00000008ff047e24 */ /* 0x000fe2000f8e00ff */
[----:B-1----:R-:W-:Y:S01]  /*57a0*/  MOV R7, UR7 ;  /* 0x0000000700077c02 */ /* 0x002fe20008000f00 */
[----:B------:R-:W-:Y:S01]  /*57b0*/  IMAD.U32 R6, RZ, RZ, UR6 ;  /* 0x00000006ff067e24 */ /* 0x000fe2000f8e00ff */
[----:B------:R-:W-:Y:S01]  /*57c0*/  MOV R11, UR5 ;  /* 0x00000005000b7c02 */ /* 0x000fe20008000f00 */
[----:B------:R-:W-:Y:S02]  /*57d0*/  IMAD.U32 R10, RZ, RZ, UR4 ;  /* 0x00000004ff0a7e24 */ /* 0x000fe4000f8e00ff */
[----:B------:R-:W-:Y:S07]  /*57e0*/  LEPC R20, `(.L_x_91) ;  /* 0x000000001014794e */ /* 0x000fee0000000000 */
[----:B---345:R-:W-:Y:S05]  /*57f0*/  CALL.ABS.NOINC R14 ;  /* 0x000000000e007343 */ /* 0x038fea0003c00000 */
.L_x_91:
[----:B------:R-:W1:Y:S01]  /*5800*/  LDCU.64 UR8, c[0x4][0x80] ;  /* 0x01001000ff0877ac */ /* 0x000e620008000a00 */
[----:B------:R-:W2:Y:S01]  /*5810*/  LDC.64 R2, c[0x4][R2] ;  /* 0x0100000002027b82 */ /* 0x000ea20000000a00 */
[----:B------:R-:W-:Y:S02]  /*5820*/  HFMA2 R12, -RZ, RZ, 0, 5.9604644775390625e-08 ;  /* 0x00000001ff0c7431 */ /* 0x000fe400000001ff */
[----:B------:R-:W-:Y:S02]  /*5830*/  IMAD.MOV.U32 R8, RZ, RZ, 0x70 ;  /* 0x00000070ff087424 */ /* 0x000fe400078e00ff */
[----:B------:R-:W-:Y:S01]  /*5840*/  IMAD.MOV.U32 R13, RZ, RZ, RZ ;  /* 0x000000ffff0d7224 */ /* 0x000fe200078e00ff */
[----:B------:R-:W3:Y:S01]  /*5850*/  LDCU.64 UR6, c[0x4][0x88] ;  /* 0x01001100ff0677ac */ /* 0x000ee20008000a00 */
[----:B------:R-:W4:Y:S01]  /*5860*/  LDCU.64 UR4, c[0x4][0x8] ;  /* 0x01000100ff0477ac */ /* 0x000f220008000a00 */
[----:B-1----:R-:W-:Y:S02]  /*5870*/  MOV R4, UR8 ;  /* 0x0000000800047c02 */ /* 0x002fe40008000f00 */
[----:B------:R-:W-:Y:S02]  /*5880*/  MOV R5, UR9 ;  /* 0x0000000900057c02 */ /* 0x000fe40008000f00 */
[----:B---3--:R-:W-:Y:S01]  /*5890*/  MOV R7, UR7 ;  /* 0x0000000700077c02 */ /* 0x008fe20008000f00 */
[----:B------:R-:W-:Y:S01]  /*58a0*/  IMAD.U32 R6, RZ, RZ, UR6 ;  /* 0x00000006ff067e24 */ /* 0x000fe2000f8e00ff */
[----:B----4-:R-:W-:Y:S01]  /*58b0*/  MOV R11, UR5 ;  /* 0x00000005000b7c02 */ /* 0x010fe20008000f00 */
[----:B------:R-:W-:Y:S02]  /*58c0*/  IMAD.U32 R10, RZ, RZ, UR4 ;  /* 0x00000004ff0a7e24 */ /* 0x000fe4000f8e00ff */
[----:B------:R-:W-:Y:S07]  /*58d0*/  LEPC R20, `(.L_x_90) ;  /* 0x000000001014794e */ /* 0x000fee0000000000 */
[----:B--2---:R-:W-:Y:S05]  /*58e0*/  CALL.ABS.NOINC R2 ;  /* 0x0000000002007343 */ /* 0x004fea0003c00000 */
.L_x_90:
[----:B------:R-:W-:Y:S05]  /*58f0*/  BSYNC.RECONVERGENT B6 ;  /* 0x0000000000067941 */ /* 0x000fea0003800200 */
.L_x_89:
[----:B------:R-:W-:Y:S01]  /*5900*/  R2UR UR4, R146 ;  /* 0x00000000920472ca */ /* 0x000fe200000e0000 */
[----:B------:R-:W-:Y:S01]  /*5910*/  UISETP.NE.U32.AND UP0, UPT, UR62, URZ, UPT ;  /* 0x000000ff3e00728c */ /* 0x000fe2000bf05070 */
[----:B------:R-:W-:Y:S02]  /*5920*/  ISETP.NE.U32.AND P4, PT, R138, RZ, PT ;  /* 0x000000ff8a00720c */ /* 0x000fe40003f85070 */
[----:B------:R-:W-:Y:S01]  /*5930*/  ISETP.NE.U32.AND P2, PT, RZ, UR56, PT ;  /* 0x00000038ff007c0c */ /* 0x000fe2000bf45070 */
[----:B------:R-:W-:Y:S01]  /*5940*/  UISETP.NE.AND.EX UP1, UPT, UR63, URZ, UPT, UP0 ;  /* 0x000000ff3f00728c */ /* 0x000fe2000bf25300 */
[----:B------:R-:W-:Y:S01]  /*5950*/  ISETP.NE.AND.EX P4, PT, R139, RZ, PT, P4 ;  /* 0x000000ff8b00720c */ /* 0x000fe20003f85340 */
[----:B------:R-:W-:Y:S01]  /*5960*/  UPLOP3.LUT UP0, UPT, UPT, UPT, UPT, 0x40, 0x4 ;  /* 0x000000000004789c */ /* 0x000fe20003f0e870 */
[----:B------:R-:W-:Y:S05]  /*5970*/  ISETP.NE.AND.EX P2, PT, RZ, UR57, PT, P2 ;  /* 0x00000039ff007c0c */ /* 0x000fea000bf45320 */
[----:B------:R-:W-:Y:S06]  /*5980*/  UISETP.NE.AND UP2, UPT, UR4, URZ, UPT ;  /* 0x000000ff0400728c */ /* 0x000fec000bf45270 */
[----:B------:R-:W-:Y:S05]  /*5990*/  PLOP3.LUT P1, PT, PT, PT, UP2, 0x80, 0x8 ;  /* 0x000000000008781c */ /* 0x000fea0003f2f028 */
[----:B------:R-:W-:Y:S06]  /*59a0*/  @UP2 UPLOP3.LUT UP0, UPT, UPT, UPT, UP1, 0x80, 0x8 ;  /* 0x000000000008289c */ /* 0x000fec0003f0f010 */
[----:B------:R-:W-:Y:S01]  /*59b0*/  PLOP3.LUT P0, PT, PT, PT, UP0, 0x80, 0x8 ;  /* 0x000000000008781c */ /* 0x000fe20003f0f008 */
[----:B------:R-:W-:Y:S01]  /*59c0*/  @!UPT UIADD3 URZ, UPT, UPT, URZ, URZ, URZ ;  /* 0x000000fffffff290 */ /* 0x000fe2000fffe0ff */
[----:B------:R-:W-:Y:S11]  /*59d0*/  BRA.U !UP1, `(.L_x_92) ;  /* 0x00000001093c7547 */ /* 0x000ff6000b800000 */
[----:B------:R-:W-:Y:S01]  /*59e0*/  UISETP.NE.U32.AND UP0, UPT, UR56, URZ, UPT ;  /* 0x000000ff3800728c */ /* 0x000fe2000bf05070 */
[----:B-1----:R-:W-:Y:S01]  /*59f0*/  HFMA2 R0, -RZ, RZ, 0, 5.9604644775390625e-08 ;  /* 0x00000001ff007431 */ /* 0x002fe200000001ff */
[----:B------:R-:W1:Y:S01]  /*5a00*/  LDCU.64 UR8, c[0x0][0x358] ;  /* 0x00006b00ff0877ac */ /* 0x000e620008000a00 */
[----:B------:R-:W-:Y:S01]  /*5a10*/  IMAD.MOV.U32 R142, RZ, RZ, 0x1 ;  /* 0x00000001ff8e7424 */ /* 0x000fe200078e00ff */
[----:B------:R-:W-:Y:S06]  /*5a20*/  UISETP.NE.AND.EX UP0, UPT, UR57, URZ, UPT, UP0 ;  /* 0x000000ff3900728c */ /* 0x000fec000bf05300 */
[----:B------:R-:W-:Y:S05]  /*5a30*/  PLOP3.LUT P3, PT, PT, PT, UP0, 0x80, 0x8 ;  /* 0x000000000008781c */ /* 0x000fea0003f6f008 */
[----:B------:R-:W2:Y:S01]  /*5a40*/  @UP0 LDCU.64 UR4, c[0x0][0x888] ;  /* 0x00011100ff0407ac */ /* 0x000ea20008000a00 */
[----:B------:R-:W-:Y:S07]  /*5a50*/  @UP0 UIMAD UR6, UR36, UR62, URZ ;  /* 0x0000003e240602a4 */ /* 0x000fee000f8e02ff */
[----:B------:R-:W-:Y:S01]  /*5a60*/  @!P3 PRMT R142, R0, 0x7610, R142 ;  /* 0x00007610008eb816 */ /* 0x000fe2000000008e */
[----:B--2---:R-:W-:Y:S06]  /*5a70*/  @UP0 UIMAD.WIDE UR4, UR6, 0x4, UR4 ;  /* 0x00000004060408a5 */ /* 0x004fec000f8e0204 */
[----:B------:R-:W-:Y:S01]  /*5a80*/  IMAD.U32 R2, RZ, RZ, UR4 ;  /* 0x00000004ff027e24 */ /* 0x000fe2000f8e00ff */
[----:B------:R-:W-:Y:S04]  /*5a90*/  MOV R3, UR5 ;  /* 0x0000000500037c02 */ /* 0x000fe80008000f00 */
[----:B------:R-:W2:Y:S01]  /*5aa0*/  @!UP0 LDCU UR4, c[0x0][0x880] ;  /* 0x00011000ff0487ac */ /* 0x000ea20008000800 */
[----:B-1---5:R3:W5:Y:S02]  /*5ab0*/  @P3 LDG.E R73, desc[UR8][R2.64] ;  /* 0x0000000802493981 */ /* 0x022764000c1e1900 */
[----:B--23--:R-:W-:Y:S02]  /*5ac0*/  @!P3 IMAD.U32 R73, RZ, RZ, UR4 ;  /* 0x00000004ff49be24 */ /* 0x00cfe4000f8e00ff */
.L_x_92:
[----:B------:R-:W-:Y:S05]  /*5ad0*/  @!P4 BRA `(.L_x_93) ;  /* 0x000000000024c947 */ /* 0x000fea0003800000 */
[----:B------:R-:W-:Y:S01]  /*5ae0*/  ISETP.NE.U32.AND P3, PT, R136, RZ, PT ;  /* 0x000000ff8800720c */ /* 0x000fe20003f65070 */
[----:B------:R-:W2:Y:S03]  /*5af0*/  LDCU.64 UR4, c[0x0][0x358] ;  /* 0x00006b00ff0477ac */ /* 0x000ea60008000a00 */
[----:B------:R-:W-:Y:S11]  /*5b00*/  ISETP.NE.AND.EX P3, PT, R137, RZ, PT, P3 ;  /* 0x000000ff8900720c */ /* 0x000ff60003f65330 */
[----:B------:R-:W-:Y:S02]  /*5b10*/  @!UPT UIADD3 URZ, UPT, UPT, URZ, URZ, URZ ;  /* 0x000000fffffff290 */ /* 0x000fe4000fffe0ff */
[----:B------:R-:W3:Y:S01]  /*5b20*/  @P3 LDC.64 R2, c[0x0][0x8a8] ;  /* 0x00022a00ff023b82 */ /* 0x000ee20000000a00 */
[----:B-1----:R-:W-:Y:S04]  /*5b30*/  @P3 IMAD R0, R138, UR36, RZ ;  /* 0x000000248a003c24 */ /* 0x002fe8000f8e02ff */
[----:B---3--:R-:W-:Y:S05]  /*5b40*/  @P3 IMAD.WIDE R2, R0, 0x4, R2 ;  /* 0x0000000400023825 */ /* 0x008fea00078e0202 */
[----:B--2--5:R2:W5:Y:S02]  /*5b50*/  @P3 LDG.E R70, desc[UR4][R2.64] ;  /* 0x0000000402463981 */ /* 0x024564000c1e1900 */
[----:B--2---:R-:W3:Y:S02]  /*5b60*/  @!P3 LDC R70, c[0x0][0x8a0] ;  /* 0x00022800ff46bb82 */ /* 0x004ee40000000800 */
.L_x_93:
[----:B-----5:R-:W-:Y:S01]  /*5b70*/  FSETP.NEU.AND P3, PT, R73, RZ, PT ;  /* 0x000000ff4900720b */ /* 0x020fe20003f6d000 */
[----:B------:R-:W-:Y:S01]  /*5b80*/  IMAD.SHL.U32 R164, R140, 0x2, RZ ;  /* 0x000000028ca47824 */ /* 0x000fe200078e00ff */
[----:B------:R-:W-:Y:S01]  /*5b90*/  SEL R3, RZ, 0xffffffff, P2 ;  /* 0xffffffffff037807 */ /* 0x000fe20001000000 */
[----:B------:R-:W-:Y:S01]  /*5ba0*/  IMAD.SHL.U32 R80, R158, 0x10, RZ ;  /* 0x000000109e507824 */ /* 0x000fe200078e00ff */
[----:B------:R-:W-:Y:S01]  /*5bb0*/  @P1 LOP3.LUT P2, RZ, R142, 0xff, RZ, 0xc0, !PT ;  /* 0x000000ff8eff1812 */ /* 0x000fe2000784c0ff */
[----:B------:R-:W-:Y:S01]  /*5bc0*/  VIADD R163, R164, UR44 ;  /* 0x0000002ca4a37c36 */ /* 0x000fe20008000000 */
[----:B-1----:R-:W-:Y:S01]  /*5bd0*/  @P1 SEL R0, RZ, 0xffffffff, P3 ;  /* 0xffffffffff001807 */ /* 0x002fe20001800000 */
[----:B------:R-:W-:Y:S01]  /*5be0*/  IMAD.MOV.U32 R82, RZ, RZ, -0x10 ;  /* 0xfffffff0ff527424 */ /* 0x000fe200078e00ff */
[----:B------:R-:W-:Y:S01]  /*5bf0*/  LOP3.LUT R157, R157, 0x1, RZ, 0x3c, !PT ;  /* 0x000000019d9d7812 */ /* 0x000fe200078e3cff */
[----:B------:R-:W-:Y:S01]  /*5c00*/  IMAD.SHL.U32 R81, R159, 0x10, RZ ;  /* 0x000000109f517824 */ /* 0x000fe200078e00ff */
[----:B------:R-:W-:Y:S01]  /*5c10*/  @P0 SEL R0, R3, R0, !P2 ;  /* 0x0000000003000207 */ /* 0x000fe20005000000 */
[C---:B------:R-:W-:Y:S01]  /*5c20*/  IMAD.IADD R153, R163.reuse, 0x1, R80 ;  /* 0x00000001a3997824 */ /* 0x040fe200078e0250 */
[----:B------:R-:W-:Y:S01]  /*5c30*/  LEA R74, R68, UR44, 0x3 ;  /* 0x0000002c444a7c11 */ /* 0x000fe2000f8e18ff */
[----:B------:R-:W-:Y:S01]  /*5c40*/  IMAD.IADD R162, R163, 0x1, R81 ;  /* 0x00000001a3a27824 */ /* 0x000fe200078e0251 */
[----:B------:R-:W-:Y:S01]  /*5c50*/  @P1 LOP3.LUT R0, R0, 0x1, RZ, 0xc0, !PT ;  /* 0x0000000100001812 */ /* 0x000fe200078ec0ff */
[----:B------:R-:W-:Y:S01]  /*5c60*/  IMAD.IADD R151, R81, 0x1, R153 ;  /* 0x0000000151977824 */ /* 0x000fe200078e0299 */
[----:B------:R-:W-:Y:S01]  /*5c70*/  PLOP3.LUT P2, PT, PT, PT, UP1, 0x80, 0x8 ;  /* 0x000000000008781c */ /* 0x000fe20003f4f018 */
[----:B------:R-:W-:Y:S01]  /*5c80*/  BSSY B1, `(.L_x_94) ;  /* 0x000004a000017945 */ /* 0x000fe20003800000 */
[----:B------:R-:W-:Y:S01]  /*5c90*/  ISETP.NE.U32.OR P5, PT, R0, 0x1, !P1 ;  /* 0x000000010000780c */ /* 0x000fe20004fa5470 */
[----:B------:R-:W-:Y:S01]  /*5ca0*/  IMAD.MOV.U32 R83, RZ, RZ, 0x1 ;  /* 0x00000001ff537424 */ /* 0x000fe200078e00ff */
[----:B------:R-:W-:Y:S01]  /*5cb0*/  LOP3.LUT P4, R148, R142, 0xff, RZ, 0xc0, !PT ;  /* 0x000000ff8e947812 */ /* 0x000fe2000788c0ff */
[----:B------:R-:W-:Y:S01]  /*5cc0*/  IMAD R71, R68, 0x100, R69 ;  /* 0x0000010044477824 */ /* 0x000fe200078e0245 */
[----:B------:R-:W-:Y:S01]  /*5cd0*/  SEL R2, RZ, 0xffffffff, P3 ;  /* 0xffffffffff027807 */ /* 0x000fe20001800000 */
[----:B------:R-:W-:Y:S01]  /*5ce0*/  IMAD.MOV.U32 R75, RZ, RZ, RZ ;  /* 0x000000ffff4b7224 */ /* 0x000fe200078e00ff */
[----:B------:R-:W-:Y:S02]  /*5cf0*/  P2R R161, PR, RZ, 0x20 ;  /* 0x00000020ffa17803 */ /* 0x000fe40000000000 */
[----:B------:R-:W-:Y:S02]  /*5d00*/  CS2R R134, SRZ ;  /* 0x0000000000867805 */ /* 0x000fe4000001ff00 */
[----:B------:R-:W-:Y:S02]  /*5d10*/  CS2R R132, SRZ ;  /* 0x0000000000847805 */ /* 0x000fe4000001ff00 */
[----:B------:R-:W-:Y:S02]  /*5d20*/  CS2R R126, SRZ ;  /* 0x00000000007e7805 */ /* 0x000fe4000001ff00 */
[----:B------:R-:W-:Y:S02]  /*5d30*/  CS2R R124, SRZ ;  /* 0x00000000007c7805 */ /* 0x000fe4000001ff00 */
[----:B------:R-:W-:Y:S02]  /*5d40*/  @P2 SEL R2, R3, R2, !P4 ;  /* 0x0000000203022207 */ /* 0x000fe40006000000 */
[----:B------:R-:W-:Y:S02]  /*5d50*/  CS2R R118, SRZ ;  /* 0x0000000000767805 */ /* 0x000fe4000001ff00 */
[----:B------:R-:W-:Y:S02]  /*5d60*/  @P5 SHF.L.U32 R0, R157, 0x1f, RZ ;  /* 0x0000001f9d005819 */ /* 0x000fe400000006ff */
[----:B------:R-:W-:Y:S02]  /*5d70*/  CS2R R116, SRZ ;  /* 0x0000000000747805 */ /* 0x000fe4000001ff00 */
[----:B------:R-:W-:Y:S02]  /*5d80*/  LOP3.LUT R2, R2, 0x1, RZ, 0xc0, !PT ;  /* 0x0000000102027812 */ /* 0x000fe400078ec0ff */
[----:B------:R-:W-:Y:S01]  /*5d90*/  CS2R R110, SRZ ;  /* 0x00000000006e7805 */ /* 0x000fe2000001ff00 */
[----:B------:R1:W2:Y:S01]  /*5da0*/  @P5 SYNCS.PHASECHK.TRANS64.TRYWAIT P1, [UR44+0x30], R0 ;  /* 0x00003000ff0055a7 */ /* 0x0002a2000802112c */
[----:B------:R-:W-:Y:S02]  /*5db0*/  CS2R R108, SRZ ;  /* 0x00000000006c7805 */ /* 0x000fe4000001ff00 */
[----:B------:R-:W-:Y:S02]  /*5dc0*/  ISETP.NE.U32.AND P2, PT, R2, 0x1, PT ;  /* 0x000000010200780c */ /* 0x000fe40003f45070 */
[----:B------:R-:W-:Y:S02]  /*5dd0*/  CS2R R102, SRZ ;  /* 0x0000000000667805 */ /* 0x000fe4000001ff00 */
[----:B------:R-:W-:Y:S02]  /*5de0*/  CS2R R100, SRZ ;  /* 0x0000000000647805 */ /* 0x000fe4000001ff00 */
[----:B------:R-:W-:Y:S02]  /*5df0*/  CS2R R94, SRZ ;  /* 0x00000000005e7805 */ /* 0x000fe4000001ff00 */
[----:B------:R-:W-:Y:S02]  /*5e00*/  P2R R96, PR, RZ, 0x4 ;  /* 0x00000004ff607803 */ /* 0x000fe40000000000 */
[----:B------:R-:W-:Y:S02]  /*5e10*/  CS2R R92, SRZ ;  /* 0x00000000005c7805 */ /* 0x000fe4000001ff00 */
[----:B------:R-:W-:Y:S02]  /*5e20*/  ISETP.NE.U32.AND P2, PT, R141, 0x1, PT ;  /* 0x000000018d00780c */ /* 0x000fe40003f45070 */
[----:B------:R-:W-:Y:S02]  /*5e30*/  CS2R R86, SRZ ;  /* 0x0000000000567805 */ /* 0x000fe4000001ff00 */
[----:B------:R-:W-:Y:S02]  /*5e40*/  CS2R R84, SRZ ;  /* 0x0000000000547805 */ /* 0x000fe4000001ff00 */
[----:B------:R-:W-:Y:S02]  /*5e50*/  CS2R R78, SRZ ;  /* 0x00000000004e7805 */ /* 0x000fe4000001ff00 */
[----:B------:R-:W-:Y:S02]  /*5e60*/  SEL R82, R82, 0x10, !P2 ;  /* 0x0000001052527807 */ /* 0x000fe40005000000 */
[----:B------:R-:W-:Y:S03]  /*5e70*/  CS2R R76, SRZ ;  /* 0x00000000004c7805 */ /* 0x000fe6000001ff00 */
[----:B------:R-:W-:Y:S02]  /*5e80*/  IMAD.IADD R163, R163, 0x1, R82 ;  /* 0x00000001a3a37824 */ /* 0x000fe400078e0252 */
[C---:B------:R-:W-:Y:S02]  /*5e90*/  IMAD.IADD R154, R82.reuse, 0x1, R162 ;  /* 0x00000001529a7824 */ /* 0x040fe400078e02a2 */
[----:B------:R-:W-:Y:S01]  /*5ea0*/  IMAD.IADD R152, R82, 0x1, R153 ;  /* 0x0000000152987824 */ /* 0x000fe200078e0299 */
[----:B-1----:R-:W-:Y:S01]  /*5eb0*/  SHF.L.U32 R0, R156, 0x1f, RZ ;  /* 0x0000001f9c007819 */ /* 0x002fe200000006ff */
[----:B------:R-:W-:Y:S03]  /*5ec0*/  IMAD.IADD R150, R82, 0x1, R151 ;  /* 0x0000000152967824 */ /* 0x000fe600078e0297 */
[----:B------:R1:W4:Y:S01]  /*5ed0*/  SYNCS.PHASECHK.TRANS64.TRYWAIT P0, [R74+URZ+0xa0], R0 ;  /* 0x0000a0004a0075a7 */ /* 0x00032200080011ff */
[----:B--2---:R-:W-:Y:S01]  /*5ee0*/  @P5 SEL R83, RZ, 0x1, !P1 ;  /* 0x00000001ff535807 */ /* 0x004fe20004800000 */
[----:B-1----:R-:W-:Y:S06]  /*5ef0*/  @!P5 BRA `(.L_x_95) ;  /* 0x000000000088d947 */ /* 0x002fec0003800000 */
[----:B------:R-:W-:Y:S01]  /*5f00*/  IMAD.MOV.U32 R135, RZ, RZ, RZ ;  /* 0x000000ffff877224 */ /* 0x000fe200078e00ff */
[----:B------:R-:W-:Y:S01]  /*5f10*/  ISETP.NE.AND P1, PT, R83, RZ, PT ;  /* 0x000000ff5300720c */ /* 0x000fe20003f25270 */
[----:B------:R-:W-:Y:S01]  /*5f20*/  BSSY B0, `(.L_x_96) ;  /* 0x0000014000007945 */ /* 0x000fe20003800000 */
[----:B------:R-:W-:Y:S02]  /*5f30*/  CS2R R78, SRZ ;  /* 0x00000000004e7805 */ /* 0x000fe4000001ff00 */
        /* <DEDUP_REMOVED lines=13> */
[----:B------:R-:W-:Y:S01]  /*6010*/  CS2R R132, SRZ ;  /* 0x0000000000847805 */ /* 0x000fe2000001ff00 */
[----:B------:R-:W-:Y:S06]  /*6020*/  @P1 BRA `(.L_x_97) ;  /* 0x00000000000c1947 */ /* 0x000fec0003800000 */
[----:B------:R-:W-:Y:S04]  /*6030*/  SHF.L.U32 R3, R157, 0x1f, RZ ;  /* 0x0000001f9d037819 */ /* 0x000fe800000006ff */
[----:B------:R-:W1:Y:S02]  /*6040*/  SYNCS.PHASECHK.TRANS64.TRYWAIT P1, [UR44+0x30], R3 ;  /* 0x00003003ff0075a7 */ /* 0x000e64000802112c */
[----:B-1----:R-:W-:Y:S05]  /*6050*/  @!P1 BRA `(.L_x_98) ;  /* 0x0000005800ec9947 */ /* 0x002fea0003800000 */
.L_x_97:
[----:B------:R-:W-:Y:S05]  /*6060*/  BSYNC B0 ;  /* 0x0000000000007941 */ /* 0x000fea0003800000 */
.L_x_96:
[----:B------:R-:W-:Y:S01]  /*6070*/  ISETP.NE.AND P1, PT, R96, RZ, PT ;  /* 0x000000ff6000720c */ /* 0x000fe20003f25270 */
[----:B------:R-:W-:Y:S11]  /*6080*/  HFMA2 R75, -RZ, RZ, 0, 5.9604644775390625e-08 ;  /* 0x00000001ff4b7431 */ /* 0x000ff600000001ff */
[----:B------:R-:W-:Y:S01]  /*6090*/  @!UPT UIADD3 URZ, UPT, UPT, URZ, URZ, URZ ;  /* 0x000000fffffff290 */ /* 0x000fe2000fffe0ff */
[----:B------:R2:W1:Y:S04]  /*60a0*/  @P1 LDS.128 R76, [R164+UR44+0x400] ;  /* 0x0004002ca44c1984 */ /* 0x0004680008000c00 */
[----:B------:R2:W1:Y:S04]  /*60b0*/  @P1 LDS.128 R84, [R163+0x400] ;  /* 0x00040000a3541984 */ /* 0x0004680000000c00 */
[----:B------:R2:W1:Y:S04]  /*60c0*/  @P1 LDS.128 R92, [R162+0x400] ;  /* 0x00040000a25c1984 */ /* 0x0004680000000c00 */
[----:B------:R2:W1:Y:S04]  /*60d0*/  @P1 LDS.128 R100, [R154+0x400] ;  /* 0x000400009a641984 */ /* 0x0004680000000c00 */
[----:B------:R2:W1:Y:S04]  /*60e0*/  @P1 LDS.128 R108, [R153+0x400] ;  /* 0x00040000996c1984 */ /* 0x0004680000000c00 */
[----:B------:R2:W1:Y:S04]  /*60f0*/  @P1 LDS.128 R116, [R152+0x400] ;  /* 0x0004000098741984 */ /* 0x0004680000000c00 */
[----:B------:R2:W1:Y:S04]  /*6100*/  @P1 LDS.128 R124, [R151+0x400] ;  /* 0x00040000977c1984 */ /* 0x0004680000000c00 */
[----:B------:R2:W1:Y:S02]  /*6110*/  @P1 LDS.128 R132, [R150+0x400] ;  /* 0x0004000096841984 */ /* 0x0004640000000c00 */
.L_x_95:
[----:B------:R-:W-:Y:S05]  /*6120*/  BSYNC B1 ;  /* 0x0000000000017941 */ /* 0x000fea0003800000 */
.L_x_94:
[----:B-1----:R-:W-:Y:S04]  /*6130*/  SHF.R.U32.HI R2, RZ, 0x15, R71 ;  /* 0x00000015ff027819 */ /* 0x002fe80000011647 */
[----:B------:R-:W-:Y:S01]  /*6140*/  LOP3.LUT P1, RZ, R2, 0x3, R143, 0x48, !PT ;  /* 0x0000000302ff7812 */ /* 0x000fe2000782488f */
[----:B------:R-:W-:Y:S01]  /*6150*/  @!UPT UIADD3 URZ, UPT, UPT, URZ, URZ, URZ ;  /* 0x000000fffffff290 */ /* 0x000fe2000fffe0ff */
[----:B----4-:R-:W-:Y:S11]  /*6160*/  @P0 BRA `(.L_x_99) ;  /* 0x0000000000080947 */ /* 0x010ff60003800000 */
[----:B------:R-:W1:Y:S02]  /*6170*/  SYNCS.PHASECHK.TRANS64.TRYWAIT P0, [R74+URZ+0xa0], R0 ;  /* 0x0000a0004a0075a7 */ /* 0x000e6400080011ff */
[----:B-1----:R-:W-:Y:S05]  /*6180*/  @!P0 BRA `(.L_x_100) ;  /* 0x0000005800b88947 */ /* 0x002fea0003800000 */
.L_x_99:
[----:B------:R-:W-:Y:S05]  /*6190*/  @!P1 BRA `(.L_x_101) ;  /* 0x0000000000409947 */ /* 0x000fea0003800000 */
[----:B------:R-:W4:Y:S01]  /*61a0*/  LDCU.64 UR8, c[0x4][0x70] ;  /* 0x01000e00ff0877ac */ /* 0x000f220008000a00 */
[----:B------:R-:W-:Y:S01]  /*61b0*/  MOV R3, 0x0 ;  /* 0x0000000000037802 */ /* 0x000fe20000000f00 */
[----:B------:R-:W-:Y:S02]  /*61c0*/  HFMA2 R12, -RZ, RZ, 0, 5.9604644775390625e-08 ;  /* 0x00000001ff0c7431 */ /* 0x000fe400000001ff */
[----:B------:R-:W-:Y:S02]  /*61d0*/  IMAD.MOV.U32 R8, RZ, RZ, 0x192 ;  /* 0x00000192ff087424 */ /* 0x000fe400078e00ff */
[----:B------:R-:W-:Y:S01]  /*61e0*/  IMAD.MOV.U32 R13, RZ, RZ, RZ ;  /* 0x000000ffff0d7224 */ /* 0x000fe200078e00ff */
[----:B------:R-:W5:Y:S01]  /*61f0*/  LDCU.64 UR6, c[0x4][0x78] ;  /* 0x01000f00ff0677ac */ /* 0x000f620008000a00 */
[----:B------:R-:W1:Y:S01]  /*6200*/  LDC.64 R2, c[0x4][R3] ;  /* 0x0100000003027b82 */ /* 0x000e620000000a00 */
[----:B------:R-:W2:Y:S01]  /*6210*/  LDCU.64 UR4, c[0x4][0x10] ;  /* 0x01000200ff0477ac */ /* 0x000ea20008000a00 */
[----:B----4-:R-:W-:Y:S01]  /*6220*/  MOV R5, UR9 ;  /* 0x0000000900057c02 */ /* 0x010fe20008000f00 */
[----:B------:R-:W-:Y:S01]  /*6230*/  IMAD.U32 R4, RZ, RZ, UR8 ;  /* 0x00000008ff047e24 */ /* 0x000fe2000f8e00ff */
[----:B-----5:R-:W-:Y:S01]  /*6240*/  MOV R7, UR7 ;  /* 0x0000000700077c02 */ /* 0x020fe20008000f00 */
[----:B------:R-:W-:Y:S01]  /*6250*/  IMAD.U32 R6, RZ, RZ, UR6 ;  /* 0x00000006ff067e24 */ /* 0x000fe2000f8e00ff */
[----:B--2---:R-:W-:Y:S01]  /*6260*/  MOV R11, UR5 ;  /* 0x00000005000b7c02 */ /* 0x004fe20008000f00 */
[----:B------:R-:W-:Y:S02]  /*6270*/  IMAD.U32 R10, RZ, RZ, UR4 ;  /* 0x00000004ff0a7e24 */ /* 0x000fe4000f8e00ff */
[----:B------:R-:W-:Y:S07]  /*6280*/  LEPC R20, `(.L_x_101) ;  /* 0x000000001014794e */ /* 0x000fee0000000000 */
[----:B-1-3--:R-:W-:Y:S05]  /*6290*/  CALL.ABS.NOINC R2 ;  /* 0x0000000002007343 */ /* 0x00afea0003c00000 */
.L_x_101:
[----:B------:R-:W-:Y:S01]  /*62a0*/  SHF.L.U32 R3, R76, 0x10, RZ ;  /* 0x000000104c037819 */ /* 0x000fe200000006ff */
[----:B------:R-:W-:Y:S05]  /*62b0*/  WARPSYNC.ALL ;  /* 0x0000000000007948 */ /* 0x000fea0003800000 */
[----:B------:R-:W-:Y:S01]  /*62c0*/  R2UR UR4, R71 ;  /* 0x00000000470472ca */ /* 0x000fe200000e0000 */
[----:B------:R-:W-:Y:S01]  /*62d0*/  BSSY.RECONVERGENT B0, `(.L_x_102) ;  /* 0x00000fc000007945 */ /* 0x000fe20003800200 */
[----:B------:R-:W-:Y:S02]  /*62e0*/  LOP3.LUT R72, R79, 0xffff0000, RZ, 0xc0, !PT ;  /* 0xffff00004f487812 */ /* 0x000fe400078ec0ff */
[----:B------:R-:W-:Y:S09]  /*62f0*/  ISETP.NE.AND P0, PT, R160, RZ, PT ;  /* 0x000000ffa000720c */ /* 0x000ff20003f05270 */
[----:B------:R-:W1:Y:S02]  /*6300*/  LDTM.x64 R4, tmem[UR4] ;  /* 0x00000004000479ee */ /* 0x000e640008340000 */
[----:B-1-3--:R-:W-:Y:S01]  /*6310*/  FMUL R0, R70, R4 ;  /* 0x0000000446007220 */ /* 0x00afe20000400000 */
[----:B------:R-:W-:Y:S01]  /*6320*/  LOP3.LUT R4, R76, 0xffff0000, RZ, 0xc0, !PT ;  /* 0xffff00004c047812 */ /* 0x000fe200078ec0ff */
[C---:B------:R-:W-:Y:S01]  /*6330*/  FMUL R2, R70.reuse, R5 ;  /* 0x0000000546027220 */ /* 0x040fe20000400000 */
[----:B------:R-:W-:Y:S01]  /*6340*/  SHF.L.U32 R5, R77, 0x10, RZ ;  /* 0x000000104d057819 */ /* 0x000fe200000006ff */
[----:B------:R-:W-:Y:S01]  /*6350*/  FFMA R0, R73, R3, R0 ;  /* 0x0000000349007223 */ /* 0x000fe20000000000 */
[C---:B------:R-:W-:Y:S01]  /*6360*/  FMUL R3, R70.reuse, R6 ;  /* 0x0000000646037220 */ /* 0x040fe20000400000 */
[----:B------:R-:W-:Y:S01]  /*6370*/  LOP3.LUT R6, R77, 0xffff0000, RZ, 0xc0, !PT ;  /* 0xffff00004d067812 */ /* 0x000fe200078ec0ff */
[C---:B------:R-:W-:Y:S01]  /*6380*/  FFMA R2, R73.reuse, R4, R2 ;  /* 0x0000000449027223 */ /* 0x040fe20000000002 */
[----:B------:R-:W-:Y:S01]  /*6390*/  FMUL R7, R70, R7 ;  /* 0x0000000746077220 */ /* 0x000fe20000400000 */
[C---:B------:R-:W-:Y:S01]  /*63a0*/  FFMA R3, R73.reuse, R5, R3 ;  /* 0x0000000549037223 */ /* 0x040fe20000000003 */
[----:B------:R-:W-:Y:S01]  /*63b0*/  SHF.L.U32 R5, R78, 0x10, RZ ;  /* 0x000000104e057819 */ /* 0x000fe200000006ff */
[----:B------:R-:W-:Y:S01]  /*63c0*/  FMUL R4, R70, R8 ;  /* 0x0000000846047220 */ /* 0x000fe20000400000 */
[----:B------:R-:W-:Y:S01]  /*63d0*/  F2FP.BF16.F32.PACK_AB R88, R2, R0 ;  /* 0x000000000258723e */ /* 0x000fe200000010ff */
[C---:B------:R-:W-:Y:S01]  /*63e0*/  FFMA R7, R73.reuse, R6, R7 ;  /* 0x0000000649077223 */ /* 0x040fe20000000007 */
[----:B------:R-:W-:Y:S01]  /*63f0*/  LOP3.LUT R6, R78, 0xffff0000, RZ, 0xc0, !PT ;  /* 0xffff00004e067812 */ /* 0x000fe200078ec0ff */
[----:B------:R-:W-:Y:S01]  /*6400*/  FFMA R4, R73, R5, R4 ;  /* 0x0000000549047223 */ /* 0x000fe20000000004 */
[----:B------:R-:W-:Y:S01]  /*6410*/  SHF.L.U32 R8, R79, 0x10, RZ ;  /* 0x000000104f087819 */ /* 0x000fe200000006ff */
[C---:B------:R-:W-:Y:S01]  /*6420*/  FMUL R0, R70.reuse, R9 ;  /* 0x0000000946007220 */ /* 0x040fe20000400000 */
[----:B------:R-:W-:Y:S01]  /*6430*/  F2FP.BF16.F32.PACK_AB R89, R7, R3 ;  /* 0x000000030759723e */ /* 0x000fe200000010ff */
[----:B------:R-:W-:Y:S01]  /*6440*/  FMUL R2, R70, R10 ;  /* 0x0000000a46027220 */ /* 0x000fe20000400000 */
[----:B------:R-:W-:Y:S01]  /*6450*/  SHF.L.U32 R7, R84, 0x10, RZ ;  /* 0x0000001054077819 */ /* 0x000fe200000006ff */
[----:B------:R-:W-:Y:S01]  /*6460*/  FMUL R5, R70, R11 ;  /* 0x0000000b46057220 */ /* 0x000fe20000400000 */
[----:B------:R-:W-:Y:S01]  /*6470*/  LOP3.LUT R9, R87, 0xffff0000, RZ, 0xc0, !PT ;  /* 0xffff000057097812 */ /* 0x000fe200078ec0ff */
[C---:B------:R-:W-:Y:S01]  /*6480*/  FFMA R0, R73.reuse, R6, R0 ;  /* 0x0000000649007223 */ /* 0x040fe20000000000 */
[C---:B------:R-:W-:Y:S01]  /*6490*/  FFMA R2, R73.reuse, R8, R2 ;  /* 0x0000000849027223 */ /* 0x040fe20000000002 */
[----:B------:R-:W-:Y:S01]  /*64a0*/  LOP3.LUT R8, R84, 0xffff0000, RZ, 0xc0, !PT ;  /* 0xffff000054087812 */ /* 0x000fe200078ec0ff */
[----:B------:R-:W-:Y:S01]  /*64b0*/  FFMA R5, R73, R72, R5 ;  /* 0x0000004849057223 */ /* 0x000fe20000000005 */
[----:B------:R-:W-:Y:S01]  /*64c0*/  SHF.L.U32 R72, R93, 0x10, RZ ;  /* 0x000000105d487819 */ /* 0x000fe200000006ff */
[----:B------:R-:W-:Y:S01]  /*64d0*/  FMUL R3, R70, R12 ;  /* 0x0000000c46037220 */ /* 0x000fe20000400000 */
[----:B------:R-:W-:Y:S01]  /*64e0*/  F2FP.BF16.F32.PACK_AB R90, R0, R4 ;  /* 0x00000004005a723e */ /* 0x000fe200000010ff */
[C---:B------:R-:W-:Y:S01]  /*64f0*/  FMUL R6, R70.reuse, R13 ;  /* 0x0000000d46067220 */ /* 0x040fe20000400000 */
[----:B------:R-:W-:Y:S01]  /*6500*/  F2FP.BF16.F32.PACK_AB R91, R5, R2 ;  /* 0x00000002055b723e */ /* 0x000fe200000010ff */
[----:B------:R-:W-:Y:S01]  /*6510*/  FFMA R3, R73, R7, R3 ;  /* 0x0000000749037223 */ /* 0x000fe20000000003 */
[----:B------:R-:W-:Y:S01]  /*6520*/  SHF.L.U32 R5, R85, 0x10, RZ ;  /* 0x0000001055057819 */ /* 0x000fe200000006ff */
[----:B------:R-:W-:Y:S01]  /*6530*/  FFMA R6, R73, R8, R6 ;  /* 0x0000000849067223 */ /* 0x000fe20000000006 */
[----:B------:R-:W-:Y:S01]  /*6540*/  LOP3.LUT R7, R85, 0xffff0000, RZ, 0xc0, !PT ;  /* 0xffff000055077812 */ /* 0x000fe200078ec0ff */
[----:B------:R-:W-:Y:S01]  /*6550*/  FMUL R0, R70, R14 ;  /* 0x0000000e46007220 */ /* 0x000fe20000400000 */
[----:B------:R-:W-:Y:S01]  /*6560*/  SHF.L.U32 R8, R86, 0x10, RZ ;  /* 0x0000001056087819 */ /* 0x000fe200000006ff */
[----:B------:R-:W-:Y:S01]  /*6570*/  FMUL R2, R70, R15 ;  /* 0x0000000f46027220 */ /* 0x000fe20000400000 */
[----:B------:R-:W-:Y:S01]  /*6580*/  F2FP.BF16.F32.PACK_AB R104, R6, R3 ;  /* 0x000000030668723e */ /* 0x000fe200000010ff */
[----:B------:R-:W-:Y:S01]  /*6590*/  FMUL R4, R70, R16 ;  /* 0x0000001046047220 */ /* 0x000fe20000400000 */
        /* <DEDUP_REMOVED lines=8> */
[----:B------:R-:W-:Y:S01]  /*6620*/  FMUL R6, R70, R19 ;  /* 0x0000001346067220 */ /* 0x000fe20000400000 */
[C---:B------:R-:W-:Y:S01]  /*6630*/  FFMA R3, R73.reuse, R7, R3 ;  /* 0x0000000749037223 */ /* 0x040fe20000000003 */
[C---:B------:R-:W-:Y:S01]  /*6640*/  SHF.L.U32 R7, R92.reuse, 0x10, RZ ;  /* 0x000000105c077819 */ /* 0x040fe200000006ff */
[----:B------:R-:W-:Y:S01]  /*6650*/  FFMA R5, R73, R8, R5 ;  /* 0x0000000849057223 */ /* 0x000fe20000000005 */
[----:B------:R-:W-:Y:S01]  /*6660*/  LOP3.LUT R8, R92, 0xffff0000, RZ, 0xc0, !PT ;  /* 0xffff00005c087812 */ /* 0x000fe200078ec0ff */
[C---:B------:R-:W-:Y:S01]  /*6670*/  FMUL R0, R70.reuse, R20 ;  /* 0x0000001446007220 */ /* 0x040fe20000400000 */
[----:B------:R-:W-:Y:S01]  /*6680*/  F2FP.BF16.F32.PACK_AB R106, R3, R4 ;  /* 0x00000004036a723e */ /* 0x000fe200000010ff */
[C---:B------:R-:W-:Y:S01]  /*6690*/  FMUL R2, R70.reuse, R21 ;  /* 0x0000001546027220 */ /* 0x040fe20000400000 */
[C---:B------:R-:W-:Y:S01]  /*66a0*/  FFMA R6, R73.reuse, R9, R6 ;  /* 0x0000000949067223 */ /* 0x040fe20000000006 */
[C---:B------:R-:W-:Y:S01]  /*66b0*/  FFMA R0, R73.reuse, R7, R0 ;  /* 0x0000000749007223 */ /* 0x040fe20000000000 */
[C---:B------:R-:W-:Y:S01]  /*66c0*/  FMUL R14, R70.reuse, R33 ;  /* 0x00000021460e7220 */ /* 0x040fe20000400000 */
[----:B------:R-:W-:Y:S01]  /*66d0*/  FFMA R2, R73, R8, R2 ;  /* 0x0000000849027223 */ /* 0x000fe20000000002 */
[----:B------:R-:W-:Y:S01]  /*66e0*/  FMUL R33, R70, R52 ;  /* 0x0000003446217220 */ /* 0x000fe20000400000 */
[----:B------:R-:W-:Y:S01]  /*66f0*/  F2FP.BF16.F32.PACK_AB R107, R6, R5 ;  /* 0x00000005066b723e */ /* 0x000fe200000010ff */
[----:B------:R1:W-:Y:S01]  /*6700*/  STS.128 [R164+UR44+0x400], R88 ;  /* 0x00040058a4007988 */ /* 0x0003e20008000c2c */
[----:B------:R-:W-:Y:S01]  /*6710*/  FMUL R3, R70, R22 ;  /* 0x0000001646037220 */ /* 0x000fe20000400000 */
[----:B------:R-:W-:Y:S01]  /*6720*/  F2FP.BF16.F32.PACK_AB R52, R2, R0 ;  /* 0x000000000234723e */ /* 0x000fe200000010ff */
[C---:B------:R-:W-:Y:S01]  /*6730*/  FMUL R4, R70.reuse, R23 ;  /* 0x0000001746047220 */ /* 0x040fe20000400000 */
[----:B------:R-:W-:Y:S01]  /*6740*/  LOP3.LUT R0, R93, 0xffff0000, RZ, 0xc0, !PT ;  /* 0xffff00005d007812 */ /* 0x000fe200078ec0ff */
[----:B------:R-:W-:Y:S01]  /*6750*/  FMUL R11, R70, R30 ;  /* 0x0000001e460b7220 */ /* 0x000fe20000400000 */
[----:B------:R-:W-:Y:S01]  /*6760*/  SHF.L.U32 R2, R94, 0x10, RZ ;  /* 0x000000105e027819 */ /* 0x000fe200000006ff */
[C---:B------:R-:W-:Y:S01]  /*6770*/  FMUL R12, R70.reuse, R31 ;  /* 0x0000001f460c7220 */ /* 0x040fe20000400000 */
[----:B------:R-:W-:Y:S01]  /*6780*/  FMUL R30, R70, R49 ;  /* 0x00000031461e7220 */ /* 0x000fe20000400000 */
[----:B------:R-:W-:Y:S01]  /*6790*/  LOP3.LUT R49, R94, 0xffff0000, RZ, 0xc0, !PT ;  /* 0xffff00005e317812 */ /* 0x000fe200078ec0ff */
[C---:B------:R-:W-:Y:S01]  /*67a0*/  FMUL R5, R70.reuse, R24 ;  /* 0x0000001846057220 */ /* 0x040fe20000400000 */
[C---:B------:R-:W-:Y:S01]  /*67b0*/  FMUL R13, R70.reuse, R32 ;  /* 0x00000020460d7220 */ /* 0x040fe20000400000 */
[C---:B------:R-:W-:Y:S01]  /*67c0*/  FMUL R31, R70.reuse, R50 ;  /* 0x00000032461f7220 */ /* 0x040fe20000400000 */
[----:B------:R-:W-:Y:S01]  /*67d0*/  SHF.L.U32 R50, R95, 0x10, RZ ;  /* 0x000000105f327819 */ /* 0x000fe200000006ff */
[----:B------:R-:W-:Y:S01]  /*67e0*/  FFMA R3, R73, R72, R3 ;  /* 0x0000004849037223 */ /* 0x000fe20000000003 */
[C---:B------:R-:W-:Y:S01]  /*67f0*/  FMUL R6, R70.reuse, R25 ;  /* 0x0000001946067220 */ /* 0x040fe20000400000 */
[----:B------:R-:W-:Y:S01]  /*6800*/  FMUL R32, R70, R51 ;  /* 0x0000003346207220 */ /* 0x000fe20000400000 */
[----:B------:R-:W-:Y:S01]  /*6810*/  LOP3.LUT R51, R95, 0xffff0000, RZ, 0xc0, !PT ;  /* 0xffff00005f337812 */ /* 0x000fe200078ec0ff */
[C---:B------:R-:W-:Y:S01]  /*6820*/  FFMA R4, R73.reuse, R0, R4 ;  /* 0x0000000049047223 */ /* 0x040fe20000000004 */
[----:B------:R-:W-:Y:S01]  /*6830*/  SHF.L.U32 R0, R100, 0x10, RZ ;  /* 0x0000001064007819 */ /* 0x000fe200000006ff */
[C---:B------:R-:W-:Y:S01]  /*6840*/  FMUL R7, R70.reuse, R26 ;  /* 0x0000001a46077220 */ /* 0x040fe20000400000 */
[----:B------:R-:W-:Y:S01]  /*6850*/  FMUL R8, R70, R27 ;  /* 0x0000001b46087220 */ /* 0x000fe20000400000 */
[C---:B------:R-:W-:Y:S01]  /*6860*/  FFMA R5, R73.reuse, R2, R5 ;  /* 0x0000000249057223 */ /* 0x040fe20000000005 */
[----:B------:R-:W-:Y:S01]  /*6870*/  LOP3.LUT R2, R100, 0xffff0000, RZ, 0xc0, !PT ;  /* 0xffff000064027812 */ /* 0x000fe200078ec0ff */
[C---:B------:R-:W-:Y:S01]  /*6880*/  FMUL R9, R70.reuse, R28 ;  /* 0x0000001c46097220 */ /* 0x040fe20000400000 */
[C---:B------:R-:W-:Y:S01]  /*6890*/  FFMA R6, R73.reuse, R49, R6 ;  /* 0x0000003149067223 */ /* 0x040fe20000000006 */
[C---:B------:R-:W-:Y:S01]  /*68a0*/  FMUL R15, R70.reuse, R34 ;  /* 0x00000022460f7220 */ /* 0x040fe20000400000 */
[----:B------:R-:W-:Y:S01]  /*68b0*/  FMUL R34, R70, R53 ;  /* 0x0000003546227220 */ /* 0x000fe20000400000 */
[----:B------:R-:W-:Y:S01]  /*68c0*/  F2FP.BF16.F32.PACK_AB R53, R4, R3 ;  /* 0x000000030435723e */ /* 0x000fe200000010ff */
[----:B------:R-:W-:Y:S01]  /*68d0*/  FFMA R7, R73, R50, R7 ;  /* 0x0000003249077223 */ /* 0x000fe20000000007 */
[----:B------:R-:W-:Y:S01]  /*68e0*/  SHF.L.U32 R3, R101, 0x10, RZ ;  /* 0x0000001065037819 */ /* 0x000fe200000006ff */
[----:B------:R-:W-:Y:S01]  /*68f0*/  FFMA R8, R73, R51, R8 ;  /* 0x0000003349087223 */ /* 0x000fe20000000008 */
[----:B------:R-:W-:Y:S01]  /*6900*/  SHF.L.U32 R4, R135, 0x10, RZ ;  /* 0x0000001087047819 */ /* 0x000fe200000006ff */
[----:B------:R-:W-:Y:S01]  /*6910*/  FFMA R9, R73, R0, R9 ;  /* 0x0000000049097223 */ /* 0x000fe20000000009 */
[----:B------:R-:W-:Y:S01]  /*6920*/  LOP3.LUT R0, R101, 0xffff0000, RZ, 0xc0, !PT ;  /* 0xffff000065007812 */ /* 0x000fe200078ec0ff */
[C---:B------:R-:W-:Y:S01]  /*6930*/  FMUL R10, R70.reuse, R29 ;  /* 0x0000001d460a7220 */ /* 0x040fe20000400000 */
[C---:B------:R-:W-:Y:S01]  /*6940*/  FMUL R16, R70.reuse, R35 ;  /* 0x0000002346107220 */ /* 0x040fe20000400000 */
[C---:B------:R-:W-:Y:S01]  /*6950*/  FMUL R17, R70.reuse, R36 ;  /* 0x0000002446117220 */ /* 0x040fe20000400000 */
[----:B------:R-:W-:Y:S01]  /*6960*/  FMUL R18, R70, R37 ;  /* 0x0000002546127220 */ /* 0x000fe20000400000 */
[C---:B------:R-:W-:Y:S01]  /*6970*/  FFMA R10, R73.reuse, R2, R10 ;  /* 0x00000002490a7223 */ /* 0x040fe2000000000a */
[C---:B------:R-:W-:Y:S01]  /*6980*/  SHF.L.U32 R2, R102.reuse, 0x10, RZ ;  /* 0x0000001066027819 */ /* 0x040fe200000006ff */
[----:B------:R-:W-:Y:S01]  /*6990*/  FFMA R11, R73, R3, R11 ;  /* 0x00000003490b7223 */ /* 0x000fe2000000000b */
[----:B------:R-:W-:Y:S01]  /*69a0*/  SHF.L.U32 R3, R103, 0x10, RZ ;  /* 0x0000001067037819 */ /* 0x000fe200000006ff */
[C---:B------:R-:W-:Y:S01]  /*69b0*/  FFMA R12, R73.reuse, R0, R12 ;  /* 0x00000000490c7223 */ /* 0x040fe2000000000c */
[----:B------:R-:W-:Y:S01]  /*69c0*/  LOP3.LUT R0, R102, 0xffff0000, RZ, 0xc0, !PT ;  /* 0xffff000066007812 */ /* 0x000fe200078ec0ff */
[----:B------:R-:W-:Y:S01]  /*69d0*/  FFMA R13, R73, R2, R13 ;  /* 0x00000002490d7223 */ /* 0x000fe2000000000d */
[----:B------:R-:W-:Y:S01]  /*69e0*/  LOP3.LUT R2, R103, 0xffff0000, RZ, 0xc0, !PT ;  /* 0xffff000067027812 */ /* 0x000fe200078ec0ff */
        /* <DEDUP_REMOVED lines=14> */
[C---:B------:R-:W-:Y:S01]  /*6ad0*/  FFMA R19, R73.reuse, R3, R19 ;  /* 0x0000000349137223 */ /* 0x040fe20000000013 */
[----:B------:R-:W-:Y:S01]  /*6ae0*/  LOP3.LUT R3, R110, 0xffff0000, RZ, 0xc0, !PT ;  /* 0xffff00006e037812 */ /* 0x000fe200078ec0ff */
[----:B------:R-:W-:Y:S01]  /*6af0*/  FFMA R20, R73, R0, R20 ;  /* 0x0000000049147223 */ /* 0x000fe20000000014 */
[----:B------:R-:W-:Y:S01]  /*6b00*/  SHF.L.U32 R0, R111, 0x10, RZ ;  /* 0x000000106f007819 */ /* 0x000fe200000006ff */
[----:B------:R-:W-:Y:S01]  /*6b10*/  FMUL R23, R70, R42 ;  /* 0x0000002a46177220 */ /* 0x000fe20000400000 */
[----:B------:R-:W-:Y:S01]  /*6b20*/  FFMA R21, R73, R2, R21 ;  /* 0x0000000249157223 */ /* 0x000fe20000000015 */
[----:B------:R-:W-:Y:S01]  /*6b30*/  LOP3.LUT R2, R111, 0xffff0000, RZ, 0xc0, !PT ;  /* 0xffff00006f027812 */ /* 0x000fe200078ec0ff */
[----:B------:R-:W-:Y:S01]  /*6b40*/  FFMA R22, R73, R3, R22 ;  /* 0x0000000349167223 */ /* 0x000fe20000000016 */
[----:B------:R-:W-:Y:S01]  /*6b50*/  SHF.L.U32 R3, R117, 0x10, RZ ;  /* 0x0000001075037819 */ /* 0x000fe200000006ff */
[C---:B------:R-:W-:Y:S01]  /*6b60*/  FFMA R23, R73.reuse, R0, R23 ;  /* 0x0000000049177223 */ /* 0x040fe20000000017 */
[----:B------:R-:W-:Y:S01]  /*6b70*/  SHF.L.U32 R0, R116, 0x10, RZ ;  /* 0x0000001074007819 */ /* 0x000fe200000006ff */
[C---:B------:R-:W-:Y:S01]  /*6b80*/  FMUL R24, R70.reuse, R43 ;  /* 0x0000002b46187220 */ /* 0x040fe20000400000 */
[C---:B------:R-:W-:Y:S01]  /*6b90*/  FMUL R25, R70.reuse, R44 ;  /* 0x0000002c46197220 */ /* 0x040fe20000400000 */
[C---:B------:R-:W-:Y:S01]  /*6ba0*/  FMUL R26, R70.reuse, R45 ;  /* 0x0000002d461a7220 */ /* 0x040fe20000400000 */
[----:B------:R-:W-:Y:S01]  /*6bb0*/  FMUL R27, R70, R46 ;  /* 0x0000002e461b7220 */ /* 0x000fe20000400000 */
        /* <DEDUP_REMOVED lines=12> */
[C---:B------:R-:W-:Y:S01]  /*6c80*/  FFMA R29, R73.reuse, R2, R29 ;  /* 0x00000002491d7223 */ /* 0x040fe2000000001d */
[----:B------:R-:W-:Y:S01]  /*6c90*/  SHF.L.U32 R2, R124, 0x10, RZ ;  /* 0x000000107c027819 */ /* 0x000fe200000006ff */
[----:B------:R1:W-:Y:S01]  /*6ca0*/  STS.128 [R163+0x400], R104 ;  /* 0x00040068a3007388 */ /* 0x0003e20000000c00 */
[----:B------:R-:W-:Y:S01]  /*6cb0*/  FMUL R35, R70, R54 ;  /* 0x0000003646237220 */ /* 0x000fe20000400000 */
[----:B------:R-:W-:Y:S01]  /*6cc0*/  F2FP.BF16.F32.PACK_AB R54, R6, R5 ;  /* 0x000000050636723e */ /* 0x000fe200000010ff */
[----:B------:R-:W-:Y:S01]  /*6cd0*/  FFMA R30, R73, R0, R30 ;  /* 0x00000000491e7223 */ /* 0x000fe2000000001e */
[----:B------:R-:W-:Y:S01]  /*6ce0*/  LOP3.LUT R0, R119, 0xffff0000, RZ, 0xc0, !PT ;  /* 0xffff000077007812 */ /* 0x000fe200078ec0ff */
[----:B------:R-:W-:Y:S01]  /*6cf0*/  FMUL R36, R70, R55 ;  /* 0x0000003746247220 */ /* 0x000fe20000400000 */
[----:B------:R-:W-:Y:S01]  /*6d00*/  F2FP.BF16.F32.PACK_AB R55, R8, R7 ;  /* 0x000000070837723e */ /* 0x000fe200000010ff */
[C---:B------:R-:W-:Y:S01]  /*6d10*/  FFMA R31, R73.reuse, R3, R31 ;  /* 0x00000003491f7223 */ /* 0x040fe2000000001f */
[----:B------:R-:W-:Y:S01]  /*6d20*/  LOP3.LUT R3, R124, 0xffff0000, RZ, 0xc0, !PT ;  /* 0xffff00007c037812 */ /* 0x000fe200078ec0ff */
[----:B------:R-:W-:Y:S01]  /*6d30*/  FFMA R32, R73, R0, R32 ;  /* 0x0000000049207223 */ /* 0x000fe20000000020 */
[----:B------:R-:W-:Y:S01]  /*6d40*/  SHF.L.U32 R0, R125, 0x10, RZ ;  /* 0x000000107d007819 */ /* 0x000fe200000006ff */
[----:B------:R1:W-:Y:S01]  /*6d50*/  STS.128 [R162+0x400], R52 ;  /* 0x00040034a2007388 */ /* 0x0003e20000000c00 */
[----:B------:R-:W-:Y:S01]  /*6d60*/  F2FP.BF16.F32.PACK_AB R8, R10, R9 ;  /* 0x000000090a08723e */ /* 0x000fe200000010ff */
[----:B------:R-:W-:Y:S01]  /*6d70*/  FFMA R33, R73, R2, R33 ;  /* 0x0000000249217223 */ /* 0x000fe20000000021 */
[----:B------:R-:W-:Y:S01]  /*6d80*/  LOP3.LUT R2, R125, 0xffff0000, RZ, 0xc0, !PT ;  /* 0xffff00007d027812 */ /* 0x000fe200078ec0ff */
[C---:B------:R-:W-:Y:S01]  /*6d90*/  FFMA R34, R73.reuse, R3, R34 ;  /* 0x0000000349227223 */ /* 0x040fe20000000022 */
[----:B------:R-:W-:Y:S01]  /*6da0*/  F2FP.BF16.F32.PACK_AB R9, R12, R11 ;  /* 0x0000000b0c09723e */ /* 0x000fe200000010ff */
[C---:B------:R-:W-:Y:S01]  /*6db0*/  FFMA R35, R73.reuse, R0, R35 ;  /* 0x0000000049237223 */ /* 0x040fe20000000023 */
[----:B------:R-:W-:Y:S01]  /*6dc0*/  F2FP.BF16.F32.PACK_AB R10, R14, R13 ;  /* 0x0000000d0e0a723e */ /* 0x000fe200000010ff */
[----:B------:R-:W-:Y:S01]  /*6dd0*/  FFMA R36, R73, R2, R36 ;  /* 0x0000000249247223 */ /* 0x000fe20000000024 */
[----:B------:R-:W-:Y:S01]  /*6de0*/  F2FP.BF16.F32.PACK_AB R11, R16, R15 ;  /* 0x0000000f100b723e */ /* 0x000fe200000010ff */
[----:B------:R-:W-:Y:S01]  /*6df0*/  FMUL R37, R70, R56 ;  /* 0x0000003846257220 */ /* 0x000fe20000400000 */
[----:B------:R-:W-:Y:S01]  /*6e00*/  SHF.L.U32 R0, R126, 0x10, RZ ;  /* 0x000000107e007819 */ /* 0x000fe200000006ff */
[----:B------:R-:W-:Y:S01]  /*6e10*/  FMUL R38, R70, R57 ;  /* 0x0000003946267220 */ /* 0x000fe20000400000 */
[----:B------:R-:W-:Y:S01]  /*6e20*/  LOP3.LUT R2, R126, 0xffff0000, RZ, 0xc0, !PT ;  /* 0xffff00007e027812 */ /* 0x000fe200078ec0ff */
[----:B------:R1:W-:Y:S01]  /*6e30*/  STS.128 [R154+0x400], R8 ;  /* 0x000400089a007388 */ /* 0x0003e20000000c00 */
[----:B------:R-:W-:Y:S01]  /*6e40*/  SHF.L.U32 R3, R127, 0x10, RZ ;  /* 0x000000107f037819 */ /* 0x000fe200000006ff */
[----:B------:R-:W-:Y:S01]  /*6e50*/  FFMA R37, R73, R0, R37 ;  /* 0x0000000049257223 */ /* 0x000fe20000000025 */
[----:B------:R-:W-:Y:S01]  /*6e60*/  LOP3.LUT R0, R127, 0xffff0000, RZ, 0xc0, !PT ;  /* 0xffff00007f007812 */ /* 0x000fe200078ec0ff */
[----:B------:R-:W-:Y:S01]  /*6e70*/  FMUL R39, R70, R58 ;  /* 0x0000003a46277220 */ /* 0x000fe20000400000 */
[----:B------:R-:W-:Y:S01]  /*6e80*/  F2FP.BF16.F32.PACK_AB R12, R18, R17 ;  /* 0x00000011120c723e */ /* 0x000fe200000010ff */
[----:B------:R-:W-:Y:S01]  /*6e90*/  FMUL R40, R70, R59 ;  /* 0x0000003b46287220 */ /* 0x000fe20000400000 */
[----:B------:R-:W-:Y:S01]  /*6ea0*/  F2FP.BF16.F32.PACK_AB R13, R20, R19 ;  /* 0x00000013140d723e */ /* 0x000fe200000010ff */
[C---:B------:R-:W-:Y:S01]  /*6eb0*/  FFMA R38, R73.reuse, R2, R38 ;  /* 0x0000000249267223 */ /* 0x040fe20000000026 */
[----:B------:R-:W-:Y:S01]  /*6ec0*/  F2FP.BF16.F32.PACK_AB R14, R22, R21 ;  /* 0x00000015160e723e */ /* 0x000fe200000010ff */
[C---:B------:R-:W-:Y:S01]  /*6ed0*/  FFMA R39, R73.reuse, R3, R39 ;  /* 0x0000000349277223 */ /* 0x040fe20000000027 */
[----:B------:R-:W-:Y:S01]  /*6ee0*/  F2FP.BF16.F32.PACK_AB R15, R24, R23 ;  /* 0x00000017180f723e */ /* 0x000fe200000010ff */
[----:B------:R-:W-:Y:S01]  /*6ef0*/  FFMA R40, R73, R0, R40 ;  /* 0x0000000049287223 */ /* 0x000fe20000000028 */
[----:B------:R-:W-:Y:S01]  /*6f00*/  SHF.L.U32 R2, R132, 0x10, RZ ;  /* 0x0000001084027819 */ /* 0x000fe200000006ff */
[----:B------:R-:W-:Y:S01]  /*6f10*/  FMUL R41, R70, R60 ;  /* 0x0000003c46297220 */ /* 0x000fe20000400000 */
[----:B------:R-:W-:Y:S01]  /*6f20*/  LOP3.LUT R0, R132, 0xffff0000, RZ, 0xc0, !PT ;  /* 0xffff000084007812 */ /* 0x000fe200078ec0ff */
[----:B------:R1:W-:Y:S01]  /*6f30*/  STS.128 [R153+0x400], R12 ;  /* 0x0004000c99007388 */ /* 0x0003e20000000c00 */
[C---:B------:R-:W-:Y:S01]  /*6f40*/  FMUL R42, R70.reuse, R61 ;  /* 0x0000003d462a7220 */ /* 0x040fe20000400000 */
[----:B------:R-:W-:Y:S01]  /*6f50*/  SHF.L.U32 R3, R133, 0x10, RZ ;  /* 0x0000001085037819 */ /* 0x000fe200000006ff */
[----:B------:R-:W-:Y:S01]  /*6f60*/  FMUL R43, R70, R62 ;  /* 0x0000003e462b7220 */ /* 0x000fe20000400000 */
[----:B------:R-:W-:Y:S01]  /*6f70*/  F2FP.BF16.F32.PACK_AB R16, R26, R25 ;  /* 0x000000191a10723e */ /* 0x000fe200000010ff */
[C---:B------:R-:W-:Y:S01]  /*6f80*/  FFMA R41, R73.reuse, R2, R41 ;  /* 0x0000000249297223 */ /* 0x040fe20000000029 */
[----:B------:R-:W-:Y:S01]  /*6f90*/  F2FP.BF16.F32.PACK_AB R17, R28, R27 ;  /* 0x0000001b1c11723e */ /* 0x000fe200000010ff */
[C---:B------:R-:W-:Y:S01]  /*6fa0*/  FFMA R42, R73.reuse, R0, R42 ;  /* 0x00000000492a7223 */ /* 0x040fe2000000002a */
[----:B------:R-:W-:Y:S01]  /*6fb0*/  F2FP.BF16.F32.PACK_AB R18, R30, R29 ;  /* 0x0000001d1e12723e */ /* 0x000fe200000010ff */
[----:B------:R-:W-:Y:S01]  /*6fc0*/  FFMA R43, R73, R3, R43 ;  /* 0x00000003492b7223 */ /* 0x000fe2000000002b */
[----:B------:R-:W-:Y:S01]  /*6fd0*/  F2FP.BF16.F32.PACK_AB R19, R32, R31 ;  /* 0x0000001f2013723e */ /* 0x000fe200000010ff */
[C---:B------:R-:W-:Y:S01]  /*6fe0*/  FMUL R44, R70.reuse, R63 ;  /* 0x0000003f462c7220 */ /* 0x040fe20000400000 */
[----:B------:R-:W-:Y:S01]  /*6ff0*/  LOP3.LUT R0, R133, 0xffff0000, RZ, 0xc0, !PT ;  /* 0xffff000085007812 */ /* 0x000fe200078ec0ff */
[----:B------:R-:W-:Y:S01]  /*7000*/  FMUL R45, R70, R64 ;  /* 0x00000040462d7220 */ /* 0x000fe20000400000 */
[C---:B------:R-:W-:Y:S01]  /*7010*/  SHF.L.U32 R2, R134.reuse, 0x10, RZ ;  /* 0x0000001086027819 */ /* 0x040fe200000006ff */
[----:B------:R1:W-:Y:S01]  /*7020*/  STS.128 [R152+0x400], R16 ;  /* 0x0004001098007388 */ /* 0x0003e20000000c00 */
[----:B------:R-:W-:Y:S01]  /*7030*/  LOP3.LUT R3, R134, 0xffff0000, RZ, 0xc0, !PT ;  /* 0xffff000086037812 */ /* 0x000fe200078ec0ff */
[C---:B------:R-:W-:Y:S01]  /*7040*/  FMUL R46, R70.reuse, R65 ;  /* 0x00000041462e7220 */ /* 0x040fe20000400000 */
[----:B------:R-:W-:Y:S01]  /*7050*/  LOP3.LUT R5, R135, 0xffff0000, RZ, 0xc0, !PT ;  /* 0xffff000087057812 */ /* 0x000fe200078ec0ff */
[C---:B------:R-:W-:Y:S01]  /*7060*/  FMUL R47, R70.reuse, R66 ;  /* 0x00000042462f7220 */ /* 0x040fe20000400000 */
[C---:B------:R-:W-:Y:S01]  /*7070*/  FFMA R44, R73.reuse, R0, R44 ;  /* 0x00000000492c7223 */ /* 0x040fe2000000002c */
[----:B------:R-:W-:Y:S01]  /*7080*/  FMUL R48, R70, R67 ;  /* 0x0000004346307220 */ /* 0x000fe20000400000 */
[----:B------:R-:W-:Y:S01]  /*7090*/  F2FP.BF16.F32.PACK_AB R20, R34, R33 ;  /* 0x000000212214723e */ /* 0x000fe200000010ff */
[C---:B------:R-:W-:Y:S01]  /*70a0*/  FFMA R45, R73.reuse, R2, R45 ;  /* 0x00000002492d7223 */ /* 0x040fe2000000002d */
[----:B------:R-:W-:Y:S01]  /*70b0*/  F2FP.BF16.F32.PACK_AB R21, R36, R35 ;  /* 0x000000232415723e */ /* 0x000fe200000010ff */
[C---:B------:R-:W-:Y:S01]  /*70c0*/  FFMA R46, R73.reuse, R3, R46 ;  /* 0x00000003492e7223 */ /* 0x040fe2000000002e */
[----:B------:R-:W-:Y:S01]  /*70d0*/  F2FP.BF16.F32.PACK_AB R22, R38, R37 ;  /* 0x000000252616723e */ /* 0x000fe200000010ff */
[C---:B------:R-:W-:Y:S01]  /*70e0*/  FFMA R47, R73.reuse, R4, R47 ;  /* 0x00000004492f7223 */ /* 0x040fe2000000002f */
[----:B------:R-:W-:Y:S01]  /*70f0*/  F2FP.BF16.F32.PACK_AB R23, R40, R39 ;  /* 0x000000272817723e */ /* 0x000fe200000010ff */
[----:B------:R-:W-:Y:S01]  /*7100*/  FFMA R48, R73, R5, R48 ;  /* 0x0000000549307223 */ /* 0x000fe20000000030 */
[----:B------:R-:W-:Y:S02]  /*7110*/  F2FP.BF16.F32.PACK_AB R4, R42, R41 ;  /* 0x000000292a04723e */ /* 0x000fe400000010ff */
[----:B------:R-:W-:Y:S01]  /*7120*/  F2FP.BF16.F32.PACK_AB R5, R44, R43 ;  /* 0x0000002b2c05723e */ /* 0x000fe200000010ff */
[----:B------:R1:W-:Y:S01]  /*7130*/  STS.128 [R151+0x400], R20 ;  /* 0x0004001497007388 */ /* 0x0003e20000000c00 */
[----:B------:R-:W-:Y:S02]  /*7140*/  F2FP.BF16.F32.PACK_AB R6, R46, R45 ;  /* 0x0000002d2e06723e */ /* 0x000fe400000010ff */
[----:B------:R-:W-:Y:S05]  /*7150*/  F2FP.BF16.F32.PACK_AB R7, R48, R47 ;  /* 0x0000002f3007723e */ /* 0x000fea00000010ff */
[----:B------:R1:W-:Y:S01]  /*7160*/  STS.128 [R150+0x400], R4 ;  /* 0x0004000496007388 */ /* 0x0003e20000000c00 */
[----:B------:R-:W-:Y:S01]  /*7170*/  @!PT LDS RZ, [RZ] ;  /* 0x00000000fffff984 */ /* 0x000fe20000000800 */
[----:B------:R-:W-:Y:S01]  /*7180*/  @!PT LDS RZ, [RZ] ;  /* 0x00000000fffff984 */ /* 0x000fe20000000800 */
[----:B------:R-:W-:Y:S01]  /*7190*/  @!PT LDS RZ, [RZ] ;  /* 0x00000000fffff984 */ /* 0x000fe20000000800 */
[----:B------:R-:W-:Y:S01]  /*71a0*/  @!PT LDS RZ, [RZ] ;  /* 0x00000000fffff984 */ /* 0x000fe20000000800 */
[----:B------:R3:W-:Y:S07]  /*71b0*/  MEMBAR.ALL.CTA ;  /* 0x0000000000007992 */ /* 0x0007ee0000008000 */
[----:B---3--:R-:W3:Y:S02]  /*71c0*/  FENCE.VIEW.ASYNC.S ;  /* 0x00000000000073c6 */ /* 0x008ee40000000000 */
[----:B---3--:R-:W-:Y:S06]  /*71d0*/  BAR.SYNC.DEFER_BLOCKING 0x1, 0x80 ;  /* 0x0042000000007b1d */ /* 0x008fec0000010000 */
[----:B------:R-:W-:Y:S05]  /*71e0*/  @P0 BRA `(.L_x_103) ;  /* 0x0000000000280947 */ /* 0x000fea0003800000 */
[----:B------:R-:W3:Y:S01]  /*71f0*/  LDCU.64 UR6, c[0x0][0x348] ;  /* 0x00006900ff0677ac */ /* 0x000ee20008000a00 */
[----:B------:R-:W-:Y:S01]  /*7200*/  UIADD3 UR4, UPT, UPT, UR44, 0x400, URZ ;  /* 0x000004002c047890 */ /* 0x000fe2000fffe0ff */
[----:B------:R-:W-:Y:S05]  /*7210*/  UMOV UR51, UR36 ;  /* 0x0000002400337c82 */ /* 0x000fea0008000000 */
[----:B------:R-:W-:Y:S04]  /*7220*/  MOV R147, UR4 ;  /* 0x0000000400937c02 */ /* 0x000fe80008000f00 */
[----:B------:R-:W-:Y:S01]  /*7230*/  R2UR UR48, R147 ;  /* 0x00000000933072ca */ /* 0x000fe200000e0000 */
[----:B---3--:R-:W-:Y:S04]  /*7240*/  UIADD3 UR4, UP0, UPT, UR6, 0x680, URZ ;  /* 0x0000068006047890 */ /* 0x008fe8000ff1e0ff */
[----:B------:R-:W-:Y:S09]  /*7250*/  UIADD3.X UR5, UPT, UPT, URZ, UR7, URZ, UP0, !UPT ;  /* 0x00000007ff057290 */ /* 0x000ff200087fe4ff */
[----:B------:R3:W-:Y:S01]  /*7260*/  UTMASTG.3D [UR48], [UR4] ;  /* 0x00000030040073b5 */ /* 0x0007e20008010000 */
[----:B------:R0:W-:Y:S01]  /*7270*/  UTMACMDFLUSH ;  /* 0x00000000000079b7 */ /* 0x0001e20000000000 */
[----:B---3--:R-:W-:Y:S04]  /*7280*/  DEPBAR.LE SB0, 0x1 ;  /* 0x000080400000791a */ /* 0x008fe80000000000 */
.L_x_103:
[----:B------:R-:W-:Y:S05]  /*7290*/  BSYNC.RECONVERGENT B0 ;  /* 0x0000000000007941 */ /* 0x000fea0003800200 */
.L_x_102:
[----:B------:R-:W-:Y:S01]  /*72a0*/  BAR.SYNC.DEFER_BLOCKING 0x1, 0x80 ;  /* 0x0042000000007b1d */ /* 0x000fe20000010000 */
[----:B------:R-:W-:Y:S01]  /*72b0*/  ISETP.NE.AND P1, PT, R161, RZ, PT ;  /* 0x000000ffa100720c */ /* 0x000fe20003f25270 */
[----:B------:R-:W-:Y:S01]  /*72c0*/  UISETP.NE.AND UP0, UPT, UR47, URZ, UPT ;  /* 0x000000ff2f00728c */ /* 0x000fe2000bf05270 */
[----:B------:R-:W-:Y:S11]  /*72d0*/  LEA R2, R75, UR44, 0x3 ;  /* 0x0000002c4b027c11 */ /* 0x000ff6000f8e18ff */
[----:B-1----:R-:W-:Y:S01]  /*72e0*/  @P1 SHF.L.U32 R4, R157, 0x1f, RZ ;  /* 0x0000001f9d041819 */ /* 0x002fe200000006ff */
[----:B------:R-:W-:Y:S06]  /*72f0*/  BRA.U !UP0, `(.L_x_104) ;  /* 0x0000000108247547 */ /* 0x000fec000b800000 */
[----:B------:R-:W1:Y:S01]  /*7300*/  S2R R0, SR_CgaCtaId ;  /* 0x0000000000007919 */ /* 0x000e620000008800 */
[----:B------:R-:W-:Y:S01]  /*7310*/  IMAD.U32 R3, RZ, RZ, UR46 ;  /* 0x0000002eff037e24 */ /* 0x000fe2000f8e00ff */
[----:B------:R-:W-:Y:S04]  /*7320*/  UIADD3 UR4, UPT, UPT, UR46, 0x1, URZ ;  /* 0x000000012e047890 */ /* 0x000fe8000fffe0ff */
[----:B------:R-:W-:Y:S01]  /*7330*/  @P1 LEA R3, R3, UR44, 0x3 ;  /* 0x0000002c03031c11 */ /* 0x000fe2000f8e18ff */
[----:B------:R-:W-:Y:S04]  /*7340*/  UISETP.NE.AND UP0, UPT, UR4, 0x4, UPT ;  /* 0x000000040400788c */ /* 0x000fe8000bf05270 */
[----:B------:R-:W-:Y:S01]  /*7350*/  @P1 VIADD R3, R3, 0x50 ;  /* 0x0000005003031836 */ /* 0x000fe20000000000 */
[----:B------:R-:W-:Y:S04]  /*7360*/  USEL UR46, UR4, URZ, UP0 ;  /* 0x000000ff042e7287 */ /* 0x000fe80008000000 */
[----:B-1----:R-:W-:Y:S04]  /*7370*/  @P1 PRMT R0, R0, 0x654, R3 ;  /* 0x0000065400001816 */ /* 0x002fe80000000003 */
[----:B------:R1:W-:Y:S04]  /*7380*/  @P1 SYNCS.ARRIVE.TRANS64.RED.A1T0 RZ, [R0+URZ], RZ ;  /* 0x000000ff00ff19a7 */ /* 0x0003e800081004ff */
.L_x_104:
[----:B------:R-:W3:Y:S01]  /*7390*/  @P1 SYNCS.PHASECHK.TRANS64.TRYWAIT P0, [R2+URZ+0x30], R4 ;  /* 0x00003004020015a7 */ /* 0x000ee200080011ff */
[----:B------:R-:W-:Y:S01]  /*73a0*/  BSSY B1, `(.L_x_105) ;  /* 0x000001f000017945 */ /* 0x000fe20003800000 */
[----:B---3--:R-:W-:Y:S03]  /*73b0*/  @P1 SEL R83, RZ, 0x1, !P0 ;  /* 0x00000001ff531807 */ /* 0x008fe60004000000 */
[----:B------:R-:W-:Y:S05]  /*73c0*/  @!P1 BRA `(.L_x_106) ;  /* 0x0000000000709947 */ /* 0x000fea0003800000 */
[----:B------:R-:W-:Y:S01]  /*73d0*/  ISETP.NE.AND P1, PT, R96, RZ, PT ;  /* 0x000000ff6000720c */ /* 0x000fe20003f25270 */
[----:B------:R-:W-:Y:S01]  /*73e0*/  BSSY B0, `(.L_x_107) ;  /* 0x000000b000007945 */ /* 0x000fe20003800000 */
[----:B------:R-:W-:Y:S11]  /*73f0*/  ISETP.NE.AND P0, PT, R83, RZ, PT ;  /* 0x000000ff5300720c */ /* 0x000ff60003f05270 */
[----:B------:R-:W-:Y:S05]  /*7400*/  @P1 IMAD R6, R75, 0x4000, R164 ;  /* 0x000040004b061824 */ /* 0x000fea00078e02a4 */
[----:B------:R-:W-:Y:S04]  /*7410*/  @P1 IADD3 R5, PT, PT, R6, UR44, RZ ;  /* 0x0000002c06051c10 */ /* 0x000fe8000fffe0ff */
[----:B------:R-:W-:Y:S01]  /*7420*/  @P1 IADD3 R4, PT, PT, R81, R5, RZ ;  /* 0x0000000551041210 */ /* 0x000fe20007ffe0ff */
[--C-:B------:R-:W-:Y:S02]  /*7430*/  @P1 IMAD.IADD R3, R80, 0x1, R5.reuse ;  /* 0x0000000150031824 */ /* 0x100fe400078e0205 */
[----:B------:R-:W-:Y:S01]  /*7440*/  @P1 IMAD.IADD R5, R82, 0x1, R5 ;  /* 0x0000000152051824 */ /* 0x000fe200078e0205 */
[----:B------:R-:W-:Y:S06]  /*7450*/  @P0 BRA `(.L_x_108) ;  /* 0x00000000000c0947 */ /* 0x000fec0003800000 */
[----:B-1----:R-:W-:Y:S04]  /*7460*/  SHF.L.U32 R0, R157, 0x1f, RZ ;  /* 0x0000001f9d007819 */ /* 0x002fe800000006ff */
[----:B------:R-:W1:Y:S02]  /*7470*/  SYNCS.PHASECHK.TRANS64.TRYWAIT P0, [R2+URZ+0x30], R0 ;  /* 0x00003000020075a7 */ /* 0x000e6400080011ff */
[----:B-1----:R-:W-:Y:S05]  /*7480*/  @!P0 BRA `(.L_x_109) ;  /* 0x00000048000c8947 */ /* 0x002fea0003800000 */
.L_x_108:
[----:B------:R-:W-:Y:S05]  /*7490*/  BSYNC B0 ;  /* 0x0000000000007941 */ /* 0x000fea0003800000 */
.L_x_107:
[----:B------:R-:W-:Y:S01]  /*74a0*/  ISETP.NE.AND P0, PT, R96, RZ, PT ;  /* 0x000000ff6000720c */ /* 0x000fe20003f05270 */
[----:B------:R-:W-:Y:S11]  /*74b0*/  VIADD R75, R75, 0x1 ;  /* 0x000000014b4b7836 */ /* 0x000ff60000000000 */
[----:B------:R-:W-:Y:S01]  /*74c0*/  @!UPT UIADD3 URZ, UPT, UPT, URZ, URZ, URZ ;  /* 0x000000fffffff290 */ /* 0x000fe2000fffe0ff */
[----:B------:R3:W4:Y:S01]  /*74d0*/  @P0 LDS.128 R84, [R5+0x400] ;  /* 0x0004000005540984 */ /* 0x0007220000000c00 */
[--C-:B-1----:R-:W-:Y:S01]  /*74e0*/  @P0 IMAD.IADD R0, R81, 0x1, R3.reuse ;  /* 0x0000000151000824 */ /* 0x102fe200078e0203 */
[C---:B------:R-:W-:Y:S02]  /*74f0*/  @P0 IADD3 R2, PT, PT, R82.reuse, R4, RZ ;  /* 0x0000000452020210 */ /* 0x040fe40007ffe0ff */
[----:B------:R1:W2:Y:S04]  /*7500*/  @P0 LDS.128 R92, [R4+0x400] ;  /* 0x00040000045c0984 */ /* 0x0002a80000000c00 */
[----:B------:R2:W2:Y:S04]  /*7510*/  @P0 LDS.128 R76, [R6+UR44+0x400] ;  /* 0x0004002c064c0984 */ /* 0x0004a80008000c00 */
[----:B------:R2:W2:Y:S04]  /*7520*/  @P0 LDS.128 R100, [R2+0x400] ;  /* 0x0004000002640984 */ /* 0x0004a80000000c00 */
[----:B------:R2:W2:Y:S04]  /*7530*/  @P0 LDS.128 R108, [R3+0x400] ;  /* 0x00040000036c0984 */ /* 0x0004a80000000c00 */
[----:B------:R2:W2:Y:S01]  /*7540*/  @P0 LDS.128 R124, [R0+0x400] ;  /* 0x00040000007c0984 */ /* 0x0004a20000000c00 */
[C---:B---3--:R-:W-:Y:S01]  /*7550*/  @P0 IMAD.IADD R5, R82.reuse, 0x1, R3 ;  /* 0x0000000152050824 */ /* 0x048fe200078e0203 */
[----:B-1----:R-:W-:Y:S04]  /*7560*/  @P0 IADD3 R4, PT, PT, R82, R0, RZ ;  /* 0x0000000052040210 */ /* 0x002fe80007ffe0ff */
[----:B------:R3:W1:Y:S04]  /*7570*/  @P0 LDS.128 R116, [R5+0x400] ;  /* 0x0004000005740984 */ /* 0x0006680000000c00 */
[----:B------:R3:W1:Y:S02]  /*7580*/  @P0 LDS.128 R132, [R4+0x400] ;  /* 0x0004000004840984 */ /* 0x0006640000000c00 */
.L_x_106:
[----:B------:R-:W-:Y:S05]  /*7590*/  BSYNC B1 ;  /* 0x0000000000017941 */ /* 0x000fea0003800000 */
.L_x_105:
[----:B-12---:R-:W-:Y:S05]  /*75a0*/  VIADD R0, R71, 0x40 ;  /* 0x0000004047007836 */ /* 0x006fea0000000000 */
[----:B------:R-:W-:Y:S04]  /*75b0*/  SHF.R.U32.HI R0, RZ, 0x15, R0 ;  /* 0x00000015ff007819 */ /* 0x000fe80000011600 */
[----:B------:R-:W-:Y:S11]  /*75c0*/  LOP3.LUT P0, RZ, R0, 0x3, R143, 0x48, !PT ;  /* 0x0000000300ff7812 */ /* 0x000ff6000780488f */
[----:B------:R-:W-:Y:S02]  /*75d0*/  @!UPT UIADD3 URZ, UPT, UPT, URZ, URZ, URZ ;  /* 0x000000fffffff290 */ /* 0x000fe4000fffe0ff */
[----:B------:R-:W-:Y:S05]  /*75e0*/  @!P0 BRA `(.L_x_110) ;  /* 0x0000000000408947 */ /* 0x000fea0003800000 */
[----:B------:R-:W3:Y:S01]  /*75f0*/  LDCU.64 UR8, c[0x4][0x70] ;  /* 0x01000e00ff0877ac */ /* 0x000ee20008000a00 */
[----:B------:R-:W-:Y:S01]  /*7600*/  MOV R3, 0x0 ;  /* 0x0000000000037802 */ /* 0x000fe20000000f00 */
[----:B------:R-:W-:Y:S02]  /*7610*/  HFMA2 R12, -RZ, RZ, 0, 5.9604644775390625e-08 ;  /* 0x00000001ff0c7431 */ /* 0x000fe400000001ff */
[----:B------:R-:W-:Y:S02]  /*7620*/  IMAD.MOV.U32 R8, RZ, RZ, 0x192 ;  /* 0x00000192ff087424 */ /* 0x000fe400078e00ff */
[----:B------:R-:W-:Y:S01]  /*7630*/  IMAD.MOV.U32 R13, RZ, RZ, RZ ;  /* 0x000000ffff0d7224 */ /* 0x000fe200078e00ff */
[----:B------:R-:W1:Y:S01]  /*7640*/  LDCU.64 UR6, c[0x4][0x78] ;  /* 0x01000f00ff0677ac */ /* 0x000e620008000a00 */
[----:B------:R-:W2:Y:S01]  /*7650*/  LDC.64 R2, c[0x4][R3] ;  /* 0x0100000003027b82 */ /* 0x000ea20000000a00 */
[----:B------:R-:W5:Y:S01]  /*7660*/  LDCU.64 UR4, c[0x4][0x10] ;  /* 0x01000200ff0477ac */ /* 0x000f620008000a00 */
[----:B---3--:R-:W-:Y:S01]  /*7670*/  MOV R5, UR9 ;  /* 0x0000000900057c02 */ /* 0x008fe20008000f00 */
[----:B------:R-:W-:Y:S01]  /*7680*/  IMAD.U32 R4, RZ, RZ, UR8 ;  /* 0x00000008ff047e24 */ /* 0x000fe2000f8e00ff */
[----:B-1----:R-:W-:Y:S01]  /*7690*/  MOV R7, UR7 ;  /* 0x0000000700077c02 */ /* 0x002fe20008000f00 */
[----:B------:R-:W-:Y:S01]  /*76a0*/  IMAD.U32 R6, RZ, RZ, UR6 ;  /* 0x00000006ff067e24 */ /* 0x000fe2000f8e00ff */
[----:B-----5:R-:W-:Y:S01]  /*76b0*/  MOV R11, UR5 ;  /* 0x00000005000b7c02 */ /* 0x020fe20008000f00 */
[----:B------:R-:W-:Y:S02]  /*76c0*/  IMAD.U32 R10, RZ, RZ, UR4 ;  /* 0x00000004ff0a7e24 */ /* 0x000fe4000f8e00ff */
[----:B------:R-:W-:Y:S07]  /*76d0*/  LEPC R20, `(.L_x_110) ;  /* 0x000000001014794e */ /* 0x000fee0000000000 */
[----:B--2-4-:R-:W-:Y:S05]  /*76e0*/  CALL.ABS.NOINC R2 ;  /* 0x0000000002007343 */ /* 0x014fea0003c00000 */
.L_x_110:
[----:B------:R-:W-:Y:S01]  /*76f0*/  SHF.L.U32 R3, R76, 0x10, RZ ;  /* 0x000000104c037819 */ /* 0x000fe200000006ff */
[----:B------:R-:W-:Y:S05]  /*7700*/  WARPSYNC.ALL ;  /* 0x0000000000007948 */ /* 0x000fea0003800000 */
[----:B------:R-:W-:Y:S01]  /*7710*/  R2UR UR4, R71 ;  /* 0x00000000470472ca */ /* 0x000fe200000e0000 */
[----:B------:R-:W1:Y:S01]  /*7720*/  S2R R165, SR_CgaCtaId ;  /* 0x0000000000a57919 */ /* 0x000e620000008800 */
[----:B------:R-:W-:Y:S01]  /*7730*/  LOP3.LUT R72, R79, 0xffff0000, RZ, 0xc0, !PT ;  /* 0xffff00004f487812 */ /* 0x000fe200078ec0ff */
[----:B------:R-:W-:Y:S01]  /*7740*/  BSSY.RECONVERGENT B0, `(.L_x_111) ;  /* 0x0000102000007945 */ /* 0x000fe20003800200 */
[----:B------:R-:W-:Y:S02]  /*7750*/  ISETP.NE.AND P6, PT, R161, RZ, PT ;  /* 0x000000ffa100720c */ /* 0x000fe40003fc5270 */
[----:B------:R-:W-:Y:S07]  /*7760*/  ISETP.NE.AND P0, PT, R160, RZ, PT ;  /* 0x000000ffa000720c */ /* 0x000fee0003f05270 */
[----:B---3--:R-:W2:Y:S02]  /*7770*/  LDTM.x64 R4, tmem[UR4+0x40] ;  /* 0x00004004000479ee */ /* 0x008ea40008340000 */
[----:B--2---:R-:W-:Y:S01]  /*7780*/  FMUL R0, R70, R4 ;  /* 0x0000000446007220 */ /* 0x004fe20000400000 */
        /* <DEDUP_REMOVED lines=19> */
[----:B----4-:R-:W-:Y:S01]  /*78c0*/  SHF.L.U32 R7, R84, 0x10, RZ ;  /* 0x0000001054077819 */ /* 0x010fe200000006ff */
        /* <DEDUP_REMOVED lines=42> */
[----:B------:R-:W-:Y:S01]  /*7b70*/  STS.128 [R164+UR44+0x4400], R88 ;  /* 0x00440058a4007988 */ /* 0x000fe20008000c2c */
        /* <DEDUP_REMOVED lines=30> */
[----:B------:R-:W-:Y:S01]  /*7d60*/  FMUL R10, R70, R29 ;  /* 0x0000001d460a7220 */ /* 0x000fe20000400000 */
[----:B------:R-:W-:Y:S01]  /*7d70*/  SHF.L.U32 R4, R111, 0x10, RZ ;  /* 0x000000106f047819 */ /* 0x000fe200000006ff */
[C---:B------:R-:W-:Y:S01]  /*7d80*/  FFMA R8, R73.reuse, R51, R8 ;  /* 0x0000003349087223 */ /* 0x040fe20000000008 */
[----:B------:R-:W-:Y:S01]  /*7d90*/  FFMA R9, R73, R0, R9 ;  /* 0x0000000049097223 */ /* 0x000fe20000000009 */
[----:B------:R-:W-:Y:S01]  /*7da0*/  LOP3.LUT R0, R101, 0xffff0000, RZ, 0xc0, !PT ;  /* 0xffff000065007812 */ /* 0x000fe200078ec0ff */
        /* <DEDUP_REMOVED lines=16> */
[----:B------:R-:W-:Y:S01]  /*7eb0*/  STS.128 [R163+0x4400], R104 ;  /* 0x00440068a3007388 */ /* 0x000fe20000000c00 */
[C---:B------:R-:W-:Y:S01]  /*7ec0*/  FMUL R18, R70.reuse, R37 ;  /* 0x0000002546127220 */ /* 0x040fe20000400000 */
[C---:B------:R-:W-:Y:S01]  /*7ed0*/  FMUL R19, R70.reuse, R38 ;  /* 0x0000002646137220 */ /* 0x040fe20000400000 */
[----:B------:R-:W-:Y:S01]  /*7ee0*/  FMUL R35, R70, R54 ;  /* 0x0000003646237220 */ /* 0x000fe20000400000 */
[----:B------:R-:W-:Y:S01]  /*7ef0*/  F2FP.BF16.F32.PACK_AB R54, R6, R5 ;  /* 0x000000050636723e */ /* 0x000fe200000010ff */
[----:B------:R-:W-:Y:S01]  /*7f00*/  FMUL R36, R70, R55 ;  /* 0x0000003746247220 */ /* 0x000fe20000400000 */
[----:B------:R-:W-:Y:S01]  /*7f10*/  F2FP.BF16.F32.PACK_AB R55, R8, R7 ;  /* 0x000000070837723e */ /* 0x000fe200000010ff */
[----:B------:R-:W-:Y:S01]  /*7f20*/  FFMA R17, R73, R0, R17 ;  /* 0x0000000049117223 */ /* 0x000fe20000000011 */
[----:B------:R-:W-:Y:S01]  /*7f30*/  LOP3.LUT R0, R109, 0xffff0000, RZ, 0xc0, !PT ;  /* 0xffff00006d007812 */ /* 0x000fe200078ec0ff */
[----:B------:R-:W-:Y:S01]  /*7f40*/  FFMA R18, R73, R2, R18 ;  /* 0x0000000249127223 */ /* 0x000fe20000000012 */
[----:B------:R-:W-:Y:S01]  /*7f50*/  SHF.L.U32 R2, R110, 0x10, RZ ;  /* 0x000000106e027819 */ /* 0x000fe200000006ff */
[----:B------:R-:W-:Y:S01]  /*7f60*/  FMUL R20, R70, R39 ;  /* 0x0000002746147220 */ /* 0x000fe20000400000 */
[----:B------:R-:W-:Y:S01]  /*7f70*/  LOP3.LUT R5, R111, 0xffff0000, RZ, 0xc0, !PT ;  /* 0xffff00006f057812 */ /* 0x000fe200078ec0ff */
[C---:B------:R-:W-:Y:S01]  /*7f80*/  FFMA R19, R73.reuse, R3, R19 ;  /* 0x0000000349137223 */ /* 0x040fe20000000013 */
[----:B------:R-:W-:Y:S01]  /*7f90*/  LOP3.LUT R3, R110, 0xffff0000, RZ, 0xc0, !PT ;  /* 0xffff00006e037812 */ /* 0x000fe200078ec0ff */
[----:B------:R-:W-:Y:S01]  /*7fa0*/  FMUL R21, R70, R40 ;  /* 0x0000002846157220 */ /* 0x000fe20000400000 */
[----:B------:R-:W-:Y:S01]  /*7fb0*/  F2FP.BF16.F32.PACK_AB R8, R10, R9 ;  /* 0x000000090a08723e */ /* 0x000fe200000010ff */
[----:B------:R-:W-:Y:S01]  /*7fc0*/  FMUL R22, R70, R41 ;  /* 0x0000002946167220 */ /* 0x000fe20000400000 */
[----:B------:R-:W-:Y:S01]  /*7fd0*/  F2FP.BF16.F32.PACK_AB R9, R12, R11 ;  /* 0x0000000b0c09723e */ /* 0x000fe200000010ff */
[----:B------:R-:W-:Y:S01]  /*7fe0*/  STS.128 [R162+0x4400], R52 ;  /* 0x00440034a2007388 */ /* 0x000fe20000000c00 */
[----:B------:R-:W-:Y:S01]  /*7ff0*/  F2FP.BF16.F32.PACK_AB R10, R14, R13 ;  /* 0x0000000d0e0a723e */ /* 0x000fe200000010ff */
[C---:B------:R-:W-:Y:S01]  /*8000*/  FFMA R20, R73.reuse, R0, R20 ;  /* 0x0000000049147223 */ /* 0x040fe20000000014 */
[----:B------:R-:W-:Y:S01]  /*8010*/  SHF.L.U32 R0, R116, 0x10, RZ ;  /* 0x0000001074007819 */ /* 0x000fe200000006ff */
[----:B------:R-:W-:Y:S01]  /*8020*/  FMUL R23, R70, R42 ;  /* 0x0000002a46177220 */ /* 0x000fe20000400000 */
[----:B------:R-:W-:Y:S01]  /*8030*/  F2FP.BF16.F32.PACK_AB R11, R16, R15 ;  /* 0x0000000f100b723e */ /* 0x000fe200000010ff */
[----:B------:R-:W-:Y:S01]  /*8040*/  FMUL R24, R70, R43 ;  /* 0x0000002b46187220 */ /* 0x000fe20000400000 */
[C---:B------:R-:W-:Y:S01]  /*8050*/  FFMA R21, R73.reuse, R2, R21 ;  /* 0x0000000249157223 */ /* 0x040fe20000000015 */
[----:B------:R-:W-:Y:S01]  /*8060*/  LOP3.LUT R2, R116, 0xffff0000, RZ, 0xc0, !PT ;  /* 0xffff000074027812 */ /* 0x000fe200078ec0ff */
[----:B------:R-:W-:Y:S01]  /*8070*/  FMUL R25, R70, R44 ;  /* 0x0000002c46197220 */ /* 0x000fe20000400000 */
[----:B------:R-:W-:Y:S01]  /*8080*/  FFMA R22, R73, R3, R22 ;  /* 0x0000000349167223 */ /* 0x000fe20000000016 */
[----:B------:R-:W-:Y:S01]  /*8090*/  SHF.L.U32 R3, R117, 0x10, RZ ;  /* 0x0000001075037819 */ /* 0x000fe200000006ff */
[C---:B------:R-:W-:Y:S01]  /*80a0*/  FFMA R23, R73.reuse, R4, R23 ;  /* 0x0000000449177223 */ /* 0x040fe20000000017 */
[----:B------:R-:W-:Y:S01]  /*80b0*/  F2FP.BF16.F32.PACK_AB R4, R18, R17 ;  /* 0x000000111204723e */ /* 0x000fe200000010ff */
[----:B------:R-:W-:Y:S01]  /*80c0*/  FMUL R26, R70, R45 ;  /* 0x0000002d461a7220 */ /* 0x000fe20000400000 */
[----:B------:R-:W-:Y:S01]  /*80d0*/  F2FP.BF16.F32.PACK_AB R6, R22, R21 ;  /* 0x000000151606723e */ /* 0x000fe200000010ff */
[C---:B------:R-:W-:Y:S01]  /*80e0*/  FFMA R24, R73.reuse, R5, R24 ;  /* 0x0000000549187223 */ /* 0x040fe20000000018 */
[----:B------:R-:W-:Y:S01]  /*80f0*/  F2FP.BF16.F32.PACK_AB R5, R20, R19 ;  /* 0x000000131405723e */ /* 0x000fe200000010ff */
[----:B------:R-:W-:Y:S01]  /*8100*/  FFMA R25, R73, R0, R25 ;  /* 0x0000000049197223 */ /* 0x000fe20000000019 */
[----:B------:R-:W-:Y:S01]  /*8110*/  LOP3.LUT R0, R117, 0xffff0000, RZ, 0xc0, !PT ;  /* 0xffff000075007812 */ /* 0x000fe200078ec0ff */
[----:B------:R-:W-:Y:S01]  /*8120*/  FMUL R27, R70, R46 ;  /* 0x0000002e461b7220 */ /* 0x000fe20000400000 */
[----:B------:R-:W-:Y:S01]  /*8130*/  F2FP.BF16.F32.PACK_AB R7, R24, R23 ;  /* 0x000000171807723e */ /* 0x000fe200000010ff */
[----:B------:R2:W-:Y:S01]  /*8140*/  STS.128 [R154+0x4400], R8 ;  /* 0x004400089a007388 */ /* 0x0005e20000000c00 */
[C---:B------:R-:W-:Y:S01]  /*8150*/  FFMA R26, R73.reuse, R2, R26 ;  /* 0x00000002491a7223 */ /* 0x040fe2000000001a */
[----:B------:R-:W-:Y:S01]  /*8160*/  SHF.L.U32 R2, R118, 0x10, RZ ;  /* 0x0000001076027819 */ /* 0x000fe200000006ff */
[C---:B------:R-:W-:Y:S01]  /*8170*/  FMUL R28, R70.reuse, R47 ;  /* 0x0000002f461c7220 */ /* 0x040fe20000400000 */
[----:B------:R-:W-:Y:S01]  /*8180*/  FMUL R29, R70, R48 ;  /* 0x00000030461d7220 */ /* 0x000fe20000400000 */
[C---:B------:R-:W-:Y:S01]  /*8190*/  FFMA R27, R73.reuse, R3, R27 ;  /* 0x00000003491b7223 */ /* 0x040fe2000000001b */
[----:B------:R-:W-:Y:S01]  /*81a0*/  LOP3.LUT R3, R118, 0xffff0000, RZ, 0xc0, !PT ;  /* 0xffff000076037812 */ /* 0x000fe200078ec0ff */
[----:B------:R-:W-:Y:S01]  /*81b0*/  FFMA R28, R73, R0, R28 ;  /* 0x00000000491c7223 */ /* 0x000fe2000000001c */
[----:B------:R-:W-:Y:S01]  /*81c0*/  SHF.L.U32 R0, R119, 0x10, RZ ;  /* 0x0000001077007819 */ /* 0x000fe200000006ff */
[----:B------:R-:W-:Y:S01]  /*81d0*/  FFMA R29, R73, R2, R29 ;  /* 0x00000002491d7223 */ /* 0x000fe2000000001d */
[----:B------:R-:W-:Y:S01]  /*81e0*/  LOP3.LUT R2, R119, 0xffff0000, RZ, 0xc0, !PT ;  /* 0xffff000077027812 */ /* 0x000fe200078ec0ff */
[----:B------:R3:W-:Y:S01]  /*81f0*/  STS.128 [R153+0x4400], R4 ;  /* 0x0044000499007388 */ /* 0x0007e20000000c00 */
[C---:B------:R-:W-:Y:S01]  /*8200*/  FFMA R30, R73.reuse, R3, R30 ;  /* 0x00000003491e7223 */ /* 0x040fe2000000001e */
[C---:B------:R-:W-:Y:S01]  /*8210*/  LOP3.LUT R3, R124.reuse, 0xffff0000, RZ, 0xc0, !PT ;  /* 0xffff00007c037812 */ /* 0x040fe200078ec0ff */
[C---:B------:R-:W-:Y:S01]  /*8220*/  FFMA R31, R73.reuse, R0, R31 ;  /* 0x00000000491f7223 */ /* 0x040fe2000000001f */
[----:B------:R-:W-:Y:S01]  /*8230*/  SHF.L.U32 R0, R124, 0x10, RZ ;  /* 0x000000107c007819 */ /* 0x000fe200000006ff */
[----:B------:R-:W-:Y:S01]  /*8240*/  FFMA R32, R73, R2, R32 ;  /* 0x0000000249207223 */ /* 0x000fe20000000020 */
[----:B------:R-:W-:Y:S01]  /*8250*/  SHF.L.U32 R2, R125, 0x10, RZ ;  /* 0x000000107d027819 */ /* 0x000fe200000006ff */
[C---:B------:R-:W-:Y:S01]  /*8260*/  FMUL R37, R70.reuse, R56 ;  /* 0x0000003846257220 */ /* 0x040fe20000400000 */
[----:B------:R-:W-:Y:S01]  /*8270*/  FMUL R38, R70, R57 ;  /* 0x0000003946267220 */ /* 0x000fe20000400000 */
[----:B------:R-:W-:Y:S01]  /*8280*/  FFMA R33, R73, R0, R33 ;  /* 0x0000000049217223 */ /* 0x000fe20000000021 */
[----:B------:R-:W-:Y:S01]  /*8290*/  LOP3.LUT R0, R125, 0xffff0000, RZ, 0xc0, !PT ;  /* 0xffff00007d007812 */ /* 0x000fe200078ec0ff */
[----:B------:R-:W-:Y:S01]  /*82a0*/  FFMA R34, R73, R3, R34 ;  /* 0x0000000349227223 */ /* 0x000fe20000000022 */
[----:B------:R-:W-:Y:S01]  /*82b0*/  SHF.L.U32 R3, R127, 0x10, RZ ;  /* 0x000000107f037819 */ /* 0x000fe200000006ff */
[C---:B------:R-:W-:Y:S01]  /*82c0*/  FFMA R35, R73.reuse, R2, R35 ;  /* 0x0000000249237223 */ /* 0x040fe20000000023 */
[C---:B------:R-:W-:Y:S01]  /*82d0*/  SHF.L.U32 R2, R126.reuse, 0x10, RZ ;  /* 0x000000107e027819 */ /* 0x040fe200000006ff */
[C---:B------:R-:W-:Y:S01]  /*82e0*/  FFMA R36, R73.reuse, R0, R36 ;  /* 0x0000000049247223 */ /* 0x040fe20000000024 */
[----:B------:R-:W-:Y:S01]  /*82f0*/  LOP3.LUT R0, R126, 0xffff0000, RZ, 0xc0, !PT ;  /* 0xffff00007e007812 */ /* 0x000fe200078ec0ff */
[----:B------:R-:W-:Y:S01]  /*8300*/  FMUL R39, R70, R58 ;  /* 0x0000003a46277220 */ /* 0x000fe20000400000 */
[----:B------:R-:W-:Y:S01]  /*8310*/  F2FP.BF16.F32.PACK_AB R12, R34, R33 ;  /* 0x00000021220c723e */ /* 0x000fe200000010ff */
[----:B------:R-:W-:Y:S01]  /*8320*/  FFMA R37, R73, R2, R37 ;  /* 0x0000000249257223 */ /* 0x000fe20000000025 */
[----:B------:R-:W-:Y:S01]  /*8330*/  LOP3.LUT R2, R127, 0xffff0000, RZ, 0xc0, !PT ;  /* 0xffff00007f027812 */ /* 0x000fe200078ec0ff */
[----:B------:R-:W-:Y:S01]  /*8340*/  FMUL R40, R70, R59 ;  /* 0x0000003b46287220 */ /* 0x000fe20000400000 */
[----:B--2---:R-:W-:Y:S01]  /*8350*/  F2FP.BF16.F32.PACK_AB R8, R26, R25 ;  /* 0x000000191a08723e */ /* 0x004fe200000010ff */
[C---:B------:R-:W-:Y:S01]  /*8360*/  FFMA R38, R73.reuse, R0, R38 ;  /* 0x0000000049267223 */ /* 0x040fe20000000026 */
[C---:B------:R-:W-:Y:S01]  /*8370*/  SHF.L.U32 R0, R132.reuse, 0x10, RZ ;  /* 0x0000001084007819 */ /* 0x040fe200000006ff */
[----:B------:R-:W-:Y:S01]  /*8380*/  FFMA R39, R73, R3, R39 ;  /* 0x0000000349277223 */ /* 0x000fe20000000027 */
[----:B------:R-:W-:Y:S01]  /*8390*/  SHF.L.U32 R3, R133, 0x10, RZ ;  /* 0x0000001085037819 */ /* 0x000fe200000006ff */
[C---:B------:R-:W-:Y:S01]  /*83a0*/  FFMA R40, R73.reuse, R2, R40 ;  /* 0x0000000249287223 */ /* 0x040fe20000000028 */
[----:B------:R-:W-:Y:S01]  /*83b0*/  LOP3.LUT R2, R132, 0xffff0000, RZ, 0xc0, !PT ;  /* 0xffff000084027812 */ /* 0x000fe200078ec0ff */
[----:B------:R-:W-:Y:S01]  /*83c0*/  FMUL R41, R70, R60 ;  /* 0x0000003c46297220 */ /* 0x000fe20000400000 */
[----:B------:R-:W-:Y:S01]  /*83d0*/  F2FP.BF16.F32.PACK_AB R9, R28, R27 ;  /* 0x0000001b1c09723e */ /* 0x000fe200000010ff */
[----:B------:R-:W-:Y:S01]  /*83e0*/  FMUL R42, R70, R61 ;  /* 0x0000003d462a7220 */ /* 0x000fe20000400000 */
[----:B------:R-:W-:Y:S01]  /*83f0*/  F2FP.BF16.F32.PACK_AB R10, R30, R29 ;  /* 0x0000001d1e0a723e */ /* 0x000fe200000010ff */
[----:B------:R-:W-:Y:S01]  /*8400*/  FMUL R43, R70, R62 ;  /* 0x0000003e462b7220 */ /* 0x000fe20000400000 */
[----:B------:R-:W-:Y:S01]  /*8410*/  F2FP.BF16.F32.PACK_AB R11, R32, R31 ;  /* 0x0000001f200b723e */ /* 0x000fe200000010ff */
[C---:B------:R-:W-:Y:S01]  /*8420*/  FFMA R41, R73.reuse, R0, R41 ;  /* 0x0000000049297223 */ /* 0x040fe20000000029 */
[----:B------:R-:W-:Y:S01]  /*8430*/  FFMA R42, R73, R2, R42 ;  /* 0x00000002492a7223 */ /* 0x000fe2000000002a */
[----:B------:R-:W-:Y:S01]  /*8440*/  LOP3.LUT R0, R133, 0xffff0000, RZ, 0xc0, !PT ;  /* 0xffff000085007812 */ /* 0x000fe200078ec0ff */
[----:B------:R-:W-:Y:S01]  /*8450*/  FFMA R43, R73, R3, R43 ;  /* 0x00000003492b7223 */ /* 0x000fe2000000002b */
[----:B------:R-:W-:Y:S01]  /*8460*/  STS.128 [R152+0x4400], R8 ;  /* 0x0044000898007388 */ /* 0x000fe20000000c00 */
[----:B------:R-:W-:Y:S01]  /*8470*/  SHF.L.U32 R2, R134, 0x10, RZ ;  /* 0x0000001086027819 */ /* 0x000fe200000006ff */
[----:B------:R-:W-:Y:S01]  /*8480*/  FMUL R44, R70, R63 ;  /* 0x0000003f462c7220 */ /* 0x000fe20000400000 */
[----:B------:R-:W-:Y:S01]  /*8490*/  LOP3.LUT R3, R134, 0xffff0000, RZ, 0xc0, !PT ;  /* 0xffff000086037812 */ /* 0x000fe200078ec0ff */
[C---:B------:R-:W-:Y:S01]  /*84a0*/  FMUL R45, R70.reuse, R64 ;  /* 0x00000040462d7220 */ /* 0x040fe20000400000 */
[C---:B---3--:R-:W-:Y:S01]  /*84b0*/  SHF.L.U32 R4, R135.reuse, 0x10, RZ ;  /* 0x0000001087047819 */ /* 0x048fe200000006ff */
        /* <DEDUP_REMOVED lines=11> */
[----:B------:R-:W-:Y:S01]  /*8570*/  FFMA R48, R73, R5, R48 ;  /* 0x0000000549307223 */ /* 0x000fe20000000030 */
[----:B------:R-:W-:Y:S02]  /*8580*/  F2FP.BF16.F32.PACK_AB R4, R42, R41 ;  /* 0x000000292a04723e */ /* 0x000fe400000010ff */
[----:B------:R-:W-:Y:S01]  /*8590*/  STS.128 [R151+0x4400], R12 ;  /* 0x0044000c97007388 */ /* 0x000fe20000000c00 */
[----:B------:R-:W-:Y:S02]  /*85a0*/  F2FP.BF16.F32.PACK_AB R5, R44, R43 ;  /* 0x0000002b2c05723e */ /* 0x000fe400000010ff */
[----:B------:R-:W-:Y:S02]  /*85b0*/  F2FP.BF16.F32.PACK_AB R6, R46, R45 ;  /* 0x0000002d2e06723e */ /* 0x000fe400000010ff */
[----:B------:R-:W-:Y:S02]  /*85c0*/  F2FP.BF16.F32.PACK_AB R7, R48, R47 ;  /* 0x0000002f3007723e */ /* 0x000fe400000010ff */
[----:B------:R-:W-:Y:S02]  /*85d0*/  MOV R0, UR46 ;  /* 0x0000002e00007c02 */ /* 0x000fe40008000f00 */
[----:B------:R-:W-:Y:S01]  /*85e0*/  @P6 SHF.L.U32 R2, R157, 0x1f, RZ ;  /* 0x0000001f9d026819 */ /* 0x000fe200000006ff */
[----:B------:R2:W-:Y:S01]  /*85f0*/  STS.128 [R150+0x4400], R4 ;  /* 0x0044000496007388 */ /* 0x0005e20000000c00 */
[----:B------:R-:W-:Y:S04]  /*8600*/  @P6 LEA R0, R0, UR44, 0x3 ;  /* 0x0000002c00006c11 */ /* 0x000fe8000f8e18ff */
[----:B------:R-:W-:Y:S01]  /*8610*/  @P6 IADD3 R0, PT, PT, R0, 0x50, RZ ;  /* 0x0000005000006810 */ /* 0x000fe20007ffe0ff */
[----:B------:R-:W-:Y:S01]  /*8620*/  @!PT LDS RZ, [RZ] ;  /* 0x00000000fffff984 */ /* 0x000fe20000000800 */
[----:B------:R-:W-:Y:S01]  /*8630*/  @!PT LDS RZ, [RZ] ;  /* 0x00000000fffff984 */ /* 0x000fe20000000800 */
[----:B------:R-:W-:Y:S01]  /*8640*/  @!PT LDS RZ, [RZ] ;  /* 0x00000000fffff984 */ /* 0x000fe20000000800 */
[----:B------:R-:W-:Y:S01]  /*8650*/  @!PT LDS RZ, [RZ] ;  /* 0x00000000fffff984 */ /* 0x000fe20000000800 */
[----:B------:R3:W-:Y:S06]  /*8660*/  MEMBAR.ALL.CTA ;  /* 0x0000000000007992 */ /* 0x0007ec0000008000 */
[----:B---3--:R-:W3:Y:S01]  /*8670*/  FENCE.VIEW.ASYNC.S ;  /* 0x00000000000073c6 */ /* 0x008ee20000000000 */
[----:B-1----:R-:W-:Y:S02]  /*8680*/  @P6 PRMT R0, R165, 0x654, R0 ;  /* 0x00000654a5006816 */ /* 0x002fe40000000000 */
[----:B--2---:R-:W-:Y:S01]  /*8690*/  LEA R6, R75, UR44, 0x3 ;  /* 0x0000002c4b067c11 */ /* 0x004fe2000f8e18ff */
[----:B---3--:R-:W-:Y:S06]  /*86a0*/  BAR.SYNC.DEFER_BLOCKING 0x1, 0x80 ;  /* 0x0042000000007b1d */ /* 0x008fec0000010000 */
[----:B------:R-:W-:Y:S05]  /*86b0*/  @P0 BRA `(.L_x_112) ;  /* 0x0000000000280947 */ /* 0x000fea0003800000 */
[----:B------:R-:W1:Y:S01]  /*86c0*/  LDCU.64 UR6, c[0x0][0x348] ;  /* 0x00006900ff0677ac */ /* 0x000e620008000a00 */
[----:B------:R-:W-:Y:S02]  /*86d0*/  UIADD3 UR9, UPT, UPT, UR49, 0x40, URZ ;  /* 0x0000004031097890 */ /* 0x000fe4000fffe0ff */
[----:B------:R-:W-:Y:S01]  /*86e0*/  UIADD3 UR8, UPT, UPT, UR44, 0x4400, URZ ;  /* 0x000044002c087890 */ /* 0x000fe2000fffe0ff */
[----:B------:R-:W-:Y:S01]  /*86f0*/  UMOV UR10, UR50 ;  /* 0x00000032000a7c82 */ /* 0x000fe20008000000 */
[----:B------:R-:W-:Y:S01]  /*8700*/  UMOV UR11, UR36 ;  /* 0x00000024000b7c82 */ /* 0x000fe20008000000 */
[----:B-1----:R-:W-:Y:S04]  /*8710*/  UIADD3 UR4, UP0, UPT, UR6, 0x680, URZ ;  /* 0x0000068006047890 */ /* 0x002fe8000ff1e0ff */
[----:B------:R-:W-:Y:S09]  /*8720*/  UIADD3.X UR5, UPT, UPT, URZ, UR7, URZ, UP0, !UPT ;  /* 0x00000007ff057290 */ /* 0x000ff200087fe4ff */
[----:B------:R1:W-:Y:S01]  /*8730*/  UTMASTG.3D [UR8], [UR4] ;  /* 0x00000008040073b5 */ /* 0x0003e20008010000 */
[----:B------:R0:W-:Y:S01]  /*8740*/  UTMACMDFLUSH ;  /* 0x00000000000079b7 */ /* 0x0001e20000000000 */
[----:B-1----:R-:W-:Y:S04]  /*8750*/  DEPBAR.LE SB0, 0x1 ;  /* 0x000080400000791a */ /* 0x002fe80000000000 */
.L_x_112:
[----:B------:R-:W-:Y:S05]  /*8760*/  BSYNC.RECONVERGENT B0 ;  /* 0x0000000000007941 */ /* 0x000fea0003800200 */
.L_x_111:
[----:B------:R-:W-:Y:S01]  /*8770*/  BAR.SYNC.DEFER_BLOCKING 0x1, 0x80 ;  /* 0x0042000000007b1d */ /* 0x000fe20000010000 */
[----:B------:R-:W-:Y:S04]  /*8780*/  UIADD3 UR4, UPT, UPT, UR46, 0x1, URZ ;  /* 0x000000012e047890 */ /* 0x000fe8000fffe0ff */
[----:B------:R-:W-:Y:S04]  /*8790*/  UISETP.NE.AND UP0, UPT, UR4, 0x4, UPT ;  /* 0x000000040400788c */ /* 0x000fe8000bf05270 */
[----:B------:R-:W-:Y:S01]  /*87a0*/  USEL UR45, UR4, URZ, UP0 ;  /* 0x000000ff042d7287 */ /* 0x000fe20008000000 */
[----:B------:R1:W-:Y:S01]  /*87b0*/  @P6 SYNCS.ARRIVE.TRANS64.RED.A1T0 RZ, [R0+URZ], RZ ;  /* 0x000000ff00ff69a7 */ /* 0x0003e200081004ff */
[----:B------:R-:W-:Y:S01]  /*87c0*/  BSSY B1, `(.L_x_113) ;  /* 0x0000020000017945 */ /* 0x000fe20003800000 */
[----:B------:R-:W2:Y:S02]  /*87d0*/  @P6 SYNCS.PHASECHK.TRANS64.TRYWAIT P0, [R6+URZ+0x30], R2 ;  /* 0x00003002060065a7 */ /* 0x000ea400080011ff */
[----:B--2---:R-:W-:Y:S01]  /*87e0*/  @P6 SEL R83, RZ, 0x1, !P0 ;  /* 0x00000001ff536807 */ /* 0x004fe20004000000 */
[----:B-1----:R-:W-:Y:S06]  /*87f0*/  @!P6 BRA `(.L_x_114) ;  /* 0x000000000070e947 */ /* 0x002fec0003800000 */
        /* <DEDUP_REMOVED lines=9> */
[----:B------:R-:W-:Y:S04]  /*8890*/  SHF.L.U32 R5, R157, 0x1f, RZ ;  /* 0x0000001f9d057819 */ /* 0x000fe800000006ff */
[----:B------:R-:W1:Y:S02]  /*88a0*/  SYNCS.PHASECHK.TRANS64.TRYWAIT P0, [R6+URZ+0x30], R5 ;  /* 0x00003005060075a7 */ /* 0x000e6400080011ff */
[----:B-1----:R-:W-:Y:S05]  /*88b0*/  @!P0 BRA `(.L_x_117) ;  /* 0x0000003400148947 */ /* 0x002fea0003800000 */
.L_x_116:
[----:B------:R-:W-:Y:S05]  /*88c0*/  BSYNC B0 ;  /* 0x0000000000007941 */ /* 0x000fea0003800000 */
.L_x_115:
[----:B------:R-:W-:Y:S01]  /*88d0*/  ISETP.NE.AND P0, PT, R96, RZ, PT ;  /* 0x000000ff6000720c */ /* 0x000fe20003f05270 */
[----:B------:R-:W-:Y:S11]  /*88e0*/  VIADD R75, R75, 0x1 ;  /* 0x000000014b4b7836 */ /* 0x000ff60000000000 */
[----:B------:R-:W-:Y:S01]  /*88f0*/  @!UPT UIADD3 URZ, UPT, UPT, URZ, URZ, URZ ;  /* 0x000000fffffff290 */ /* 0x000fe2000fffe0ff */
[----:B------:R2:W3:Y:S01]  /*8900*/  @P0 LDS.128 R76, [R4+UR44+0x400] ;  /* 0x0004002c044c0984 */ /* 0x0004e20008000c00 */
[C---:B-1----:R-:W-:Y:S03]  /*8910*/  @P0 IADD3 R5, PT, PT, R82.reuse, R2, RZ ;  /* 0x0000000252050210 */ /* 0x042fe60007ffe0ff */
[----:B------:R1:W4:Y:S04]  /*8920*/  @P0 LDS.128 R84, [R3+0x400] ;  /* 0x0004000003540984 */ /* 0x0003280000000c00 */
[----:B------:R5:W3:Y:S04]  /*8930*/  @P0 LDS.128 R92, [R2+0x400] ;  /* 0x00040000025c0984 */ /* 0x000ae80000000c00 */
[----:B------:R3:W3:Y:S04]  /*8940*/  @P0 LDS.128 R100, [R5+0x400] ;  /* 0x0004000005640984 */ /* 0x0006e80000000c00 */
[----:B------:R3:W3:Y:S01]  /*8950*/  @P0 LDS.128 R108, [R0+0x400] ;  /* 0x00040000006c0984 */ /* 0x0006e20000000c00 */
[--C-:B--2---:R-:W-:Y:S02]  /*8960*/  @P0 IMAD.IADD R4, R81, 0x1, R0.reuse ;  /* 0x0000000151040824 */ /* 0x104fe400078e0200 */
[C---:B-1----:R-:W-:Y:S03]  /*8970*/  @P0 IMAD.IADD R3, R82.reuse, 0x1, R0 ;  /* 0x0000000152030824 */ /* 0x042fe600078e0200 */
[----:B------:R1:W2:Y:S01]  /*8980*/  @P0 LDS.128 R124, [R4+0x400] ;  /* 0x00040000047c0984 */ /* 0x0002a20000000c00 */
[----:B-----5:R-:W-:Y:S03]  /*8990*/  @P0 IADD3 R2, PT, PT, R82, R4, RZ ;  /* 0x0000000452020210 */ /* 0x020fe60007ffe0ff */
[----:B------:R1:W1:Y:S04]  /*89a0*/  @P0 LDS.128 R116, [R3+0x400] ;  /* 0x0004000003740984 */ /* 0x0002680000000c00 */
[----:B------:R1:W1:Y:S02]  /*89b0*/  @P0 LDS.128 R132, [R2+0x400] ;  /* 0x0004000002840984 */ /* 0x0002640000000c00 */
.L_x_114:
[----:B------:R-:W-:Y:S05]  /*89c0*/  BSYNC B1 ;  /* 0x0000000000017941 */ /* 0x000fea0003800000 */
.L_x_113:
[----:B---3--:R-:W-:Y:S05]  /*89d0*/  VIADD R0, R71, 0x80 ;  /* 0x0000008047007836 */ /* 0x008fea0000000000 */
[----:B------:R-:W-:Y:S04]  /*89e0*/  SHF.R.U32.HI R0, RZ, 0x15, R0 ;  /* 0x00000015ff007819 */ /* 0x000fe80000011600 */
[----:B------:R-:W-:Y:S11]  /*89f0*/  LOP3.LUT P0, RZ, R0, 0x3, R143, 0x48, !PT ;  /* 0x0000000300ff7812 */ /* 0x000ff6000780488f */
[----:B------:R-:W-:Y:S02]  /*8a00*/  @!UPT UIADD3 URZ, UPT, UPT, URZ, URZ, URZ ;  /* 0x000000fffffff290 */ /* 0x000fe4000fffe0ff */
[----:B------:R-:W-:Y:S05]  /*8a10*/  @!P0 BRA `(.L_x_118) ;  /* 0x0000000000408947 */ /* 0x000fea0003800000 */
[----:B------:R-:W3:Y:S01]  /*8a20*/  LDCU.64 UR8, c[0x4][0x70] ;  /* 0x01000e00ff0877ac */ /* 0x000ee20008000a00 */
[----:B-1----:R-:W-:Y:S01]  /*8a30*/  MOV R3, 0x0 ;  /* 0x0000000000037802 */ /* 0x002fe20000000f00 */
        /* <DEDUP_REMOVED lines=14> */
.L_x_118:
[----:B-1----:R-:W-:Y:S01]  /*8b20*/  SHF.L.U32 R3, R76, 0x10, RZ ;  /* 0x000000104c037819 */ /* 0x002fe200000006ff */
[----:B------:R-:W-:Y:S05]  /*8b30*/  WARPSYNC.ALL ;  /* 0x0000000000007948 */ /* 0x000fea0003800000 */
[----:B------:R-:W-:Y:S01]  /*8b40*/  R2UR UR4, R71 ;  /* 0x00000000470472ca */ /* 0x000fe200000e0000 */
[----:B------:R-:W-:Y:S01]  /*8b50*/  BSSY.RECONVERGENT B0, `(.L_x_119) ;  /* 0x0000103000007945 */ /* 0x000fe20003800200 */
[----:B------:R-:W-:Y:S02]  /*8b60*/  LOP3.LUT R72, R79, 0xffff0000, RZ, 0xc0, !PT ;  /* 0xffff00004f487812 */ /* 0x000fe400078ec0ff */
[----:B------:R-:W-:Y:S02]  /*8b70*/  ISETP.NE.AND P6, PT, R161, RZ, PT ;  /* 0x000000ffa100720c */ /* 0x000fe40003fc5270 */
[----:B------:R-:W-:Y:S07]  /*8b80*/  ISETP.NE.AND P0, PT, R160, RZ, PT ;  /* 0x000000ffa000720c */ /* 0x000fee0003f05270 */
[----:B------:R-:W1:Y:S02]  /*8b90*/  LDTM.x64 R4, tmem[UR4+0x80] ;  /* 0x00008004000479ee */ /* 0x000e640008340000 */
[----:B-1----:R-:W-:Y:S01]  /*8ba0*/  FMUL R0, R70, R4 ;  /* 0x0000000446007220 */ /* 0x002fe20000400000 */
        /* <DEDUP_REMOVED lines=20> */
[C---:B------:R-:W-:Y:S01]  /*8cf0*/  FFMA R0, R73.reuse, R6, R0 ;  /* 0x0000000649007223 */ /* 0x040fe20000000000 */
[----:B------:R-:W-:Y:S01]  /*8d00*/  FMUL R5, R70, R11 ;  /* 0x0000000b46057220 */ /* 0x000fe20000400000 */
[C---:B------:R-:W-:Y:S01]  /*8d10*/  FFMA R2, R73.reuse, R8, R2 ;  /* 0x0000000849027223 */ /* 0x040fe20000000002 */
[----:B------:R-:W-:Y:S01]  /*8d20*/  LOP3.LUT R8, R84, 0xffff0000, RZ, 0xc0, !PT ;  /* 0xffff000054087812 */ /* 0x000fe200078ec0ff */
[----:B------:R-:W-:Y:S01]  /*8d30*/  FMUL R3, R70, R12 ;  /* 0x0000000c46037220 */ /* 0x000fe20000400000 */
[----:B------:R-:W-:Y:S01]  /*8d40*/  F2FP.BF16.F32.PACK_AB R90, R0, R4 ;  /* 0x00000004005a723e */ /* 0x000fe200000010ff */
[C---:B------:R-:W-:Y:S01]  /*8d50*/  FMUL R6, R70.reuse, R13 ;  /* 0x0000000d46067220 */ /* 0x040fe20000400000 */
[----:B------:R-:W-:Y:S01]  /*8d60*/  FFMA R5, R73, R72, R5 ;  /* 0x0000004849057223 */ /* 0x000fe20000000005 */
[----:B------:R-:W-:Y:S01]  /*8d70*/  SHF.L.U32 R72, R85, 0x10, RZ ;  /* 0x0000001055487819 */ /* 0x000fe200000006ff */
[C---:B------:R-:W-:Y:S01]  /*8d80*/  FFMA R3, R73.reuse, R7, R3 ;  /* 0x0000000749037223 */ /* 0x040fe20000000003 */
[----:B------:R-:W-:Y:S01]  /*8d90*/  FFMA R6, R73, R8, R6 ;  /* 0x0000000849067223 */ /* 0x000fe20000000006 */
[C---:B------:R-:W-:Y:S01]  /*8da0*/  FMUL R4, R70.reuse, R16 ;  /* 0x0000001046047220 */ /* 0x040fe20000400000 */
[----:B------:R-:W-:Y:S01]  /*8db0*/  F2FP.BF16.F32.PACK_AB R91, R5, R2 ;  /* 0x00000002055b723e */ /* 0x000fe200000010ff */
[C---:B------:R-:W-:Y:S01]  /*8dc0*/  FMUL R16, R70.reuse, R27 ;  /* 0x0000001b46107220 */ /* 0x040fe20000400000 */
[C---:B------:R-:W-:Y:S01]  /*8dd0*/  FMUL R27, R70.reuse, R38 ;  /* 0x00000026461b7220 */ /* 0x040fe20000400000 */
[C---:B------:R-:W-:Y:S01]  /*8de0*/  FMUL R38, R70.reuse, R49 ;  /* 0x0000003146267220 */ /* 0x040fe20000400000 */
[----:B------:R-:W-:Y:S01]  /*8df0*/  FMUL R49, R70, R60 ;  /* 0x0000003c46317220 */ /* 0x000fe20000400000 */
[----:B------:R-:W-:Y:S01]  /*8e00*/  F2FP.BF16.F32.PACK_AB R60, R6, R3 ;  /* 0x00000003063c723e */ /* 0x000fe200000010ff */
[----:B------:R-:W-:Y:S01]  /*8e10*/  STS.128 [R164+UR44+0x8400], R88 ;  /* 0x00840058a4007988 */ /* 0x000fe20008000c2c */
[----:B------:R-:W-:Y:S01]  /*8e20*/  LOP3.LUT R3, R85, 0xffff0000, RZ, 0xc0, !PT ;  /* 0xffff000055037812 */ /* 0x000fe200078ec0ff */
[----:B------:R-:W-:Y:S01]  /*8e30*/  FMUL R0, R70, R14 ;  /* 0x0000000e46007220 */ /* 0x000fe20000400000 */
[----:B------:R-:W-:Y:S01]  /*8e40*/  SHF.L.U32 R6, R86, 0x10, RZ ;  /* 0x0000001056067819 */ /* 0x000fe200000006ff */
[C---:B------:R-:W-:Y:S01]  /*8e50*/  FMUL R2, R70.reuse, R15 ;  /* 0x0000000f46027220 */ /* 0x040fe20000400000 */
[C---:B------:R-:W-:Y:S01]  /*8e60*/  FMUL R13, R70.reuse, R24 ;  /* 0x00000018460d7220 */ /* 0x040fe20000400000 */
[C---:B------:R-:W-:Y:S01]  /*8e70*/  FFMA R0, R73.reuse, R72, R0 ;  /* 0x0000004849007223 */ /* 0x040fe20000000000 */
[C---:B------:R-:W-:Y:S01]  /*8e80*/  FMUL R5, R70.reuse, R17 ;  /* 0x0000001146057220 */ /* 0x040fe20000400000 */
[----:B------:R-:W-:Y:S01]  /*8e90*/  FFMA R2, R73, R3, R2 ;  /* 0x0000000349027223 */ /* 0x000fe20000000002 */
[----:B------:R-:W-:Y:S01]  /*8ea0*/  SHF.L.U32 R3, R93, 0x10, RZ ;  /* 0x000000105d037819 */ /* 0x000fe200000006ff */
[C---:B------:R-:W-:Y:S01]  /*8eb0*/  FMUL R14, R70.reuse, R25 ;  /* 0x00000019460e7220 */ /* 0x040fe20000400000 */
        /* <DEDUP_REMOVED lines=8> */
[----:B------:R-:W-:Y:S01]  /*8f40*/  FMUL R46, R70, R57 ;  /* 0x00000039462e7220 */ /* 0x000fe20000400000 */
[----:B------:R-:W-:Y:S01]  /*8f50*/  LOP3.LUT R57, R86, 0xffff0000, RZ, 0xc0, !PT ;  /* 0xffff000056397812 */ /* 0x000fe200078ec0ff */
[C---:B------:R-:W-:Y:S01]  /*8f60*/  FMUL R37, R70.reuse, R48 ;  /* 0x0000003046257220 */ /* 0x040fe20000400000 */
[C---:B------:R-:W-:Y:S01]  /*8f70*/  FMUL R39, R70.reuse, R50 ;  /* 0x0000003246277220 */ /* 0x040fe20000400000 */
[C---:B------:R-:W-:Y:S01]  /*8f80*/  FMUL R47, R70.reuse, R58 ;  /* 0x0000003a462f7220 */ /* 0x040fe20000400000 */
[C---:B------:R-:W-:Y:S01]  /*8f90*/  SHF.L.U32 R58, R87.reuse, 0x10, RZ ;  /* 0x00000010573a7819 */ /* 0x040fe200000006ff */
[----:B------:R-:W-:Y:S01]  /*8fa0*/  FMUL R50, R70, R61 ;  /* 0x0000003d46327220 */ /* 0x000fe20000400000 */
[----:B------:R-:W-:Y:S01]  /*8fb0*/  F2FP.BF16.F32.PACK_AB R61, R2, R0 ;  /* 0x00000000023d723e */ /* 0x000fe200000010ff */
[C---:B------:R-:W-:Y:S01]  /*8fc0*/  FMUL R48, R70.reuse, R59 ;  /* 0x0000003b46307220 */ /* 0x040fe20000400000 */
[----:B------:R-:W-:Y:S01]  /*8fd0*/  LOP3.LUT R59, R87, 0xffff0000, RZ, 0xc0, !PT ;  /* 0xffff0000573b7812 */ /* 0x000fe200078ec0ff */
[----:B------:R-:W-:Y:S01]  /*8fe0*/  FMUL R7, R70, R18 ;  /* 0x0000001246077220 */ /* 0x000fe20000400000 */
[----:B------:R-:W-:Y:S01]  /*8ff0*/  SHF.L.U32 R0, R92, 0x10, RZ ;  /* 0x000000105c007819 */ /* 0x000fe200000006ff */
[----:B------:R-:W-:Y:S01]  /*9000*/  FMUL R8, R70, R19 ;  /* 0x0000001346087220 */ /* 0x000fe20000400000 */
[----:B------:R-:W-:Y:S01]  /*9010*/  LOP3.LUT R2, R92, 0xffff0000, RZ, 0xc0, !PT ;  /* 0xffff00005c027812 */ /* 0x000fe200078ec0ff */
[C---:B------:R-:W-:Y:S01]  /*9020*/  FFMA R4, R73.reuse, R6, R4 ;  /* 0x0000000649047223 */ /* 0x040fe20000000004 */
[C---:B------:R-:W-:Y:S01]  /*9030*/  FMUL R9, R70.reuse, R20 ;  /* 0x0000001446097220 */ /* 0x040fe20000400000 */
[C---:B------:R-:W-:Y:S01]  /*9040*/  FFMA R5, R73.reuse, R57, R5 ;  /* 0x0000003949057223 */ /* 0x040fe20000000005 */
[C---:B------:R-:W-:Y:S01]  /*9050*/  FFMA R7, R73.reuse, R58, R7 ;  /* 0x0000003a49077223 */ /* 0x040fe20000000007 */
[C---:B------:R-:W-:Y:S01]  /*9060*/  FMUL R10, R70.reuse, R21 ;  /* 0x00000015460a7220 */ /* 0x040fe20000400000 */
[C---:B------:R-:W-:Y:S01]  /*9070*/  FFMA R8, R73.reuse, R59, R8 ;  /* 0x0000003b49087223 */ /* 0x040fe20000000008 */
[----:B------:R-:W-:Y:S01]  /*9080*/  FFMA R9, R73, R0, R9 ;  /* 0x0000000049097223 */ /* 0x000fe20000000009 */
[----:B------:R-:W-:Y:S01]  /*9090*/  LOP3.LUT R0, R93, 0xffff0000, RZ, 0xc0, !PT ;  /* 0xffff00005d007812 */ /* 0x000fe200078ec0ff */
[----:B------:R-:W-:Y:S01]  /*90a0*/  FMUL R11, R70, R22 ;  /* 0x00000016460b7220 */ /* 0x000fe20000400000 */
[C---:B------:R-:W-:Y:S01]  /*90b0*/  FFMA R10, R73.reuse, R2, R10 ;  /* 0x00000002490a7223 */ /* 0x040fe2000000000a */
[----:B------:R-:W-:Y:S01]  /*90c0*/  SHF.L.U32 R2, R94, 0x10, RZ ;  /* 0x000000105e027819 */ /* 0x000fe200000006ff */
[C---:B------:R-:W-:Y:S01]  /*90d0*/  FMUL R12, R70.reuse, R23 ;  /* 0x00000017460c7220 */ /* 0x040fe20000400000 */
[----:B------:R-:W-:Y:S01]  /*90e0*/  FFMA R11, R73, R3, R11 ;  /* 0x00000003490b7223 */ /* 0x000fe2000000000b */
[----:B------:R-:W-:Y:S01]  /*90f0*/  SHF.L.U32 R3, R95, 0x10, RZ ;  /* 0x000000105f037819 */ /* 0x000fe200000006ff */
        /* <DEDUP_REMOVED lines=11> */
[----:B------:R-:W-:Y:S01]  /*91b0*/  FFMA R16, R73, R2, R16 ;  /* 0x0000000249107223 */ /* 0x000fe20000000010 */
[----:B------:R-:W-:Y:S01]  /*91c0*/  LOP3.LUT R2, R100, 0xffff0000, RZ, 0xc0, !PT ;  /* 0xffff000064027812 */ /* 0x000fe200078ec0ff */
[C---:B------:R-:W-:Y:S01]  /*91d0*/  FMUL R30, R70.reuse, R41 ;  /* 0x00000029461e7220 */ /* 0x040fe20000400000 */
[C---:B------:R-:W-:Y:S01]  /*91e0*/  FMUL R40, R70.reuse, R51 ;  /* 0x0000003346287220 */ /* 0x040fe20000400000 */
[C---:B------:R-:W-:Y:S01]  /*91f0*/  FMUL R41, R70.reuse, R52 ;  /* 0x0000003446297220 */ /* 0x040fe20000400000 */
[C---:B------:R-:W-:Y:S01]  /*9200*/  FMUL R51, R70.reuse, R62 ;  /* 0x0000003e46337220 */ /* 0x040fe20000400000 */
[----:B------:R-:W-:Y:S01]  /*9210*/  F2FP.BF16.F32.PACK_AB R62, R5, R4 ;  /* 0x00000004053e723e */ /* 0x000fe200000010ff */
[----:B------:R-:W-:Y:S01]  /*9220*/  FMUL R52, R70, R63 ;  /* 0x0000003f46347220 */ /* 0x000fe20000400000 */
[----:B------:R-:W-:Y:S01]  /*9230*/  F2FP.BF16.F32.PACK_AB R63, R8, R7 ;  /* 0x00000007083f723e */ /* 0x000fe200000010ff */
[----:B------:R-:W-:Y:S01]  /*9240*/  FFMA R17, R73, R0, R17 ;  /* 0x0000000049117223 */ /* 0x000fe20000000011 */
[----:B------:R-:W-:Y:S01]  /*9250*/  LOP3.LUT R0, R101, 0xffff0000, RZ, 0xc0, !PT ;  /* 0xffff000065007812 */ /* 0x000fe200078ec0ff */
[C---:B------:R-:W-:Y:S01]  /*9260*/  FFMA R18, R73.reuse, R2, R18 ;  /* 0x0000000249127223 */ /* 0x040fe20000000012 */
[C---:B------:R-:W-:Y:S01]  /*9270*/  SHF.L.U32 R2, R102.reuse, 0x10, RZ ;  /* 0x0000001066027819 */ /* 0x040fe200000006ff */
[----:B------:R-:W-:Y:S01]  /*9280*/  FFMA R19, R73, R3, R19 ;  /* 0x0000000349137223 */ /* 0x000fe20000000013 */
[----:B------:R-:W-:Y:S01]  /*9290*/  LOP3.LUT R3, R102, 0xffff0000, RZ, 0xc0, !PT ;  /* 0xffff000066037812 */ /* 0x000fe200078ec0ff */
[C---:B------:R-:W-:Y:S01]  /*92a0*/  FMUL R20, R70.reuse, R31 ;  /* 0x0000001f46147220 */ /* 0x040fe20000400000 */
[C---:B------:R-:W-:Y:S01]  /*92b0*/  SHF.L.U32 R4, R103.reuse, 0x10, RZ ;  /* 0x0000001067047819 */ /* 0x040fe200000006ff */
[----:B------:R-:W-:Y:S01]  /*92c0*/  FMUL R21, R70, R32 ;  /* 0x0000002046157220 */ /* 0x000fe20000400000 */
[----:B------:R-:W-:Y:S01]  /*92d0*/  F2FP.BF16.F32.PACK_AB R8, R10, R9 ;  /* 0x000000090a08723e */ /* 0x000fe200000010ff */
[----:B------:R-:W-:Y:S01]  /*92e0*/  STS.128 [R163+0x8400], R60 ;  /* 0x0084003ca3007388 */ /* 0x000fe20000000c00 */
        /* <DEDUP_REMOVED lines=8> */
[C---:B------:R-:W-:Y:S01]  /*9370*/  SHF.L.U32 R0, R108.reuse, 0x10, RZ ;  /* 0x000000106c007819 */ /* 0x040fe200000006ff */
[C---:B------:R-:W-:Y:S01]  /*9380*/  FFMA R22, R73.reuse, R3, R22 ;  /* 0x0000000349167223 */ /* 0x040fe20000000016 */
[----:B------:R-:W-:Y:S01]  /*9390*/  LOP3.LUT R2, R108, 0xffff0000, RZ, 0xc0, !PT ;  /* 0xffff00006c027812 */ /* 0x000fe200078ec0ff */
[C---:B------:R-:W-:Y:S01]  /*93a0*/  FFMA R23, R73.reuse, R4, R23 ;  /* 0x0000000449177223 */ /* 0x040fe20000000017 */
[----:B------:R-:W-:Y:S01]  /*93b0*/  F2FP.BF16.F32.PACK_AB R4, R18, R17 ;  /* 0x000000111204723e */ /* 0x000fe200000010ff */
[C---:B------:R-:W-:Y:S01]  /*93c0*/  FFMA R24, R73.reuse, R5, R24 ;  /* 0x0000000549187223 */ /* 0x040fe20000000018 */
[----:B------:R-:W-:Y:S01]  /*93d0*/  F2FP.BF16.F32.PACK_AB R5, R20, R19 ;  /* 0x000000131405723e */ /* 0x000fe200000010ff */
[----:B------:R-:W-:Y:S01]  /*93e0*/  STS.128 [R162+0x8400], R8 ;  /* 0x00840008a2007388 */ /* 0x000fe20000000c00 */
[----:B------:R-:W-:Y:S01]  /*93f0*/  F2FP.BF16.F32.PACK_AB R6, R22, R21 ;  /* 0x000000151606723e */ /* 0x000fe200000010ff */
[C---:B------:R-:W-:Y:S01]  /*9400*/  FFMA R25, R73.reuse, R0, R25 ;  /* 0x0000000049197223 */ /* 0x040fe20000000019 */
[----:B------:R-:W-:Y:S01]  /*9410*/  F2FP.BF16.F32.PACK_AB R7, R24, R23 ;  /* 0x000000171807723e */ /* 0x000fe200000010ff */
[----:B------:R-:W-:Y:S01]  /*9420*/  FFMA R26, R73, R2, R26 ;  /* 0x00000002491a7223 */ /* 0x000fe2000000001a */
[C---:B------:R-:W-:Y:S01]  /*9430*/  SHF.L.U32 R3, R109.reuse, 0x10, RZ ;  /* 0x000000106d037819 */ /* 0x040fe200000006ff */
[----:B------:R-:W-:Y:S01]  /*9440*/  FMUL R31, R70, R42 ;  /* 0x0000002a461f7220 */ /* 0x000fe20000400000 */
[----:B------:R-:W-:Y:S01]  /*9450*/  LOP3.LUT R0, R109, 0xffff0000, RZ, 0xc0, !PT ;  /* 0xffff00006d007812 */ /* 0x000fe200078ec0ff */
[----:B------:R1:W-:Y:S01]  /*9460*/  STS.128 [R154+0x8400], R4 ;  /* 0x008400049a007388 */ /* 0x0003e20000000c00 */
[C---:B------:R-:W-:Y:S01]  /*9470*/  SHF.L.U32 R2, R110.reuse, 0x10, RZ ;  /* 0x000000106e027819 */ /* 0x040fe200000006ff */
[C---:B------:R-:W-:Y:S01]  /*9480*/  FFMA R27, R73.reuse, R3, R27 ;  /* 0x00000003491b7223 */ /* 0x040fe2000000001b */
[----:B------:R-:W-:Y:S01]  /*9490*/  LOP3.LUT R3, R110, 0xffff0000, RZ, 0xc0, !PT ;  /* 0xffff00006e037812 */ /* 0x000fe200078ec0ff */
[C---:B------:R-:W-:Y:S01]  /*94a0*/  FFMA R28, R73.reuse, R0, R28 ;  /* 0x00000000491c7223 */ /* 0x040fe2000000001c */
[C---:B------:R-:W-:Y:S01]  /*94b0*/  SHF.L.U32 R0, R116.reuse, 0x10, RZ ;  /* 0x0000001074007819 */ /* 0x040fe200000006ff */
[C---:B------:R-:W-:Y:S01]  /*94c0*/  FFMA R29, R73.reuse, R2, R29 ;  /* 0x00000002491d7223 */ /* 0x040fe2000000001d */
[----:B------:R-:W-:Y:S01]  /*94d0*/  LOP3.LUT R2, R116, 0xffff0000, RZ, 0xc0, !PT ;  /* 0xffff000074027812 */ /* 0x000fe200078ec0ff */
        /* <DEDUP_REMOVED lines=13> */
[C---:B-1----:R-:W-:Y:S02]  /*95b0*/  SHF.L.U32 R4, R111.reuse, 0x10, RZ ;  /* 0x000000106f047819 */ /* 0x042fe400000006ff */
[----:B------:R-:W-:Y:S02]  /*95c0*/  LOP3.LUT R5, R111, 0xffff0000, RZ, 0xc0, !PT ;  /* 0xffff00006f057812 */ /* 0x000fe400078ec0ff */
[----:B------:R-:W-:Y:S01]  /*95d0*/  F2FP.BF16.F32.PACK_AB R6, R30, R29 ;  /* 0x0000001d1e06723e */ /* 0x000fe200000010ff */
[C---:B------:R-:W-:Y:S01]  /*95e0*/  FFMA R31, R73.reuse, R4, R31 ;  /* 0x00000004491f7223 */ /* 0x040fe2000000001f */
[----:B------:R-:W-:Y:S01]  /*95f0*/  F2FP.BF16.F32.PACK_AB R4, R26, R25 ;  /* 0x000000191a04723e */ /* 0x000fe200000010ff */
[C---:B------:R-:W-:Y:S01]  /*9600*/  FFMA R32, R73.reuse, R5, R32 ;  /* 0x0000000549207223 */ /* 0x040fe20000000020 */
[----:B------:R-:W-:Y:S01]  /*9610*/  F2FP.BF16.F32.PACK_AB R5, R28, R27 ;  /* 0x0000001b1c05723e */ /* 0x000fe200000010ff */
[----:B------:R-:W-:Y:S01]  /*9620*/  FFMA R33, R73, R0, R33 ;  /* 0x0000000049217223 */ /* 0x000fe20000000021 */
[----:B------:R-:W-:Y:S01]  /*9630*/  LOP3.LUT R0, R117, 0xffff0000, RZ, 0xc0, !PT ;  /* 0xffff000075007812 */ /* 0x000fe200078ec0ff */
[C---:B------:R-:W-:Y:S01]  /*9640*/  FFMA R34, R73.reuse, R2, R34 ;  /* 0x0000000249227223 */ /* 0x040fe20000000022 */
[----:B------:R-:W-:Y:S01]  /*9650*/  SHF.L.U32 R2, R118, 0x10, RZ ;  /* 0x0000001076027819 */ /* 0x000fe200000006ff */
[C---:B------:R-:W-:Y:S01]  /*9660*/  FFMA R35, R73.reuse, R3, R35 ;  /* 0x0000000349237223 */ /* 0x040fe20000000023 */
[----:B------:R-:W-:Y:S01]  /*9670*/  F2FP.BF16.F32.PACK_AB R7, R32, R31 ;  /* 0x0000001f2007723e */ /* 0x000fe200000010ff */
[C---:B------:R-:W-:Y:S01]  /*9680*/  FFMA R36, R73.reuse, R0, R36 ;  /* 0x0000000049247223 */ /* 0x040fe20000000024 */
[----:B------:R-:W-:Y:S01]  /*9690*/  LOP3.LUT R0, R118, 0xffff0000, RZ, 0xc0, !PT ;  /* 0xffff000076007812 */ /* 0x000fe200078ec0ff */
[----:B------:R-:W-:Y:S01]  /*96a0*/  FFMA R37, R73, R2, R37 ;  /* 0x0000000249257223 */ /* 0x000fe20000000025 */
[----:B------:R-:W-:Y:S01]  /*96b0*/  SHF.L.U32 R3, R119, 0x10, RZ ;  /* 0x0000001077037819 */ /* 0x000fe200000006ff */
[----:B------:R1:W-:Y:S01]  /*96c0*/  STS.128 [R153+0x8400], R4 ;  /* 0x0084000499007388 */ /* 0x0003e20000000c00 */
[C---:B--2---:R-:W-:Y:S01]  /*96d0*/  SHF.L.U32 R2, R124.reuse, 0x10, RZ ;  /* 0x000000107c027819 */ /* 0x044fe200000006ff */
[----:B------:R-:W-:Y:S01]  /*96e0*/  FFMA R38, R73, R0, R38 ;  /* 0x0000000049267223 */ /* 0x000fe20000000026 */
[----:B------:R-:W-:Y:S01]  /*96f0*/  LOP3.LUT R0, R119, 0xffff0000, RZ, 0xc0, !PT ;  /* 0xffff000077007812 */ /* 0x000fe200078ec0ff */
[C---:B------:R-:W-:Y:S01]  /*9700*/  FFMA R39, R73.reuse, R3, R39 ;  /* 0x0000000349277223 */ /* 0x040fe20000000027 */
[----:B------:R-:W-:Y:S02]  /*9710*/  LOP3.LUT R3, R124, 0xffff0000, RZ, 0xc0, !PT ;  /* 0xffff00007c037812 */ /* 0x000fe400078ec0ff */
[----:B------:R-:W-:Y:S01]  /*9720*/  F2FP.BF16.F32.PACK_AB R8, R34, R33 ;  /* 0x000000212208723e */ /* 0x000fe200000010ff */
[----:B------:R-:W-:Y:S01]  /*9730*/  FFMA R40, R73, R0, R40 ;  /* 0x0000000049287223 */ /* 0x000fe20000000028 */
[----:B------:R-:W-:Y:S01]  /*9740*/  SHF.L.U32 R0, R125, 0x10, RZ ;  /* 0x000000107d007819 */ /* 0x000fe200000006ff */
[----:B------:R-:W-:Y:S01]  /*9750*/  FFMA R41, R73, R2, R41 ;  /* 0x0000000249297223 */ /* 0x000fe20000000029 */
[----:B------:R-:W-:Y:S01]  /*9760*/  LOP3.LUT R2, R125, 0xffff0000, RZ, 0xc0, !PT ;  /* 0xffff00007d027812 */ /* 0x000fe200078ec0ff */
[----:B------:R-:W-:Y:S01]  /*9770*/  FFMA R42, R73, R3, R42 ;  /* 0x00000003492a7223 */ /* 0x000fe2000000002a */
[----:B------:R-:W-:Y:S01]  /*9780*/  SHF.L.U32 R3, R127, 0x10, RZ ;  /* 0x000000107f037819 */ /* 0x000fe200000006ff */
[C---:B------:R-:W-:Y:S01]  /*9790*/  FFMA R43, R73.reuse, R0, R43 ;  /* 0x00000000492b7223 */ /* 0x040fe2000000002b */
[C---:B------:R-:W-:Y:S01]  /*97a0*/  SHF.L.U32 R0, R126.reuse, 0x10, RZ ;  /* 0x000000107e007819 */ /* 0x040fe200000006ff */
[C---:B------:R-:W-:Y:S01]  /*97b0*/  FFMA R44, R73.reuse, R2, R44 ;  /* 0x00000002492c7223 */ /* 0x040fe2000000002c */
[----:B------:R-:W-:Y:S02]  /*97c0*/  LOP3.LUT R2, R126, 0xffff0000, RZ, 0xc0, !PT ;  /* 0xffff00007e027812 */ /* 0x000fe400078ec0ff */
[----:B------:R-:W-:Y:S01]  /*97d0*/  F2FP.BF16.F32.PACK_AB R9, R36, R35 ;  /* 0x000000232409723e */ /* 0x000fe200000010ff */
        /* <DEDUP_REMOVED lines=8> */
[C---:B------:R-:W-:Y:S01]  /*9860*/  FFMA R49, R73.reuse, R2, R49 ;  /* 0x0000000249317223 */ /* 0x040fe20000000031 */
[----:B------:R-:W-:Y:S02]  /*9870*/  F2FP.BF16.F32.PACK_AB R10, R38, R37 ;  /* 0x00000025260a723e */ /* 0x000fe400000010ff */
[----:B------:R-:W-:Y:S01]  /*9880*/  F2FP.BF16.F32.PACK_AB R11, R40, R39 ;  /* 0x00000027280b723e */ /* 0x000fe200000010ff */
[----:B------:R-:W-:Y:S01]  /*9890*/  FFMA R50, R73, R0, R50 ;  /* 0x0000000049327223 */ /* 0x000fe20000000032 */
[----:B------:R-:W-:Y:S01]  /*98a0*/  LOP3.LUT R0, R133, 0xffff0000, RZ, 0xc0, !PT ;  /* 0xffff000085007812 */ /* 0x000fe200078ec0ff */
[C---:B------:R-:W-:Y:S01]  /*98b0*/  FFMA R51, R73.reuse, R3, R51 ;  /* 0x0000000349337223 */ /* 0x040fe20000000033 */
[C---:B------:R-:W-:Y:S01]  /*98c0*/  SHF.L.U32 R2, R134.reuse, 0x10, RZ ;  /* 0x0000001086027819 */ /* 0x040fe200000006ff */
[----:B------:R2:W-:Y:S01]  /*98d0*/  STS.128 [R152+0x8400], R8 ;  /* 0x0084000898007388 */ /* 0x0005e20000000c00 */
[----:B------:R-:W-:Y:S01]  /*98e0*/  LOP3.LUT R3, R134, 0xffff0000, RZ, 0xc0, !PT ;  /* 0xffff000086037812 */ /* 0x000fe200078ec0ff */
[----:B------:R-:W-:Y:S01]  /*98f0*/  FFMA R52, R73, R0, R52 ;  /* 0x0000000049347223 */ /* 0x000fe20000000034 */
[----:B-1----:R-:W-:Y:S01]  /*9900*/  SHF.L.U32 R4, R135, 0x10, RZ ;  /* 0x0000001087047819 */ /* 0x002fe200000006ff */
[----:B------:R-:W-:Y:S01]  /*9910*/  FFMA R53, R73, R2, R53 ;  /* 0x0000000249357223 */ /* 0x000fe20000000035 */
[----:B------:R-:W-:Y:S01]  /*9920*/  LOP3.LUT R5, R135, 0xffff0000, RZ, 0xc0, !PT ;  /* 0xffff000087057812 */ /* 0x000fe200078ec0ff */
[C---:B------:R-:W-:Y:S01]  /*9930*/  FFMA R54, R73.reuse, R3, R54 ;  /* 0x0000000349367223 */ /* 0x040fe20000000036 */
[----:B------:R-:W-:Y:S01]  /*9940*/  F2FP.BF16.F32.PACK_AB R12, R42, R41 ;  /* 0x000000292a0c723e */ /* 0x000fe200000010ff */
[C---:B------:R-:W-:Y:S01]  /*9950*/  FFMA R55, R73.reuse, R4, R55 ;  /* 0x0000000449377223 */ /* 0x040fe20000000037 */
[----:B------:R-:W-:Y:S01]  /*9960*/  F2FP.BF16.F32.PACK_AB R13, R44, R43 ;  /* 0x0000002b2c0d723e */ /* 0x000fe200000010ff */
[----:B------:R-:W-:Y:S01]  /*9970*/  FFMA R56, R73, R5, R56 ;  /* 0x0000000549387223 */ /* 0x000fe20000000038 */
[----:B------:R-:W-:Y:S02]  /*9980*/  F2FP.BF16.F32.PACK_AB R14, R46, R45 ;  /* 0x0000002d2e0e723e */ /* 0x000fe400000010ff */
[----:B------:R-:W-:Y:S02]  /*9990*/  F2FP.BF16.F32.PACK_AB R15, R48, R47 ;  /* 0x0000002f300f723e */ /* 0x000fe400000010ff */
[----:B------:R-:W-:Y:S02]  /*99a0*/  F2FP.BF16.F32.PACK_AB R4, R50, R49 ;  /* 0x000000313204723e */ /* 0x000fe400000010ff */
[----:B------:R-:W-:Y:S01]  /*99b0*/  F2FP.BF16.F32.PACK_AB R5, R52, R51 ;  /* 0x000000333405723e */ /* 0x000fe200000010ff */
[----:B------:R2:W-:Y:S01]  /*99c0*/  STS.128 [R151+0x8400], R12 ;  /* 0x0084000c97007388 */ /* 0x0005e20000000c00 */
[----:B------:R-:W-:Y:S02]  /*99d0*/  F2FP.BF16.F32.PACK_AB R6, R54, R53 ;  /* 0x000000353606723e */ /* 0x000fe400000010ff */
[----:B------:R-:W-:Y:S02]  /*99e0*/  F2FP.BF16.F32.PACK_AB R7, R56, R55 ;  /* 0x000000373807723e */ /* 0x000fe400000010ff */
[----:B------:R-:W-:Y:S02]  /*99f0*/  MOV R0, UR45 ;  /* 0x0000002d00007c02 */ /* 0x000fe40008000f00 */
[----:B------:R-:W-:Y:S01]  /*9a00*/  LEA R3, R75, UR44, 0x3 ;  /* 0x0000002c4b037c11 */ /* 0x000fe2000f8e18ff */
[----:B------:R2:W-:Y:S01]  /*9a10*/  STS.128 [R150+0x8400], R4 ;  /* 0x0084000496007388 */ /* 0x0005e20000000c00 */
[----:B------:R-:W-:Y:S02]  /*9a20*/  @P6 LEA R0, R0, UR44, 0x3 ;  /* 0x0000002c00006c11 */ /* 0x000fe4000f8e18ff */
[----:B------:R-:W-:Y:S02]  /*9a30*/  @P6 SHF.L.U32 R2, R157, 0x1f, RZ ;  /* 0x0000001f9d026819 */ /* 0x000fe400000006ff */
[----:B------:R-:W-:Y:S01]  /*9a40*/  @P6 IADD3 R0, PT, PT, R0, 0x50, RZ ;  /* 0x0000005000006810 */ /* 0x000fe20007ffe0ff */
[----:B------:R-:W-:Y:S01]  /*9a50*/  @!PT LDS RZ, [RZ] ;  /* 0x00000000fffff984 */ /* 0x000fe20000000800 */
[----:B------:R-:W-:Y:S01]  /*9a60*/  @!PT LDS RZ, [RZ] ;  /* 0x00000000fffff984 */ /* 0x000fe20000000800 */
[----:B------:R-:W-:Y:S01]  /*9a70*/  @!PT LDS RZ, [RZ] ;  /* 0x00000000fffff984 */ /* 0x000fe20000000800 */
[----:B------:R-:W-:Y:S01]  /*9a80*/  @!PT LDS RZ, [RZ] ;  /* 0x00000000fffff984 */ /* 0x000fe20000000800 */
[----:B------:R1:W-:Y:S06]  /*9a90*/  MEMBAR.ALL.CTA ;  /* 0x0000000000007992 */ /* 0x0003ec0000008000 */
[----:B-1----:R-:W1:Y:S01]  /*9aa0*/  FENCE.VIEW.ASYNC.S ;  /* 0x00000000000073c6 */ /* 0x002e620000000000 */
[----:B------:R-:W-:Y:S01]  /*9ab0*/  @P6 PRMT R0, R165, 0x654, R0 ;  /* 0x00000654a5006816 */ /* 0x000fe20000000000 */
[----:B-1----:R-:W-:Y:S06]  /*9ac0*/  BAR.SYNC.DEFER_BLOCKING 0x1, 0x80 ;  /* 0x0042000000007b1d */ /* 0x002fec0000010000 */
        /* <DEDUP_REMOVED lines=11> */
.L_x_120:
[----:B------:R-:W-:Y:S05]  /*9b80*/  BSYNC.RECONVERGENT B0 ;  /* 0x0000000000007941 */ /* 0x000fea0003800200 */
.L_x_119:
[----:B------:R-:W-:Y:S01]  /*9b90*/  BAR.SYNC.DEFER_BLOCKING 0x1, 0x80 ;  /* 0x0042000000007b1d */ /* 0x000fe20000010000 */
[----:B------:R-:W-:Y:S04]  /*9ba0*/  UIADD3 UR4, UPT, UPT, UR45, 0x1, URZ ;  /* 0x000000012d047890 */ /* 0x000fe8000fffe0ff */
[----:B------:R-:W-:Y:S04]  /*9bb0*/  UISETP.NE.AND UP0, UPT, UR4, 0x4, UPT ;  /* 0x000000040400788c */ /* 0x000fe8000bf05270 */
[----:B------:R-:W-:Y:S01]  /*9bc0*/  USEL UR46, UR4, URZ, UP0 ;  /* 0x000000ff042e7287 */ /* 0x000fe20008000000 */
[----:B------:R1:W-:Y:S01]  /*9bd0*/  @P6 SYNCS.ARRIVE.TRANS64.RED.A1T0 RZ, [R0+URZ], RZ ;  /* 0x000000ff00ff69a7 */ /* 0x0003e200081004ff */
[----:B------:R-:W-:Y:S01]  /*9be0*/  BSSY B1, `(.L_x_121) ;  /* 0x000001f000017945 */ /* 0x000fe20003800000 */
[----:B------:R-:W3:Y:S02]  /*9bf0*/  @P6 SYNCS.PHASECHK.TRANS64.TRYWAIT P0, [R3+URZ+0x30], R2 ;  /* 0x00003002030065a7 */ /* 0x000ee400080011ff */
[----:B---3--:R-:W-:Y:S01]  /*9c00*/  @P6 SEL R83, RZ, 0x1, !P0 ;  /* 0x00000001ff536807 */ /* 0x008fe20004000000 */
[----:B-1----:R-:W-:Y:S06]  /*9c10*/  @!P6 BRA `(.L_x_122) ;  /* 0x00000000006ce947 */ /* 0x002fec0003800000 */
[----:B------:R-:W-:Y:S01]  /*9c20*/  ISETP.NE.AND P1, PT, R96, RZ, PT ;  /* 0x000000ff6000720c */ /* 0x000fe20003f25270 */
[----:B------:R-:W-:Y:S01]  /*9c30*/  BSSY B0, `(.L_x_123) ;  /* 0x000000b000007945 */ /* 0x000fe20003800000 */
[----:B------:R-:W-:Y:S11]  /*9c40*/  ISETP.NE.AND P0, PT, R83, RZ, PT ;  /* 0x000000ff5300720c */ /* 0x000ff60003f05270 */
[----:B------:R-:W-:Y:S05]  /*9c50*/  @P1 IMAD R75, R75, 0x4000, R164 ;  /* 0x000040004b4b1824 */ /* 0x000fea00078e02a4 */
[----:B--2---:R-:W-:Y:S04]  /*9c60*/  @P1 IADD3 R4, PT, PT, R75, UR44, RZ ;  /* 0x0000002c4b041c10 */ /* 0x004fe8000fffe0ff */
[----:B------:R-:W-:Y:S01]  /*9c70*/  @P1 IADD3 R2, PT, PT, R81, R4, RZ ;  /* 0x0000000451021210 */ /* 0x000fe20007ffe0ff */
[--C-:B------:R-:W-:Y:S02]  /*9c80*/  @P1 IMAD.IADD R80, R80, 0x1, R4.reuse ;  /* 0x0000000150501824 */ /* 0x100fe400078e0204 */
[----:B------:R-:W-:Y:S01]  /*9c90*/  @P1 IMAD.IADD R4, R82, 0x1, R4 ;  /* 0x0000000152041824 */ /* 0x000fe200078e0204 */
[----:B------:R-:W-:Y:S06]  /*9ca0*/  @P0 BRA `(.L_x_124) ;  /* 0x00000000000c0947 */ /* 0x000fec0003800000 */
[----:B------:R-:W-:Y:S04]  /*9cb0*/  SHF.L.U32 R0, R157, 0x1f, RZ ;  /* 0x0000001f9d007819 */ /* 0x000fe800000006ff */
[----:B------:R-:W1:Y:S02]  /*9cc0*/  SYNCS.PHASECHK.TRANS64.TRYWAIT P0, [R3+URZ+0x30], R0 ;  /* 0x00003000030075a7 */ /* 0x000e6400080011ff */
[----:B-1----:R-:W-:Y:S05]  /*9cd0*/  @!P0 BRA `(.L_x_125) ;  /* 0x0000002000208947 */ /* 0x002fea0003800000 */
.L_x_124:
[----:B------:R-:W-:Y:S05]  /*9ce0*/  BSYNC B0 ;  /* 0x0000000000007941 */ /* 0x000fea0003800000 */
.L_x_123:
[----:B------:R-:W-:Y:S11]  /*9cf0*/  ISETP.NE.AND P0, PT, R96, RZ, PT ;  /* 0x000000ff6000720c */ /* 0x000ff60003f05270 */
[----:B------:R-:W-:Y:S02]  /*9d00*/  @!UPT UIADD3 URZ, UPT, UPT, URZ, URZ, URZ ;  /* 0x000000fffffff290 */ /* 0x000fe4000fffe0ff */
[----:B------:R3:W4:Y:S01]  /*9d10*/  @P0 LDS.128 R76, [R75+UR44+0x400] ;  /* 0x0004002c4b4c0984 */ /* 0x0007220008000c00 */
[----:B------:R-:W-:Y:S01]  /*9d20*/  @P0 IMAD.IADD R81, R81, 0x1, R80 ;  /* 0x0000000151510824 */ /* 0x000fe200078e0250 */
[C---:B-1----:R-:W-:Y:S01]  /*9d30*/  @P0 IADD3 R3, PT, PT, R82.reuse, R80, RZ ;  /* 0x0000005052030210 */ /* 0x042fe20007ffe0ff */
[C---:B------:R-:W-:Y:S01]  /*9d40*/  @P0 IMAD.IADD R0, R82.reuse, 0x1, R2 ;  /* 0x0000000152000824 */ /* 0x040fe200078e0202 */
[----:B------:R3:W1:Y:S02]  /*9d50*/  @P0 LDS.128 R84, [R4+0x400] ;  /* 0x0004000004540984 */ /* 0x0006640000000c00 */
[----:B------:R-:W-:Y:S02]  /*9d60*/  @P0 IADD3 R82, PT, PT, R82, R81, RZ ;  /* 0x0000005152520210 */ /* 0x000fe40007ffe0ff */
[----:B------:R3:W2:Y:S04]  /*9d70*/  @P0 LDS.128 R92, [R2+0x400] ;  /* 0x00040000025c0984 */ /* 0x0006a80000000c00 */
[----:B------:R3:W1:Y:S04]  /*9d80*/  @P0 LDS.128 R100, [R0+0x400] ;  /* 0x0004000000640984 */ /* 0x0006680000000c00 */
[----:B------:R3:W1:Y:S04]  /*9d90*/  @P0 LDS.128 R108, [R80+0x400] ;  /* 0x00040000506c0984 */ /* 0x0006680000000c00 */
[----:B------:R3:W1:Y:S04]  /*9da0*/  @P0 LDS.128 R116, [R3+0x400] ;  /* 0x0004000003740984 */ /* 0x0006680000000c00 */
[----:B------:R3:W1:Y:S04]  /*9db0*/  @P0 LDS.128 R124, [R81+0x400] ;  /* 0x00040000517c0984 */ /* 0x0006680000000c00 */
[----:B------:R3:W1:Y:S02]  /*9dc0*/  @P0 LDS.128 R132, [R82+0x400] ;  /* 0x0004000052840984 */ /* 0x0006640000000c00 */
.L_x_122:
[----:B------:R-:W-:Y:S05]  /*9dd0*/  BSYNC B1 ;  /* 0x0000000000017941 */ /* 0x000fea0003800000 */
.L_x_121:
[----:B---3--:R-:W-:Y:S05]  /*9de0*/  VIADD R0, R71, 0xc0 ;  /* 0x000000c047007836 */ /* 0x008fea0000000000 */
[----:B------:R-:W-:Y:S04]  /*9df0*/  SHF.R.U32.HI R0, RZ, 0x15, R0 ;  /* 0x00000015ff007819 */ /* 0x000fe80000011600 */
[----:B------:R-:W-:Y:S11]  /*9e00*/  LOP3.LUT P0, RZ, R0, 0x3, R143, 0x48, !PT ;  /* 0x0000000300ff7812 */ /* 0x000ff6000780488f */
[----:B------:R-:W-:Y:S02]  /*9e10*/  @!UPT UIADD3 URZ, UPT, UPT, URZ, URZ, URZ ;  /* 0x000000fffffff290 */ /* 0x000fe4000fffe0ff */
[----:B------:R-:W-:Y:S05]  /*9e20*/  @!P0 BRA `(.L_x_126) ;  /* 0x0000000000408947 */ /* 0x000fea0003800000 */
[----:B------:R-:W3:Y:S01]  /*9e30*/  LDCU.64 UR8, c[0x4][0x70] ;  /* 0x01000e00ff0877ac */ /* 0x000ee20008000a00 */
[----:B------:R-:W-:Y:S01]  /*9e40*/  MOV R3, 0x0 ;  /* 0x0000000000037802 */ /* 0x000fe20000000f00 */
[----:B--2---:R-:W-:Y:S02]  /*9e50*/  HFMA2 R12, -RZ, RZ, 0, 5.9604644775390625e-08 ;  /* 0x00000001ff0c7431 */ /* 0x004fe400000001ff */
[----:B------:R-:W-:Y:S02]  /*9e60*/  IMAD.MOV.U32 R8, RZ, RZ, 0x192 ;  /* 0x00000192ff087424 */ /* 0x000fe400078e00ff */
[----:B------:R-:W-:Y:S01]  /*9e70*/  IMAD.MOV.U32 R13, RZ, RZ, RZ ;  /* 0x000000ffff0d7224 */ /* 0x000fe200078e00ff */
[----:B------:R-:W2:Y:S01]  /*9e80*/  LDCU.64 UR6, c[0x4][0x78] ;  /* 0x01000f00ff0677ac */ /* 0x000ea20008000a00 */
[----:B------:R-:W1:Y:S01]  /*9e90*/  LDC.64 R2, c[0x4][R3] ;  /* 0x0100000003027b82 */ /* 0x000e620000000a00 */
[----:B------:R-:W5:Y:S01]  /*9ea0*/  LDCU.64 UR4, c[0x4][0x10] ;  /* 0x01000200ff0477ac */ /* 0x000f620008000a00 */
[----:B---3--:R-:W-:Y:S01]  /*9eb0*/  MOV R5, UR9 ;  /* 0x0000000900057c02 */ /* 0x008fe20008000f00 */
[----:B------:R-:W-:Y:S01]  /*9ec0*/  IMAD.U32 R4, RZ, RZ, UR8 ;  /* 0x00000008ff047e24 */ /* 0x000fe2000f8e00ff */
[----:B--2---:R-:W-:Y:S01]  /*9ed0*/  MOV R7, UR7 ;  /* 0x0000000700077c02 */ /* 0x004fe20008000f00 */
[----:B------:R-:W-:Y:S01]  /*9ee0*/  IMAD.U32 R6, RZ, RZ, UR6 ;  /* 0x00000006ff067e24 */ /* 0x000fe2000f8e00ff */
[----:B-----5:R-:W-:Y:S01]  /*9ef0*/  MOV R11, UR5 ;  /* 0x00000005000b7c02 */ /* 0x020fe20008000f00 */
[----:B------:R-:W-:Y:S02]  /*9f00*/  IMAD.U32 R10, RZ, RZ, UR4 ;  /* 0x00000004ff0a7e24 */ /* 0x000fe4000f8e00ff */
[----:B------:R-:W-:Y:S07]  /*9f10*/  LEPC R20, `(.L_x_126) ;  /* 0x000000001014794e */ /* 0x000fee0000000000 */
[----:B-1--4-:R-:W-:Y:S05]  /*9f20*/  CALL.ABS.NOINC R2 ;  /* 0x0000000002007343 */ /* 0x012fea0003c00000 */
.L_x_126:
[----:B------:R-:W-:Y:S01]  /*9f30*/  ISETP.NE.AND P0, PT, R160, RZ, PT ;  /* 0x000000ffa000720c */ /* 0x000fe20003f05270 */
[----:B------:R-:W-:Y:S05]  /*9f40*/  WARPSYNC.ALL ;  /* 0x0000000000007948 */ /* 0x000fea0003800000 */
[----:B------:R-:W-:Y:S01]  /*9f50*/  R2UR UR4, R71 ;  /* 0x00000000470472ca */ /* 0x000fe200000e0000 */
[----:B------:R-:W3:Y:S01]  /*9f60*/  S2UR UR6, SR_CgaCtaId ;  /* 0x00000000000679c3 */ /* 0x000ee20000008800 */
[----:B------:R-:W-:Y:S01]  /*9f70*/  R2UR UR5, R74 ;  /* 0x000000004a0572ca */ /* 0x000fe200000e0000 */
[----:B------:R-:W-:Y:S01]  /*9f80*/  BSSY.RECONVERGENT B0, `(.L_x_127) ;  /* 0x0000100000007945 */ /* 0x000fe20003800200 */
[C---:B----4-:R-:W-:Y:S02]  /*9f90*/  SHF.L.U32 R71, R76.reuse, 0x10, RZ ;  /* 0x000000104c477819 */ /* 0x050fe400000006ff */
[----:B------:R-:W-:Y:S02]  /*9fa0*/  LOP3.LUT R72, R76, 0xffff0000, RZ, 0xc0, !PT ;  /* 0xffff00004c487812 */ /* 0x000fe400078ec0ff */
[C---:B------:R-:W-:Y:S02]  /*9fb0*/  SHF.L.U32 R74, R77.reuse, 0x10, RZ ;  /* 0x000000104d4a7819 */ /* 0x040fe400000006ff */
[----:B------:R-:W-:Y:S02]  /*9fc0*/  LOP3.LUT R75, R77, 0xffff0000, RZ, 0xc0, !PT ;  /* 0xffff00004d4b7812 */ /* 0x000fe400078ec0ff */
[C---:B------:R-:W-:Y:S01]  /*9fd0*/  SHF.L.U32 R76, R78.reuse, 0x10, RZ ;  /* 0x000000104e4c7819 */ /* 0x040fe200000006ff */
[----:B--2---:R-:W2:Y:S01]  /*9fe0*/  LDTM.x64 R4, tmem[UR4+0xc0] ;  /* 0x0000c004000479ee */ /* 0x004ea20008340000 */
[----:B------:R-:W-:Y:S01]  /*9ff0*/  LOP3.LUT R77, R78, 0xffff0000, RZ, 0xc0, !PT ;  /* 0xffff00004e4d7812 */ /* 0x000fe200078ec0ff */
[----:B------:R-:W-:Y:S01]  /*a000*/  NOP ;  /* 0x0000000000007918 */ /* 0x000fe20000000000 */
[C---:B------:R-:W-:Y:S01]  /*a010*/  SHF.L.U32 R78, R79.reuse, 0x10, RZ ;  /* 0x000000104f4e7819 */ /* 0x040fe200000006ff */
[----:B------:R-:W-:Y:S01]  /*a020*/  UIADD3 UR4, UPT, UPT, UR5, 0xb0, URZ ;  /* 0x000000b005047890 */ /* 0x000fe2000fffe0ff */
[----:B------:R-:W-:Y:S02]  /*a030*/  LOP3.LUT R79, R79, 0xffff0000, RZ, 0xc0, !PT ;  /* 0xffff00004f4f7812 */ /* 0x000fe400078ec0ff */
[C---:B-1----:R-:W-:Y:S02]  /*a040*/  SHF.L.U32 R80, R84.reuse, 0x10, RZ ;  /* 0x0000001054507819 */ /* 0x042fe400000006ff */
[----:B------:R-:W-:Y:S02]  /*a050*/  LOP3.LUT R81, R84, 0xffff0000, RZ, 0xc0, !PT ;  /* 0xffff000054517812 */ /* 0x000fe400078ec0ff */
[C---:B------:R-:W-:Y:S02]  /*a060*/  SHF.L.U32 R82, R85.reuse, 0x10, RZ ;  /* 0x0000001055527819 */ /* 0x040fe400000006ff */
[----:B------:R-:W-:Y:S02]  /*a070*/  LOP3.LUT R83, R85, 0xffff0000, RZ, 0xc0, !PT ;  /* 0xffff000055537812 */ /* 0x000fe400078ec0ff */
[C---:B------:R-:W-:Y:S02]  /*a080*/  SHF.L.U32 R84, R86.reuse, 0x10, RZ ;  /* 0x0000001056547819 */ /* 0x040fe400000006ff */
[----:B------:R-:W-:Y:S02]  /*a090*/  LOP3.LUT R85, R86, 0xffff0000, RZ, 0xc0, !PT ;  /* 0xffff000056557812 */ /* 0x000fe400078ec0ff */
[C---:B------:R-:W-:Y:S02]  /*a0a0*/  SHF.L.U32 R86, R87.reuse, 0x10, RZ ;  /* 0x0000001057567819 */ /* 0x040fe400000006ff */
[----:B------:R-:W-:Y:S02]  /*a0b0*/  LOP3.LUT R87, R87, 0xffff0000, RZ, 0xc0, !PT ;  /* 0xffff000057577812 */ /* 0x000fe400078ec0ff */
[C---:B------:R-:W-:Y:S01]  /*a0c0*/  SHF.L.U32 R88, R92.reuse, 0x10, RZ ;  /* 0x000000105c587819 */ /* 0x040fe200000006ff */
[----:B---3--:R-:W-:Y:S01]  /*a0d0*/  UPRMT UR4, UR6, 0x654, UR4 ;  /* 0x0000065406047896 */ /* 0x008fe20008000004 */
[----:B------:R-:W-:Y:S01]  /*a0e0*/  LOP3.LUT R89, R92, 0xffff0000, RZ, 0xc0, !PT ;  /* 0xffff00005c597812 */ /* 0x000fe200078ec0ff */
[C---:B--2---:R-:W-:Y:S01]  /*a0f0*/  FMUL R4, R70.reuse, R4 ;  /* 0x0000000446047220 */ /* 0x044fe20000400000 */
[C---:B------:R-:W-:Y:S01]  /*a100*/  SHF.L.U32 R90, R93.reuse, 0x10, RZ ;  /* 0x000000105d5a7819 */ /* 0x040fe200000006ff */
[----:B------:R-:W-:Y:S01]  /*a110*/  FMUL R5, R70, R5 ;  /* 0x0000000546057220 */ /* 0x000fe20000400000 */
[----:B------:R-:W-:Y:S01]  /*a120*/  LOP3.LUT R91, R93, 0xffff0000, RZ, 0xc0, !PT ;  /* 0xffff00005d5b7812 */ /* 0x000fe200078ec0ff */
[C---:B------:R-:W-:Y:S01]  /*a130*/  FFMA R4, R73.reuse, R71, R4 ;  /* 0x0000004749047223 */ /* 0x040fe20000000004 */
[C---:B------:R-:W-:Y:S01]  /*a140*/  SHF.L.U32 R92, R94.reuse, 0x10, RZ ;  /* 0x000000105e5c7819 */ /* 0x040fe200000006ff */
[----:B------:R-:W-:Y:S01]  /*a150*/  FFMA R5, R73, R72, R5 ;  /* 0x0000004849057223 */ /* 0x000fe20000000005 */
[----:B------:R-:W-:Y:S01]  /*a160*/  LOP3.LUT R93, R94, 0xffff0000, RZ, 0xc0, !PT ;  /* 0xffff00005e5d7812 */ /* 0x000fe200078ec0ff */
[----:B------:R-:W-:Y:S01]  /*a170*/  SYNCS.ARRIVE.TRANS64.RED.A1T0 RZ, [UR4], RZ ;  /* 0x000000ffffff79a7 */ /* 0x000fe20008100404 */
[----:B------:R-:W-:Y:S01]  /*a180*/  SHF.L.U32 R94, R95, 0x10, RZ ;  /* 0x000000105f5e7819 */ /* 0x000fe200000006ff */
[C---:B------:R-:W-:Y:S01]  /*a190*/  FMUL R6, R70.reuse, R6 ;  /* 0x0000000646067220 */ /* 0x040fe20000400000 */
[----:B------:R-:W-:Y:S01]  /*a1a0*/  F2FP.BF16.F32.PACK_AB R4, R5, R4 ;  /* 0x000000040504723e */ /* 0x000fe200000010ff */
[----:B------:R-:W-:Y:S01]  /*a1b0*/  FMUL R7, R70, R7 ;  /* 0x0000000746077220 */ /* 0x000fe20000400000 */
[----:B------:R-:W-:Y:S01]  /*a1c0*/  LOP3.LUT R95, R95, 0xffff0000, RZ, 0xc0, !PT ;  /* 0xffff00005f5f7812 */ /* 0x000fe200078ec0ff */
[C---:B------:R-:W-:Y:S01]  /*a1d0*/  FFMA R6, R73.reuse, R74, R6 ;  /* 0x0000004a49067223 */ /* 0x040fe20000000006 */
[C---:B------:R-:W-:Y:S01]  /*a1e0*/  SHF.L.U32 R96, R100.reuse, 0x10, RZ ;  /* 0x0000001064607819 */ /* 0x040fe200000006ff */
[----:B------:R-:W-:Y:S01]  /*a1f0*/  FFMA R7, R73, R75, R7 ;  /* 0x0000004b49077223 */ /* 0x000fe20000000007 */
[----:B------:R-:W-:Y:S01]  /*a200*/  LOP3.LUT R97, R100, 0xffff0000, RZ, 0xc0, !PT ;  /* 0xffff000064617812 */ /* 0x000fe200078ec0ff */
[C---:B------:R-:W-:Y:S01]  /*a210*/  FMUL R8, R70.reuse, R8 ;  /* 0x0000000846087220 */ /* 0x040fe20000400000 */
[----:B------:R-:W-:Y:S01]  /*a220*/  SHF.L.U32 R98, R101, 0x10, RZ ;  /* 0x0000001065627819 */ /* 0x000fe200000006ff */
        /* <DEDUP_REMOVED lines=8> */
[C---:B------:R-:W-:Y:S01]  /*a2b0*/  FMUL R11, R70.reuse, R11 ;  /* 0x0000000b460b7220 */ /* 0x040fe20000400000 */
[----:B------:R-:W-:Y:S01]  /*a2c0*/  F2FP.BF16.F32.PACK_AB R6, R9, R8 ;  /* 0x000000080906723e */ /* 0x000fe200000010ff */
[----:B------:R-:W-:Y:S01]  /*a2d0*/  FFMA R10, R73, R78, R10 ;  /* 0x0000004e490a7223 */ /* 0x000fe2000000000a */
[C---:B------:R-:W-:Y:S01]  /*a2e0*/  SHF.L.U32 R102, R103.reuse, 0x10, RZ ;  /* 0x0000001067667819 */ /* 0x040fe200000006ff */
[C---:B------:R-:W-:Y:S01]  /*a2f0*/  FMUL R0, R70.reuse, R12 ;  /* 0x0000000c46007220 */ /* 0x040fe20000400000 */
[----:B------:R-:W-:Y:S01]  /*a300*/  LOP3.LUT R103, R103, 0xffff0000, RZ, 0xc0, !PT ;  /* 0xffff000067677812 */ /* 0x000fe200078ec0ff */
[----:B------:R-:W-:Y:S01]  /*a310*/  FMUL R2, R70, R13 ;  /* 0x0000000d46027220 */ /* 0x000fe20000400000 */
[----:B------:R-:W-:Y:S01]  /*a320*/  SHF.L.U32 R104, R108, 0x10, RZ ;  /* 0x000000106c687819 */ /* 0x000fe200000006ff */
[----:B------:R-:W-:Y:S01]  /*a330*/  FMUL R3, R70, R14 ;  /* 0x0000000e46037220 */ /* 0x000fe20000400000 */
[----:B------:R-:W-:Y:S01]  /*a340*/  LOP3.LUT R105, R108, 0xffff0000, RZ, 0xc0, !PT ;  /* 0xffff00006c697812 */ /* 0x000fe200078ec0ff */
[----:B------:R-:W-:Y:S01]  /*a350*/  FFMA R11, R73, R79, R11 ;  /* 0x0000004f490b7223 */ /* 0x000fe2000000000b */
[C---:B------:R-:W-:Y:S01]  /*a360*/  SHF.L.U32 R106, R109.reuse, 0x10, RZ ;  /* 0x000000106d6a7819 */ /* 0x040fe200000006ff */
[C---:B------:R-:W-:Y:S01]  /*a370*/  FMUL R15, R70.reuse, R15 ;  /* 0x0000000f460f7220 */ /* 0x040fe20000400000 */
[----:B------:R-:W-:Y:S01]  /*a380*/  LOP3.LUT R107, R109, 0xffff0000, RZ, 0xc0, !PT ;  /* 0xffff00006d6b7812 */ /* 0x000fe200078ec0ff */
[----:B------:R-:W-:Y:S01]  /*a390*/  FFMA R0, R73, R80, R0 ;  /* 0x0000005049007223 */ /* 0x000fe20000000000 */
[----:B------:R-:W-:Y:S01]  /*a3a0*/  F2FP.BF16.F32.PACK_AB R7, R11, R10 ;  /* 0x0000000a0b07723e */ /* 0x000fe200000010ff */
[----:B------:R-:W-:Y:S01]  /*a3b0*/  FMUL R12, R70, R16 ;  /* 0x00000010460c7220 */ /* 0x000fe20000400000 */
[C---:B------:R-:W-:Y:S01]  /*a3c0*/  SHF.L.U32 R108, R110.reuse, 0x10, RZ ;  /* 0x000000106e6c7819 */ /* 0x040fe200000006ff */
[----:B------:R-:W-:Y:S01]  /*a3d0*/  FFMA R2, R73, R81, R2 ;  /* 0x0000005149027223 */ /* 0x000fe20000000002 */
[----:B------:R-:W-:Y:S01]  /*a3e0*/  LOP3.LUT R109, R110, 0xffff0000, RZ, 0xc0, !PT ;  /* 0xffff00006e6d7812 */ /* 0x000fe200078ec0ff */
[----:B------:R-:W-:Y:S01]  /*a3f0*/  FMUL R13, R70, R17 ;  /* 0x00000011460d7220 */ /* 0x000fe20000400000 */
[----:B------:R-:W-:Y:S01]  /*a400*/  SHF.L.U32 R110, R111, 0x10, RZ ;  /* 0x000000106f6e7819 */ /* 0x000fe200000006ff */
[----:B------:R-:W-:Y:S01]  /*a410*/  FFMA R3, R73, R82, R3 ;  /* 0x0000005249037223 */ /* 0x000fe20000000003 */
[----:B------:R-:W-:Y:S01]  /*a420*/  F2FP.BF16.F32.PACK_AB R8, R2, R0 ;  /* 0x000000000208723e */ /* 0x000fe200000010ff */
[----:B------:R-:W-:Y:S01]  /*a430*/  FMUL R14, R70, R18 ;  /* 0x00000012460e7220 */ /* 0x000fe20000400000 */
[----:B------:R-:W-:Y:S01]  /*a440*/  LOP3.LUT R111, R111, 0xffff0000, RZ, 0xc0, !PT ;  /* 0xffff00006f6f7812 */ /* 0x000fe200078ec0ff */
[----:B------:R1:W-:Y:S01]  /*a450*/  STS.128 [R164+UR44+0xc400], R4 ;  /* 0x00c40004a4007988 */ /* 0x0003e20008000c2c */
[C---:B------:R-:W-:Y:S01]  /*a460*/  FFMA R15, R73.reuse, R83, R15 ;  /* 0x00000053490f7223 */ /* 0x040fe2000000000f */
[C---:B------:R-:W-:Y:S01]  /*a470*/  SHF.L.U32 R112, R116.reuse, 0x10, RZ ;  /* 0x0000001074707819 */ /* 0x040fe200000006ff */
[C---:B------:R-:W-:Y:S01]  /*a480*/  FFMA R12, R73.reuse, R84, R12 ;  /* 0x00000054490c7223 */ /* 0x040fe2000000000c */
[C---:B------:R-:W-:Y:S01]  /*a490*/  FFMA R13, R73.reuse, R85, R13 ;  /* 0x00000055490d7223 */ /* 0x040fe2000000000d */
[----:B------:R-:W-:Y:S01]  /*a4a0*/  LOP3.LUT R113, R116, 0xffff0000, RZ, 0xc0, !PT ;  /* 0xffff000074717812 */ /* 0x000fe200078ec0ff */
[----:B------:R-:W-:Y:S01]  /*a4b0*/  FFMA R14, R73, R86, R14 ;  /* 0x00000056490e7223 */ /* 0x000fe2000000000e */
[----:B------:R-:W-:Y:S01]  /*a4c0*/  F2FP.BF16.F32.PACK_AB R9, R15, R3 ;  /* 0x000000030f09723e */ /* 0x000fe200000010ff */
[C---:B------:R-:W-:Y:S01]  /*a4d0*/  FMUL R19, R70.reuse, R19 ;  /* 0x0000001346137220 */ /* 0x040fe20000400000 */
[----:B------:R-:W-:Y:S01]  /*a4e0*/  F2FP.BF16.F32.PACK_AB R10, R13, R12 ;  /* 0x0000000c0d0a723e */ /* 0x000fe200000010ff */
[C---:B------:R-:W-:Y:S01]  /*a4f0*/  FMUL R16, R70.reuse, R20 ;  /* 0x0000001446107220 */ /* 0x040fe20000400000 */
[C---:B------:R-:W-:Y:S01]  /*a500*/  FMUL R17, R70.reuse, R21 ;  /* 0x0000001546117220 */ /* 0x040fe20000400000 */
[----:B------:R-:W-:Y:S01]  /*a510*/  FFMA R19, R73, R87, R19 ;  /* 0x0000005749137223 */ /* 0x000fe20000000013 */
[C---:B------:R-:W-:Y:S01]  /*a520*/  FMUL R18, R70.reuse, R22 ;  /* 0x0000001646127220 */ /* 0x040fe20000400000 */
[----:B------:R-:W-:Y:S01]  /*a530*/  SHF.L.U32 R114, R117, 0x10, RZ ;  /* 0x0000001075727819 */ /* 0x000fe200000006ff */
[C---:B------:R-:W-:Y:S01]  /*a540*/  FFMA R16, R73.reuse, R88, R16 ;  /* 0x0000005849107223 */ /* 0x040fe20000000010 */
[----:B------:R-:W-:Y:S01]  /*a550*/  FFMA R17, R73, R89, R17 ;  /* 0x0000005949117223 */ /* 0x000fe20000000011 */
[----:B------:R-:W-:Y:S01]  /*a560*/  F2FP.BF16.F32.PACK_AB R11, R19, R14 ;  /* 0x0000000e130b723e */ /* 0x000fe200000010ff */
[----:B------:R-:W-:Y:S01]  /*a570*/  FFMA R18, R73, R90, R18 ;  /* 0x0000005a49127223 */ /* 0x000fe20000000012 */
[C---:B------:R-:W-:Y:S01]  /*a580*/  FMUL R23, R70.reuse, R23 ;  /* 0x0000001746177220 */ /* 0x040fe20000400000 */
[----:B------:R-:W-:Y:S01]  /*a590*/  LOP3.LUT R115, R117, 0xffff0000, RZ, 0xc0, !PT ;  /* 0xffff000075737812 */ /* 0x000fe200078ec0ff */
[C---:B------:R-:W-:Y:S01]  /*a5a0*/  FMUL R20, R70.reuse, R24 ;  /* 0x0000001846147220 */ /* 0x040fe20000400000 */
[----:B------:R1:W-:Y:S01]  /*a5b0*/  STS.128 [R163+0xc400], R8 ;  /* 0x00c40008a3007388 */ /* 0x0003e20000000c00 */
[----:B------:R-:W-:Y:S01]  /*a5c0*/  F2FP.BF16.F32.PACK_AB R16, R17, R16 ;  /* 0x000000101110723e */ /* 0x000fe200000010ff */
[C---:B------:R-:W-:Y:S01]  /*a5d0*/  FFMA R23, R73.reuse, R91, R23 ;  /* 0x0000005b49177223 */ /* 0x040fe20000000017 */
[----:B------:R-:W-:Y:S01]  /*a5e0*/  FFMA R20, R73, R92, R20 ;  /* 0x0000005c49147223 */ /* 0x000fe20000000014 */
[----:B------:R-:W-:Y:S01]  /*a5f0*/  FMUL R21, R70, R25 ;  /* 0x0000001946157220 */ /* 0x000fe20000400000 */
[----:B------:R-:W-:Y:S01]  /*a600*/  SHF.L.U32 R116, R118, 0x10, RZ ;  /* 0x0000001076747819 */ /* 0x000fe200000006ff */
[C---:B------:R-:W-:Y:S01]  /*a610*/  FMUL R22, R70.reuse, R26 ;  /* 0x0000001a46167220 */ /* 0x040fe20000400000 */
[----:B------:R-:W-:Y:S01]  /*a620*/  F2FP.BF16.F32.PACK_AB R17, R23, R18 ;  /* 0x000000121711723e */ /* 0x000fe200000010ff */
[C---:B------:R-:W-:Y:S01]  /*a630*/  FFMA R21, R73.reuse, R93, R21 ;  /* 0x0000005d49157223 */ /* 0x040fe20000000015 */
[----:B------:R-:W-:Y:S01]  /*a640*/  FMUL R27, R70, R27 ;  /* 0x0000001b461b7220 */ /* 0x000fe20000400000 */
[----:B------:R-:W-:Y:S01]  /*a650*/  FFMA R22, R73, R94, R22 ;  /* 0x0000005e49167223 */ /* 0x000fe20000000016 */
[----:B------:R-:W-:Y:S01]  /*a660*/  LOP3.LUT R117, R118, 0xffff0000, RZ, 0xc0, !PT ;  /* 0xffff000076757812 */ /* 0x000fe200078ec0ff */
[C---:B------:R-:W-:Y:S01]  /*a670*/  FMUL R24, R70.reuse, R28 ;  /* 0x0000001c46187220 */ /* 0x040fe20000400000 */
[----:B------:R-:W-:Y:S01]  /*a680*/  F2FP.BF16.F32.PACK_AB R18, R21, R20 ;  /* 0x000000141512723e */ /* 0x000fe200000010ff */
[C---:B------:R-:W-:Y:S01]  /*a690*/  FFMA R27, R73.reuse, R95, R27 ;  /* 0x0000005f491b7223 */ /* 0x040fe2000000001b */
[C---:B------:R-:W-:Y:S01]  /*a6a0*/  FMUL R25, R70.reuse, R29 ;  /* 0x0000001d46197220 */ /* 0x040fe20000400000 */
[----:B------:R-:W-:Y:S01]  /*a6b0*/  FFMA R24, R73, R96, R24 ;  /* 0x0000006049187223 */ /* 0x000fe20000000018 */
[----:B------:R-:W-:Y:S01]  /*a6c0*/  SHF.L.U32 R118, R119, 0x10, RZ ;  /* 0x0000001077767819 */ /* 0x000fe200000006ff */
[C---:B------:R-:W-:Y:S01]  /*a6d0*/  FMUL R26, R70.reuse, R30 ;  /* 0x0000001e461a7220 */ /* 0x040fe20000400000 */
[----:B------:R-:W-:Y:S01]  /*a6e0*/  F2FP.BF16.F32.PACK_AB R19, R27, R22 ;  /* 0x000000161b13723e */ /* 0x000fe200000010ff */
[C---:B------:R-:W-:Y:S01]  /*a6f0*/  FFMA R25, R73.reuse, R97, R25 ;  /* 0x0000006149197223 */ /* 0x040fe20000000019 */
[C---:B------:R-:W-:Y:S01]  /*a700*/  FMUL R31, R70.reuse, R31 ;  /* 0x0000001f461f7220 */ /* 0x040fe20000400000 */
[----:B------:R-:W-:Y:S01]  /*a710*/  FFMA R26, R73, R98, R26 ;  /* 0x00000062491a7223 */ /* 0x000fe2000000001a */
[----:B------:R-:W-:Y:S01]  /*a720*/  LOP3.LUT R119, R119, 0xffff0000, RZ, 0xc0, !PT ;  /* 0xffff000077777812 */ /* 0x000fe200078ec0ff */
[----:B------:R1:W-:Y:S01]  /*a730*/  STS.128 [R162+0xc400], R16 ;  /* 0x00c40010a2007388 */ /* 0x0003e20000000c00 */
[----:B------:R-:W-:Y:S01]  /*a740*/  F2FP.BF16.F32.PACK_AB R24, R25, R24 ;  /* 0x000000181918723e */ /* 0x000fe200000010ff */
[C---:B------:R-:W-:Y:S01]  /*a750*/  FFMA R31, R73.reuse, R99, R31 ;  /* 0x00000063491f7223 */ /* 0x040fe2000000001f */
[C---:B------:R-:W-:Y:S01]  /*a760*/  FMUL R28, R70.reuse, R32 ;  /* 0x00000020461c7220 */ /* 0x040fe20000400000 */
[C---:B------:R-:W-:Y:S01]  /*a770*/  FMUL R29, R70.reuse, R33 ;  /* 0x00000021461d7220 */ /* 0x040fe20000400000 */
[----:B------:R-:W-:Y:S01]  /*a780*/  FMUL R30, R70, R34 ;  /* 0x00000022461e7220 */ /* 0x000fe20000400000 */
[----:B------:R-:W-:Y:S01]  /*a790*/  SHF.L.U32 R120, R124, 0x10, RZ ;  /* 0x000000107c787819 */ /* 0x000fe200000006ff */
[----:B------:R-:W-:Y:S01]  /*a7a0*/  FFMA R28, R73, R100, R28 ;  /* 0x00000064491c7223 */ /* 0x000fe2000000001c */
[----:B------:R-:W-:Y:S01]  /*a7b0*/  F2FP.BF16.F32.PACK_AB R25, R31, R26 ;  /* 0x0000001a1f19723e */ /* 0x000fe200000010ff */
[C---:B------:R-:W-:Y:S01]  /*a7c0*/  FFMA R29, R73.reuse, R101, R29 ;  /* 0x00000065491d7223 */ /* 0x040fe2000000001d */
[----:B------:R-:W-:Y:S01]  /*a7d0*/  FFMA R30, R73, R102, R30 ;  /* 0x00000066491e7223 */ /* 0x000fe2000000001e */
[----:B------:R-:W-:Y:S01]  /*a7e0*/  FMUL R35, R70, R35 ;  /* 0x0000002346237220 */ /* 0x000fe20000400000 */
        /* <DEDUP_REMOVED lines=34> */
[----:B------:R-:W-:Y:S01]  /*aa10*/  FFMA R41, R73, R113, R41 ;  /* 0x0000007149297223 */ /* 0x000fe20000000029 */
[C---:B------:R-:W-:Y:S01]  /*aa20*/  FMUL R47, R70.reuse, R47 ;  /* 0x0000002f462f7220 */ /* 0x040fe20000400000 */
[C---:B------:R-:W-:Y:S01]  /*aa30*/  FMUL R44, R70.reuse, R48 ;  /* 0x00000030462c7220 */ /* 0x040fe20000400000 */
[----:B------:R-:W-:Y:S01]  /*aa40*/  FMUL R45, R70, R49 ;  /* 0x00000031462d7220 */ /* 0x000fe20000400000 */
[----:B------:R1:W-:Y:S01]  /*aa50*/  STS.128 [R153+0xc400], R32 ;  /* 0x00c4002099007388 */ /* 0x0003e20000000c00 */
[----:B------:R-:W-:Y:S01]  /*aa60*/  LOP3.LUT R127, R127, 0xffff0000, RZ, 0xc0, !PT ;  /* 0xffff00007f7f7812 */ /* 0x000fe200078ec0ff */
[----:B------:R-:W-:Y:S01]  /*aa70*/  FFMA R42, R73, R114, R42 ;  /* 0x00000072492a7223 */ /* 0x000fe2000000002a */
[----:B------:R-:W-:Y:S01]  /*aa80*/  F2FP.BF16.F32.PACK_AB R40, R41, R40 ;  /* 0x000000282928723e */ /* 0x000fe200000010ff */
[C---:B------:R-:W-:Y:S01]  /*aa90*/  FFMA R47, R73.reuse, R115, R47 ;  /* 0x00000073492f7223 */ /* 0x040fe2000000002f */
[C---:B------:R-:W-:Y:S01]  /*aaa0*/  FFMA R44, R73.reuse, R116, R44 ;  /* 0x00000074492c7223 */ /* 0x040fe2000000002c */
[----:B------:R-:W-:Y:S01]  /*aab0*/  SHF.L.U32 R128, R132, 0x10, RZ ;  /* 0x0000001084807819 */ /* 0x000fe200000006ff */
[C---:B------:R-:W-:Y:S01]  /*aac0*/  FFMA R45, R73.reuse, R117, R45 ;  /* 0x00000075492d7223 */ /* 0x040fe2000000002d */
[C---:B------:R-:W-:Y:S01]  /*aad0*/  FMUL R46, R70.reuse, R50 ;  /* 0x00000032462e7220 */ /* 0x040fe20000400000 */
[C---:B------:R-:W-:Y:S01]  /*aae0*/  FMUL R51, R70.reuse, R51 ;  /* 0x0000003346337220 */ /* 0x040fe20000400000 */
[C---:B------:R-:W-:Y:S01]  /*aaf0*/  FMUL R48, R70.reuse, R52 ;  /* 0x0000003446307220 */ /* 0x040fe20000400000 */
[C---:B------:R-:W-:Y:S01]  /*ab00*/  FMUL R49, R70.reuse, R53 ;  /* 0x0000003546317220 */ /* 0x040fe20000400000 */
[C---:B------:R-:W-:Y:S01]  /*ab10*/  FFMA R46, R73.reuse, R118, R46 ;  /* 0x00000076492e7223 */ /* 0x040fe2000000002e */
[C---:B------:R-:W-:Y:S01]  /*ab20*/  FMUL R50, R70.reuse, R54 ;  /* 0x0000003646327220 */ /* 0x040fe20000400000 */
[C---:B------:R-:W-:Y:S01]  /*ab30*/  FFMA R51, R73.reuse, R119, R51 ;  /* 0x0000007749337223 */ /* 0x040fe20000000033 */
[C---:B------:R-:W-:Y:S01]  /*ab40*/  FMUL R55, R70.reuse, R55 ;  /* 0x0000003746377220 */ /* 0x040fe20000400000 */
[C---:B------:R-:W-:Y:S01]  /*ab50*/  FFMA R48, R73.reuse, R120, R48 ;  /* 0x0000007849307223 */ /* 0x040fe20000000030 */
[C---:B------:R-:W-:Y:S01]  /*ab60*/  FMUL R52, R70.reuse, R56 ;  /* 0x0000003846347220 */ /* 0x040fe20000400000 */
[C---:B------:R-:W-:Y:S01]  /*ab70*/  FFMA R49, R73.reuse, R121, R49 ;  /* 0x0000007949317223 */ /* 0x040fe20000000031 */
[C---:B------:R-:W-:Y:S01]  /*ab80*/  FMUL R53, R70.reuse, R57 ;  /* 0x0000003946357220 */ /* 0x040fe20000400000 */
[----:B------:R-:W-:Y:S01]  /*ab90*/  FFMA R50, R73, R122, R50 ;  /* 0x0000007a49327223 */ /* 0x000fe20000000032 */
[C---:B------:R-:W-:Y:S01]  /*aba0*/  FMUL R54, R70.reuse, R58 ;  /* 0x0000003a46367220 */ /* 0x040fe20000400000 */
[----:B------:R-:W-:Y:S01]  /*abb0*/  F2FP.BF16.F32.PACK_AB R41, R47, R42 ;  /* 0x0000002a2f29723e */ /* 0x000fe200000010ff */
[----:B------:R-:W-:Y:S01]  /*abc0*/  FFMA R55, R73, R123, R55 ;  /* 0x0000007b49377223 */ /* 0x000fe20000000037 */
[C---:B------:R-:W-:Y:S01]  /*abd0*/  FMUL R59, R70.reuse, R59 ;  /* 0x0000003b463b7220 */ /* 0x040fe20000400000 */
[----:B------:R-:W-:Y:S01]  /*abe0*/  F2FP.BF16.F32.PACK_AB R42, R45, R44 ;  /* 0x0000002c2d2a723e */ /* 0x000fe200000010ff */
[----:B------:R-:W-:Y:S01]  /*abf0*/  FFMA R52, R73, R124, R52 ;  /* 0x0000007c49347223 */ /* 0x000fe20000000034 */
[----:B------:R-:W-:Y:S01]  /*ac00*/  F2FP.BF16.F32.PACK_AB R43, R51, R46 ;  /* 0x0000002e332b723e */ /* 0x000fe200000010ff */
[----:B------:R-:W-:Y:S01]  /*ac10*/  FMUL R56, R70, R60 ;  /* 0x0000003c46387220 */ /* 0x000fe20000400000 */
[----:B------:R-:W-:Y:S01]  /*ac20*/  LOP3.LUT R129, R132, 0xffff0000, RZ, 0xc0, !PT ;  /* 0xffff000084817812 */ /* 0x000fe200078ec0ff */
[----:B------:R-:W-:Y:S01]  /*ac30*/  FFMA R53, R73, R125, R53 ;  /* 0x0000007d49357223 */ /* 0x000fe20000000035 */
[----:B------:R-:W-:Y:S01]  /*ac40*/  SHF.L.U32 R130, R133, 0x10, RZ ;  /* 0x0000001085827819 */ /* 0x000fe200000006ff */
[----:B------:R1:W-:Y:S01]  /*ac50*/  STS.128 [R152+0xc400], R40 ;  /* 0x00c4002898007388 */ /* 0x0003e20000000c00 */
[C---:B------:R-:W-:Y:S01]  /*ac60*/  FMUL R57, R70.reuse, R61 ;  /* 0x0000003d46397220 */ /* 0x040fe20000400000 */
[----:B------:R-:W-:Y:S01]  /*ac70*/  FFMA R54, R73, R126, R54 ;  /* 0x0000007e49367223 */ /* 0x000fe20000000036 */
[----:B------:R-:W-:Y:S01]  /*ac80*/  LOP3.LUT R131, R133, 0xffff0000, RZ, 0xc0, !PT ;  /* 0xffff000085837812 */ /* 0x000fe200078ec0ff */
[----:B------:R-:W-:Y:S01]  /*ac90*/  FMUL R58, R70, R62 ;  /* 0x0000003e463a7220 */ /* 0x000fe20000400000 */
[C---:B------:R-:W-:Y:S01]  /*aca0*/  FFMA R59, R73.reuse, R127, R59 ;  /* 0x0000007f493b7223 */ /* 0x040fe2000000003b */
[----:B------:R-:W-:Y:S01]  /*acb0*/  SHF.L.U32 R132, R134, 0x10, RZ ;  /* 0x0000001086847819 */ /* 0x000fe200000006ff */
[----:B------:R-:W-:Y:S01]  /*acc0*/  FMUL R63, R70, R63 ;  /* 0x0000003f463f7220 */ /* 0x000fe20000400000 */
[C---:B------:R-:W-:Y:S01]  /*acd0*/  FFMA R56, R73.reuse, R128, R56 ;  /* 0x0000008049387223 */ /* 0x040fe20000000038 */
[----:B------:R-:W-:Y:S01]  /*ace0*/  LOP3.LUT R133, R134, 0xffff0000, RZ, 0xc0, !PT ;  /* 0xffff000086857812 */ /* 0x000fe200078ec0ff */
[C---:B------:R-:W-:Y:S01]  /*acf0*/  FMUL R60, R70.reuse, R64 ;  /* 0x00000040463c7220 */ /* 0x040fe20000400000 */
[----:B------:R-:W-:Y:S01]  /*ad00*/  FFMA R57, R73, R129, R57 ;  /* 0x0000008149397223 */ /* 0x000fe20000000039 */
[----:B------:R-:W-:Y:S01]  /*ad10*/  SHF.L.U32 R134, R135, 0x10, RZ ;  /* 0x0000001087867819 */ /* 0x000fe200000006ff */
[C---:B------:R-:W-:Y:S01]  /*ad20*/  FMUL R61, R70.reuse, R65 ;  /* 0x00000041463d7220 */ /* 0x040fe20000400000 */
[----:B------:R-:W-:Y:S01]  /*ad30*/  F2FP.BF16.F32.PACK_AB R48, R49, R48 ;  /* 0x000000303130723e */ /* 0x000fe200000010ff */
[----:B------:R-:W-:Y:S01]  /*ad40*/  FFMA R58, R73, R130, R58 ;  /* 0x00000082493a7223 */ /* 0x000fe2000000003a */
[----:B------:R-:W-:Y:S01]  /*ad50*/  LOP3.LUT R135, R135, 0xffff0000, RZ, 0xc0, !PT ;  /* 0xffff000087877812 */ /* 0x000fe200078ec0ff */
[C---:B------:R-:W-:Y:S01]  /*ad60*/  FMUL R62, R70.reuse, R66 ;  /* 0x00000042463e7220 */ /* 0x040fe20000400000 */
[----:B------:R-:W-:Y:S01]  /*ad70*/  F2FP.BF16.F32.PACK_AB R49, R55, R50 ;  /* 0x000000323731723e */ /* 0x000fe200000010ff */
[----:B------:R-:W-:Y:S01]  /*ad80*/  FFMA R63, R73, R131, R63 ;  /* 0x00000083493f7223 */ /* 0x000fe2000000003f */
[----:B------:R-:W-:Y:S01]  /*ad90*/  FMUL R67, R70, R67 ;  /* 0x0000004346437220 */ /* 0x000fe20000400000 */
[----:B------:R-:W-:Y:S01]  /*ada0*/  F2FP.BF16.F32.PACK_AB R50, R53, R52 ;  /* 0x000000343532723e */ /* 0x000fe200000010ff */
[----:B------:R-:W-:Y:S01]  /*adb0*/  FFMA R60, R73, R132, R60 ;  /* 0x00000084493c7223 */ /* 0x000fe2000000003c */
[----:B------:R-:W-:Y:S01]  /*adc0*/  F2FP.BF16.F32.PACK_AB R51, R59, R54 ;  /* 0x000000363b33723e */ /* 0x000fe200000010ff */
[C---:B------:R-:W-:Y:S01]  /*add0*/  FFMA R61, R73.reuse, R133, R61 ;  /* 0x00000085493d7223 */ /* 0x040fe2000000003d */
[C---:B------:R-:W-:Y:S01]  /*ade0*/  FFMA R62, R73.reuse, R134, R62 ;  /* 0x00000086493e7223 */ /* 0x040fe2000000003e */
[----:B------:R-:W-:Y:S01]  /*adf0*/  FFMA R67, R73, R135, R67 ;  /* 0x0000008749437223 */ /* 0x000fe20000000043 */
[----:B------:R-:W-:Y:S01]  /*ae00*/  F2FP.BF16.F32.PACK_AB R56, R57, R56 ;  /* 0x000000383938723e */ /* 0x000fe200000010ff */
[----:B------:R1:W-:Y:S01]  /*ae10*/  STS.128 [R151+0xc400], R48 ;  /* 0x00c4003097007388 */ /* 0x0003e20000000c00 */
[----:B------:R-:W-:Y:S02]  /*ae20*/  F2FP.BF16.F32.PACK_AB R57, R63, R58 ;  /* 0x0000003a3f39723e */ /* 0x000fe400000010ff */
        /* <DEDUP_REMOVED lines=8> */
[----:B--2---:R-:W2:Y:S02]  /*aeb0*/  FENCE.VIEW.ASYNC.S ;  /* 0x00000000000073c6 */ /* 0x004ea40000000000 */
[----:B--2---:R-:W-:Y:S06]  /*aec0*/  BAR.SYNC.DEFER_BLOCKING 0x1, 0x80 ;  /* 0x0042000000007b1d */ /* 0x004fec0000010000 */
[----:B------:R-:W-:Y:S05]  /*aed0*/  @P0 BRA `(.L_x_128) ;  /* 0x0000000000280947 */ /* 0x000fea0003800000 */
[----:B------:R-:W2:Y:S01]  /*aee0*/  LDCU.64 UR6, c[0x0][0x348] ;  /* 0x00006900ff0677ac */ /* 0x000ea20008000a00 */
[----:B------:R-:W-:Y:S02]  /*aef0*/  UIADD3 UR9, UPT, UPT, UR49, 0xc0, URZ ;  /* 0x000000c031097890 */ /* 0x000fe4000fffe0ff */
[----:B------:R-:W-:Y:S01]  /*af00*/  UIADD3 UR8, UPT, UPT, UR44, 0xc400, URZ ;  /* 0x0000c4002c087890 */ /* 0x000fe2000fffe0ff */
[----:B------:R-:W-:Y:S01]  /*af10*/  UMOV UR10, UR50 ;  /* 0x00000032000a7c82 */ /* 0x000fe20008000000 */
[----:B------:R-:W-:Y:S01]  /*af20*/  UMOV UR11, UR36 ;  /* 0x00000024000b7c82 */ /* 0x000fe20008000000 */
[----:B--2---:R-:W-:Y:S04]  /*af30*/  UIADD3 UR4, UP0, UPT, UR6, 0x680, URZ ;  /* 0x0000068006047890 */ /* 0x004fe8000ff1e0ff */
[----:B------:R-:W-:Y:S09]  /*af40*/  UIADD3.X UR5, UPT, UPT, URZ, UR7, URZ, UP0, !UPT ;  /* 0x00000007ff057290 */ /* 0x000ff200087fe4ff */
[----:B------:R2:W-:Y:S01]  /*af50*/  UTMASTG.3D [UR8], [UR4] ;  /* 0x00000008040073b5 */ /* 0x0005e20008010000 */
[----:B------:R0:W-:Y:S01]  /*af60*/  UTMACMDFLUSH ;  /* 0x00000000000079b7 */ /* 0x0001e20000000000 */
[----:B--2---:R-:W-:Y:S04]  /*af70*/  DEPBAR.LE SB0, 0x1 ;  /* 0x000080400000791a */ /* 0x004fe80000000000 */
.L_x_128:
[----:B------:R-:W-:Y:S05]  /*af80*/  BSYNC.RECONVERGENT B0 ;  /* 0x0000000000007941 */ /* 0x000fea0003800200 */
.L_x_127:
[----:B------:R-:W-:Y:S01]  /*af90*/  BAR.SYNC.DEFER_BLOCKING 0x1, 0x80 ;  /* 0x0042000000007b1d */ /* 0x000fe20000010000 */
[----:B------:R-:W-:Y:S01]  /*afa0*/  UISETP.NE.AND UP0, UPT, UR47, -0x4, UPT ;  /* 0xfffffffc2f00788c */ /* 0x000fe2000bf05270 */
[----:B------:R-:W-:Y:S08]  /*afb0*/  IADD3 R68, PT, PT, R68, 0x1, RZ ;  /* 0x0000000144447810 */ /* 0x000ff00007ffe0ff */
[----:B------:R-:W-:Y:S05]  /*afc0*/  BRA.U !UP0, `(.L_x_129) ;  /* 0x0000000108247547 */ /* 0x000fea000b800000 */
[----:B------:R-:W-:Y:S01]  /*afd0*/  ISETP.NE.AND P0, PT, R161, RZ, PT ;  /* 0x000000ffa100720c */ /* 0x000fe20003f05270 */
[----:B------:R-:W-:Y:S01]  /*afe0*/  IMAD.U32 R0, RZ, RZ, UR46 ;  /* 0x0000002eff007e24 */ /* 0x000fe2000f8e00ff */
[----:B------:R-:W-:Y:S04]  /*aff0*/  UIADD3 UR4, UPT, UPT, UR46, 0x1, URZ ;  /* 0x000000012e047890 */ /* 0x000fe8000fffe0ff */
[----:B------:R-:W-:Y:S04]  /*b000*/  UISETP.NE.AND UP0, UPT, UR4, 0x4, UPT ;  /* 0x000000040400788c */ /* 0x000fe8000bf05270 */
[----:B------:R-:W-:Y:S03]  /*b010*/  USEL UR46, UR4, URZ, UP0 ;  /* 0x000000ff042e7287 */ /* 0x000fe60008000000 */
[----:B------:R-:W-:Y:S05]  /*b020*/  @P0 LEA R0, R0, UR44, 0x3 ;  /* 0x0000002c00000c11 */ /* 0x000fea000f8e18ff */
[----:B------:R-:W-:Y:S05]  /*b030*/  @P0 VIADD R0, R0, 0x50 ;  /* 0x0000005000000836 */ /* 0x000fea0000000000 */
[----:B------:R-:W-:Y:S04]  /*b040*/  @P0 PRMT R0, R165, 0x654, R0 ;  /* 0x00000654a5000816 */ /* 0x000fe80000000000 */
[----:B------:R2:W-:Y:S03]  /*b050*/  @P0 SYNCS.ARRIVE.TRANS64.RED.A1T0 RZ, [R0+URZ], RZ ;  /* 0x000000ff00ff09a7 */ /* 0x0005e600081004ff */
.L_x_129:
[----:B------:R-:W-:Y:S01]  /*b060*/  R2UR UR5, R144 ;  /* 0x00000000900572ca */ /* 0x000fe200000e0000 */
[----:B------:R-:W-:Y:S01]  /*b070*/  UISETP.NE.AND UP0, UPT, UR61, URZ, UPT ;  /* 0x000000ff3d00728c */ /* 0x000fe2000bf05270 */
[----:B------:R-:W-:Y:S01]  /*b080*/  R2UR UR4, R145 ;  /* 0x00000000910472ca */ /* 0x000fe200000e0000 */
[----:B------:R-:W-:Y:S01]  /*b090*/  UIADD3 UR47, UPT, UPT, UR47, 0x4, URZ ;  /* 0x000000042f2f7890 */ /* 0x000fe2000fffe0ff */
[----:B------:R-:W-:Y:S01]  /*b0a0*/  ISETP.NE.AND P0, PT, R149, 0x2, PT ;  /* 0x000000029500780c */ /* 0x000fe20003f05270 */
[----:B------:R-:W-:Y:S01]  /*b0b0*/  UMOV UR36, UR60 ;  /* 0x0000003c00247c82 */ /* 0x000fe20008000000 */
[----:B------:R-:W-:Y:S02]  /*b0c0*/  ISETP.NE.AND P1, PT, R68, 0x2, PT ;  /* 0x000000024400780c */ /* 0x000fe40003f25270 */
[----:B------:R-:W-:Y:S02]  /*b0d0*/  SEL R2, RZ, 0x1, P0 ;  /* 0x00000001ff027807 */ /* 0x000fe40000000000 */
[----:B--2---:R-:W-:Y:S02]  /*b0e0*/  SEL R0, RZ, 0x1, P1 ;  /* 0x00000001ff007807 */ /* 0x004fe40000800000 */
[----:B------:R-:W-:Y:S01]  /*b0f0*/  LOP3.LUT R155, R155, R2, RZ, 0x3c, !PT ;  /* 0x000000029b9b7212 */ /* 0x000fe200078e3cff */
[----:B------:R-:W-:Y:S01]  /*b100*/  UIADD3 UR20, UPT, UPT, UR37, UR5, URZ ;  /* 0x0000000525147290 */ /* 0x000fe2000fffe0ff */
[----:B------:R-:W-:Y:S01]  /*b110*/  LOP3.LUT R156, R156, R0, RZ, 0x3c, !PT ;  /* 0x000000009c9c7212 */ /* 0x000fe200078e3cff */
[----:B------:R-:W-:Y:S01]  /*b120*/  UIADD3 UR16, UPT, UPT, UR38, UR4, URZ ;  /* 0x0000000426107290 */ /* 0x000fe2000fffe0ff */
[----:B------:R-:W-:Y:S02]  /*b130*/  SEL R149, R149, RZ, P0 ;  /* 0x000000ff95957207 */ /* 0x000fe40000000000 */
[----:B------:R-:W-:Y:S01]  /*b140*/  SEL R68, R68, RZ, P1 ;  /* 0x000000ff44447207 */ /* 0x000fe20000800000 */
[----:B------:R-:W-:Y:S08]  /*b150*/  BRA.U UP0, `(.L_x_130) ;  /* 0xffffff9d00bc7547 */ /* 0x000ff0000b83ffff */
[----:B------:R-:W-:-:S13]  /*b160*/  R2UR UR4, R146 ;  /* 0x00000000920472ca */ /* 0x000fda00000e0000 */
[----:B------:R-:W-:-:S09]  /*b170*/  UISETP.NE.AND UP0, UPT, UR4, URZ, UPT ;  /* 0x000000ff0400728c */ /* 0x000fd2000bf05270 */
[----:B------:R-:W-:Y:S05]  /*b180*/  BRA.U !UP0, `(.L_x_131) ;  /* 0x0000000108487547 */ /* 0x000fea000b800000 */
[----:B------:R-:W2:Y:S02]  /*b190*/  LDCU.64 UR4, c[0x0][0x890] ;  /* 0x00011200ff0477ac */ /* 0x000ea40008000a00 */
[----:B--2---:R-:W-:-:S04]  /*b1a0*/  UISETP.NE.U32.AND UP0, UPT, UR4, URZ, UPT ;  /* 0x000000ff0400728c */ /* 0x004fc8000bf05070 */
[----:B------:R-:W-:-:S09]  /*b1b0*/  UISETP.NE.AND.EX UP0, UPT, UR5, URZ, UPT, UP0 ;  /* 0x000000ff0500728c */ /* 0x000fd2000bf05300 */
[----:B------:R-:W-:Y:S05]  /*b1c0*/  BRA.U UP0, `(.L_x_132) ;  /* 0x00000001000c7547 */ /* 0x000fea000b800000 */
[----:B------:R-:W-:-:S13]  /*b1d0*/  FSETP.NEU.AND P0, PT, R73, RZ, PT ;  /* 0x000000ff4900720b */ /* 0x000fda0003f0d000 */
[----:B------:R-:W-:Y:S05]  /*b1e0*/  @!P0 EXIT ;  /* 0x000000000000894d */ /* 0x000fea0003800000 */
[----:B------:R-:W-:Y:S05]  /*b1f0*/  BRA `(.L_x_131) ;  /* 0x00000000002c7947 */ /* 0x000fea0003800000 */
.L_x_132:
[----:B------:R-:W-:Y:S01]  /*b200*/  ISETP.NE.AND P0, PT, R148, RZ, PT ;  /* 0x000000ff9400720c */ /* 0x000fe20003f05270 */
[----:B------:R-:W-:-:S12]  /*b210*/  BSSY.RECONVERGENT B0, `(.L_x_131) ;  /* 0x0000009000007945 */ /* 0x000fd80003800200 */
[----:B------:R-:W-:Y:S05]  /*b220*/  @P0 BRA `(.L_x_133) ;  /* 0x0000000000140947 */ /* 0x000fea0003800000 */
[----:B------:R-:W2:Y:S02]  /*b230*/  LDCU.64 UR4, c[0x0][0x888] ;  /* 0x00011100ff0477ac */ /* 0x000ea40008000a00 */
[----:B--2---:R-:W-:-:S04]  /*b240*/  ISETP.NE.U32.AND P0, PT, RZ, UR4, PT ;  /* 0x00000004ff007c0c */ /* 0x004fc8000bf05070 */
[----:B------:R-:W-:-:S13]  /*b250*/  ISETP.NE.AND.EX P0, PT, RZ, UR5, PT, P0 ;  /* 0x00000005ff007c0c */ /* 0x000fda000bf05300 */
[----:B------:R-:W-:Y:S05]  /*b260*/  @!P0 EXIT ;  /* 0x000000000000894d */ /* 0x000fea0003800000 */
[----:B------:R-:W-:Y:S05]  /*b270*/  BRA `(.L_x_134) ;  /* 0x0000000000087947 */ /* 0x000fea0003800000 */
.L_x_133:
[----:B------:R-:W-:-:S13]  /*b280*/  FSETP.NEU.AND P0, PT, R73, RZ, PT ;  /* 0x000000ff4900720b */ /* 0x000fda0003f0d000 */
[----:B------:R-:W-:Y:S05]  /*b290*/  @!P0 EXIT ;  /* 0x000000000000894d */ /* 0x000fea0003800000 */
.L_x_134:
[----:B------:R-:W-:Y:S05]  /*b2a0*/  BSYNC.RECONVERGENT B0 ;  /* 0x0000000000007941 */ /* 0x000fea0003800200 */
.L_x_131:
[----:B------:R-:W2:Y:S01]  /*b2b0*/  S2UR UR5, SR_CgaCtaId ;  /* 0x00000000000579c3 */ /* 0x000ea20000008800 */
[----:B------:R-:W-:Y:S01]  /*b2c0*/  ULEA UR4, UR46, UR44, 0x3 ;  /* 0x0000002c2e047291 */ /* 0x000fe2000f8e18ff */
[----:B------:R-:W-:-:S04]  /*b2d0*/  DEPBAR.LE SB0, 0x0 ;  /* 0x000080000000791a */ /* 0x000fc80000000000 */
[----:B------:R-:W-:-:S04]  /*b2e0*/  UIADD3 UR4, UPT, UPT, UR4, 0x50, URZ ;  /* 0x0000005004047890 */ /* 0x000fc8000fffe0ff */
[----:B--2---:R-:W-:-:S09]  /*b2f0*/  UPRMT UR4, UR5, 0x654, UR4 ;  /* 0x0000065405047896 */ /* 0x004fd20008000004 */
[----:B------:R-:W-:Y:S01]  /*b300*/  SYNCS.ARRIVE.TRANS64.RED.A1T0 RZ, [UR4], RZ ;  /* 0x000000ffffff79a7 */ /* 0x000fe20008100404 */
[----:B------:R-:W-:Y:S05]  /*b310*/  EXIT ;  /* 0x000000000000794d */ /* 0x000fea0003800000 */
.L_x_24:
[----:B--2---:R2:W3:Y:S02]  /*b320*/  SYNCS.PHASECHK.TRANS64.TRYWAIT P0, [R0+URZ+0xd0], R2 ;  /* 0x0000d002000075a7 */ /* 0x0044e400080011ff */
[----:B---3--:R-:W-:Y:S05]  /*b330*/  @!P0 NANOSLEEP.SYNCS 0x989680 ;  /* 0x009896800000895d */ /* 0x008fea0003900000 */
[----:B------:R-:W3:Y:S02]  /*b340*/  @!P0 SYNCS.PHASECHK.TRANS64 P0, [R0+URZ+0xd0], R2 ;  /* 0x0000d002000085a7 */ /* 0x000ee400080010ff */
[----:B---3--:R-:W-:Y:S05]  /*b350*/  @!P0 BRA `(.L_x_24) ;  /* 0xfffffffc00f08947 */ /* 0x008fea000383ffff */
[----:B------:R-:W-:Y:S05]  /*b360*/  BRA `(.L_x_135) ;  /* 0xffffff64004c7947 */ /* 0x000fea000383ffff */
.L_x_27:
[----:B--2---:R-:W-:-:S07]  /*b370*/  MOV R0, UR33 ;  /* 0x0000002100007c02 */ /* 0x004fce0008000f00 */
.L_x_136:
[----:B--2---:R2:W3:Y:S02]  /*b380*/  SYNCS.PHASECHK.TRANS64.TRYWAIT P0, [R0+URZ+0x18], R3 ;  /* 0x00001803000075a7 */ /* 0x0044e400080011ff */
[----:B---3--:R-:W-:Y:S05]  /*b390*/  @!P0 NANOSLEEP.SYNCS 0x989680 ;  /* 0x009896800000895d */ /* 0x008fea0003900000 */
[----:B------:R-:W3:Y:S02]  /*b3a0*/  @!P0 SYNCS.PHASECHK.TRANS64 P0, [R0+URZ+0x18], R3 ;  /* 0x00001803000085a7 */ /* 0x000ee400080010ff */
[----:B---3--:R-:W-:Y:S05]  /*b3b0*/  @!P0 BRA `(.L_x_136) ;  /* 0xfffffffc00f08947 */ /* 0x008fea000383ffff */
[----:B------:R-:W-:Y:S05]  /*b3c0*/  BRA `(.L_x_26) ;  /* 0xffffff64008c7947 */ /* 0x000fea000383ffff */
.L_x_34:
[----:B-1----:R-:W-:-:S07]  /*b3d0*/  MOV R0, UR17 ;  /* 0x0000001100007c02 */ /* 0x002fce0008000f00 */
.L_x_137:
[----:B-1----:R1:W2:Y:S02]  /*b3e0*/  SYNCS.PHASECHK.TRANS64.TRYWAIT P0, [R0+URZ+0x18], R3 ;  /* 0x00001803000075a7 */ /* 0x0022a400080011ff */
[----:B--2---:R-:W-:Y:S05]  /*b3f0*/  @!P0 NANOSLEEP.SYNCS 0x989680 ;  /* 0x009896800000895d */ /* 0x004fea0003900000 */
[----:B------:R-:W2:Y:S02]  /*b400*/  @!P0 SYNCS.PHASECHK.TRANS64 P0, [R0+URZ+0x18], R3 ;  /* 0x00001803000085a7 */ /* 0x000ea400080010ff */
[----:B--2---:R-:W-:Y:S05]  /*b410*/  @!P0 BRA `(.L_x_137) ;  /* 0xfffffffc00f08947 */ /* 0x004fea000383ffff */
[----:B------:R-:W-:Y:S05]  /*b420*/  BRA `(.L_x_33) ;  /* 0xffffff68004c7947 */ /* 0x000fea000383ffff */
.L_x_39:
[----:B-1----:R1:W2:Y:S02]  /*b430*/  SYNCS.PHASECHK.TRANS64.TRYWAIT P0, [R3+URZ+0x80], R0 ;  /* 0x00008000030075a7 */ /* 0x0022a400080011ff */
[----:B--2---:R-:W-:Y:S05]  /*b440*/  @!P0 NANOSLEEP.SYNCS 0x989680 ;  /* 0x009896800000895d */ /* 0x004fea0003900000 */
[----:B------:R-:W2:Y:S02]  /*b450*/  @!P0 SYNCS.PHASECHK.TRANS64 P0, [R3+URZ+0x80], R0 ;  /* 0x00008000030085a7 */ /* 0x000ea400080010ff */
[----:B--2---:R-:W-:Y:S05]  /*b460*/  @!P0 BRA `(.L_x_39) ;  /* 0xfffffffc00f08947 */ /* 0x004fea000383ffff */
[----:B------:R-:W-:Y:S05]  /*b470*/  BRA `(.L_x_138) ;  /* 0xffffff6800ec7947 */ /* 0x000fea000383ffff */
.L_x_43:
[----:B------:R-:W-:-:S07]  /*b480*/  MOV R0, UR4 ;  /* 0x0000000400007c02 */ /* 0x000fce0008000f00 */
.L_x_139:
[----:B-1----:R1:W2:Y:S02]  /*b490*/  SYNCS.PHASECHK.TRANS64.TRYWAIT P0, [R0+URZ], R2 ;  /* 0x00000002000075a7 */ /* 0x0022a400080011ff */
[----:B--2---:R-:W-:Y:S05]  /*b4a0*/  @!P0 NANOSLEEP.SYNCS 0x989680 ;  /* 0x009896800000895d */ /* 0x004fea0003900000 */
[----:B------:R-:W2:Y:S02]  /*b4b0*/  @!P0 SYNCS.PHASECHK.TRANS64 P0, [R0+URZ], R2 ;  /* 0x00000002000085a7 */ /* 0x000ea400080010ff */
[----:B--2---:R-:W-:Y:S05]  /*b4c0*/  @!P0 BRA `(.L_x_139) ;  /* 0xfffffffc00f08947 */ /* 0x004fea000383ffff */
[----:B------:R-:W-:Y:S05]  /*b4d0*/  BRA `(.L_x_140) ;  /* 0xffffff7000987947 */ /* 0x000fea000383ffff */
.L_x_44:
[----:B------:R-:W-:-:S07]  /*b4e0*/  MOV R0, UR5 ;  /* 0x0000000500007c02 */ /* 0x000fce0008000f00 */
.L_x_141:
[----:B-1----:R1:W2:Y:S02]  /*b4f0*/  SYNCS.PHASECHK.TRANS64.TRYWAIT P0, [R0+URZ], R2 ;  /* 0x00000002000075a7 */ /* 0x0022a400080011ff */
[----:B--2---:R-:W-:Y:S05]  /*b500*/  @!P0 NANOSLEEP.SYNCS 0x989680 ;  /* 0x009896800000895d */ /* 0x004fea0003900000 */
[----:B------:R-:W2:Y:S02]  /*b510*/  @!P0 SYNCS.PHASECHK.TRANS64 P0, [R0+URZ], R2 ;  /* 0x00000002000085a7 */ /* 0x000ea400080010ff */
[----:B--2---:R-:W-:Y:S05]  /*b520*/  @!P0 BRA `(.L_x_141) ;  /* 0xfffffffc00f08947 */ /* 0x004fea000383ffff */
[----:B------:R-:W-:Y:S05]  /*b530*/  BRA `(.L_x_142) ;  /* 0xffffff7000a47947 */ /* 0x000fea000383ffff */
.L_x_47:
[----:B-1----:R1:W2:Y:S02]  /*b540*/  SYNCS.PHASECHK.TRANS64.TRYWAIT P0, [R2+URZ+0xc0], R4 ;  /* 0x0000c004020075a7 */ /* 0x0022a400080011ff */
[----:B--2---:R-:W-:Y:S05]  /*b550*/  @!P0 NANOSLEEP.SYNCS 0x989680 ;  /* 0x009896800000895d */ /* 0x004fea0003900000 */
[----:B------:R-:W2:Y:S02]  /*b560*/  @!P0 SYNCS.PHASECHK.TRANS64 P0, [R2+URZ+0xc0], R4 ;  /* 0x0000c004020085a7 */ /* 0x000ea400080010ff */
[----:B--2---:R-:W-:Y:S05]  /*b570*/  @!P0 BRA `(.L_x_47) ;  /* 0xfffffffc00f08947 */ /* 0x004fea000383ffff */
[----:B------:R-:W-:Y:S05]  /*b580*/  BRA `(.L_x_143) ;  /* 0xffffff7400087947 */ /* 0x000fea000383ffff */
.L_x_48:
[----:B------:R-:W-:-:S07]  /*b590*/  MOV R2, UR4 ;  /* 0x0000000400027c02 */ /* 0x000fce0008000f00 */
.L_x_144:
[----:B-1----:R1:W2:Y:S02]  /*b5a0*/  SYNCS.PHASECHK.TRANS64.TRYWAIT P0, [R2+URZ+0x90], R5 ;  /* 0x00009005020075a7 */ /* 0x0022a400080011ff */
[----:B--2---:R-:W-:Y:S05]  /*b5b0*/  @!P0 NANOSLEEP.SYNCS 0x989680 ;  /* 0x009896800000895d */ /* 0x004fea0003900000 */
[----:B------:R-:W2:Y:S02]  /*b5c0*/  @!P0 SYNCS.PHASECHK.TRANS64 P0, [R2+URZ+0x90], R5 ;  /* 0x00009005020085a7 */ /* 0x000ea400080010ff */
[----:B--2---:R-:W-:Y:S05]  /*b5d0*/  @!P0 BRA `(.L_x_144) ;  /* 0xfffffffc00f08947 */ /* 0x004fea000383ffff */
[----:B------:R-:W-:Y:S05]  /*b5e0*/  BRA `(.L_x_145) ;  /* 0xffffff7400187947 */ /* 0x000fea000383ffff */
.L_x_49:
[----:B-1----:R1:W2:Y:S02]  /*b5f0*/  SYNCS.PHASECHK.TRANS64.TRYWAIT P1, [R2+URZ+0x80], R4 ;  /* 0x00008004020075a7 */ /* 0x0022a400080211ff */
[----:B--2---:R-:W-:Y:S05]  /*b600*/  @!P1 NANOSLEEP.SYNCS 0x989680 ;  /* 0x009896800000995d */ /* 0x004fea0003900000 */
[----:B------:R-:W2:Y:S02]  /*b610*/  @!P1 SYNCS.PHASECHK.TRANS64 P1, [R2+URZ+0x80], R4 ;  /* 0x00008004020095a7 */ /* 0x000ea400080210ff */
[----:B--2---:R-:W-:Y:S05]  /*b620*/  @!P1 BRA `(.L_x_49) ;  /* 0xfffffffc00f09947 */ /* 0x004fea000383ffff */
[----:B------:R-:W-:Y:S05]  /*b630*/  BRA `(.L_x_146) ;  /* 0xffffff7400487947 */ /* 0x000fea000383ffff */
.L_x_52:
[----:B------:R-:W-:-:S07]  /*b640*/  MOV R0, UR4 ;  /* 0x0000000400007c02 */ /* 0x000fce0008000f00 */
.L_x_147:
[----:B-1----:R1:W2:Y:S02]  /*b650*/  SYNCS.PHASECHK.TRANS64.TRYWAIT P0, [R0+URZ+0x90], R2 ;  /* 0x00009002000075a7 */ /* 0x0022a400080011ff */
[----:B--2---:R-:W-:Y:S05]  /*b660*/  @!P0 NANOSLEEP.SYNCS 0x989680 ;  /* 0x009896800000895d */ /* 0x004fea0003900000 */
[----:B------:R-:W2:Y:S02]  /*b670*/  @!P0 SYNCS.PHASECHK.TRANS64 P0, [R0+URZ+0x90], R2 ;  /* 0x00009002000085a7 */ /* 0x000ea400080010ff */
[----:B--2---:R-:W-:Y:S05]  /*b680*/  @!P0 BRA `(.L_x_147) ;  /* 0xfffffffc00f08947 */ /* 0x004fea000383ffff */
[----:B------:R-:W-:Y:S05]  /*b690*/  BRA `(.L_x_51) ;  /* 0xffffff74009c7947 */ /* 0x000fea000383ffff */
.L_x_59:
[----:B-1----:R1:W2:Y:S02]  /*b6a0*/  SYNCS.PHASECHK.TRANS64.TRYWAIT P1, [R0+URZ+0x80], R2 ;  /* 0x00008002000075a7 */ /* 0x0022a400080211ff */
[----:B--2---:R-:W-:Y:S05]  /*b6b0*/  @!P1 NANOSLEEP.SYNCS 0x989680 ;  /* 0x009896800000995d */ /* 0x004fea0003900000 */
[----:B------:R-:W2:Y:S02]  /*b6c0*/  @!P1 SYNCS.PHASECHK.TRANS64 P1, [R0+URZ+0x80], R2 ;  /* 0x00008002000095a7 */ /* 0x000ea400080210ff */
[----:B--2---:R-:W-:Y:S05]  /*b6d0*/  @!P1 BRA `(.L_x_59) ;  /* 0xfffffffc00f09947 */ /* 0x004fea000383ffff */
[----:B------:R-:W-:Y:S05]  /*b6e0*/  BRA `(.L_x_148) ;  /* 0xffffff7c00147947 */ /* 0x000fea000383ffff */
.L_x_60:
[----:B------:R-:W-:-:S07]  /*b6f0*/  MOV R2, UR30 ;  /* 0x0000001e00027c02 */ /* 0x000fce0008000f00 */
.L_x_149:
[----:B-1----:R1:W2:Y:S02]  /*b700*/  SYNCS.PHASECHK.TRANS64.TRYWAIT P0, [R2+URZ+0xb0], R0 ;  /* 0x0000b000020075a7 */ /* 0x0022a400080011ff */
[----:B--2---:R-:W-:Y:S05]  /*b710*/  @!P0 NANOSLEEP.SYNCS 0x989680 ;  /* 0x009896800000895d */ /* 0x004fea0003900000 */
[----:B------:R-:W2:Y:S02]  /*b720*/  @!P0 SYNCS.PHASECHK.TRANS64 P0, [R2+URZ+0xb0], R0 ;  /* 0x0000b000020085a7 */ /* 0x000ea400080010ff */
[----:B--2---:R-:W-:Y:S05]  /*b730*/  @!P0 BRA `(.L_x_149) ;  /* 0xfffffffc00f08947 */ /* 0x004fea000383ffff */
[----:B------:R-:W-:Y:S05]  /*b740*/  BRA `(.L_x_150) ;  /* 0xffffff7c004c7947 */ /* 0x000fea000383ffff */
.L_x_63:
[----:B------:R-:W-:Y:S07]  /*b750*/  MOV R0, UR5 ;  /* 0x0000000500007c02 */ /* 0x000fee0008000f00 */
.L_x_151:
[----:B-1----:R1:W2:Y:S02]  /*b760*/  SYNCS.PHASECHK.TRANS64.TRYWAIT P0, [R0+URZ], R2 ;  /* 0x00000002000075a7 */ /* 0x0022a400080011ff */
[----:B--2---:R-:W-:Y:S05]  /*b770*/  @!P0 NANOSLEEP.SYNCS 0x989680 ;  /* 0x009896800000895d */ /* 0x004fea0003900000 */
[----:B------:R-:W2:Y:S02]  /*b780*/  @!P0 SYNCS.PHASECHK.TRANS64 P0, [R0+URZ], R2 ;  /* 0x00000002000085a7 */ /* 0x000ea400080010ff */
[----:B--2---:R-:W-:Y:S05]  /*b790*/  @!P0 BRA `(.L_x_151) ;  /* 0xfffffffc00f08947 */ /* 0x004fea000383ffff */
[----:B------:R-:W-:Y:S05]  /*b7a0*/  BRA `(.L_x_62) ;  /* 0xffffff7c00687947 */ /* 0x000fea000383ffff */
.L_x_66:
[----:B------:R-:W-:-:S07]  /*b7b0*/  MOV R0, UR4 ;  /* 0x0000000400007c02 */ /* 0x000fce0008000f00 */
.L_x_152:
[----:B--2---:R2:W4:Y:S02]  /*b7c0*/  SYNCS.PHASECHK.TRANS64.TRYWAIT P0, [R0+URZ], R2 ;  /* 0x00000002000075a7 */ /* 0x00452400080011ff */
[----:B----4-:R-:W-:Y:S05]  /*b7d0*/  @!P0 NANOSLEEP.SYNCS 0x989680 ;  /* 0x009896800000895d */ /* 0x010fea0003900000 */
[----:B------:R-:W4:Y:S02]  /*b7e0*/  @!P0 SYNCS.PHASECHK.TRANS64 P0, [R0+URZ], R2 ;  /* 0x00000002000085a7 */ /* 0x000f2400080010ff */
[----:B----4-:R-:W-:Y:S05]  /*b7f0*/  @!P0 BRA `(.L_x_152) ;  /* 0xfffffffc00f08947 */ /* 0x010fea000383ffff */
[----:B------:R-:W-:Y:S05]  /*b800*/  BRA `(.L_x_153) ;  /* 0xffffff8000447947 */ /* 0x000fea000383ffff */
.L_x_67:
[----:B------:R-:W-:-:S07]  /*b810*/  MOV R0, UR4 ;  /* 0x0000000400007c02 */ /* 0x000fce0008000f00 */
.L_x_154:
[----:B-1----:R1:W2:Y:S02]  /*b820*/  SYNCS.PHASECHK.TRANS64.TRYWAIT P0, [R0+URZ], R2 ;  /* 0x00000002000075a7 */ /* 0x0022a400080011ff */
[----:B--2---:R-:W-:Y:S05]  /*b830*/  @!P0 NANOSLEEP.SYNCS 0x989680 ;  /* 0x009896800000895d */ /* 0x004fea0003900000 */
[----:B------:R-:W2:Y:S02]  /*b840*/  @!P0 SYNCS.PHASECHK.TRANS64 P0, [R0+URZ], R2 ;  /* 0x00000002000085a7 */ /* 0x000ea400080010ff */
[----:B--2---:R-:W-:Y:S05]  /*b850*/  @!P0 BRA `(.L_x_154) ;  /* 0xfffffffc00f08947 */ /* 0x004fea000383ffff */
[----:B------:R-:W-:Y:S05]  /*b860*/  BRA `(.L_x_155) ;  /* 0xffffff8000507947 */ /* 0x000fea000383ffff */
.L_x_72:
[----:B--2---:R2:W3:Y:S02]  /*b870*/  SYNCS.PHASECHK.TRANS64.TRYWAIT P0, [R12+URZ+0x80], R0 ;  /* 0x000080000c0075a7 */ /* 0x0044e400080011ff */
[----:B---3--:R-:W-:Y:S05]  /*b880*/  @!P0 NANOSLEEP.SYNCS 0x989680 ;  /* 0x009896800000895d */ /* 0x008fea0003900000 */
[----:B------:R-:W3:Y:S02]  /*b890*/  @!P0 SYNCS.PHASECHK.TRANS64 P0, [R12+URZ+0x80], R0 ;  /* 0x000080000c0085a7 */ /* 0x000ee400080010ff */
[----:B---3--:R-:W-:Y:S05]  /*b8a0*/  @!P0 BRA `(.L_x_72) ;  /* 0xfffffffc00f08947 */ /* 0x008fea000383ffff */
[----:B------:R-:W-:Y:S05]  /*b8b0*/  BRA `(.L_x_156) ;  /* 0xffffff8400807947 */ /* 0x000fea000383ffff */
.L_x_75:
[----:B--2---:R-:W-:Y:S07]  /*b8c0*/  MOV R0, UR21 ;  /* 0x0000001500007c02 */ /* 0x004fee0008000f00 */
.L_x_157:
[----:B--2---:R2:W3:Y:S02]  /*b8d0*/  SYNCS.PHASECHK.TRANS64.TRYWAIT P2, [R0+URZ+0x78], R6 ;  /* 0x00007806000075a7 */ /* 0x0044e400080411ff */
[----:B---3--:R-:W-:Y:S05]  /*b8e0*/  @!P2 NANOSLEEP.SYNCS 0x989680 ;  /* 0x009896800000a95d */ /* 0x008fea0003900000 */
[----:B------:R-:W3:Y:S02]  /*b8f0*/  @!P2 SYNCS.PHASECHK.TRANS64 P2, [R0+URZ+0x78], R6 ;  /* 0x000078060000a5a7 */ /* 0x000ee400080410ff */
[----:B---3--:R-:W-:Y:S05]  /*b900*/  @!P2 BRA `(.L_x_157) ;  /* 0xfffffffc00f0a947 */ /* 0x008fea000383ffff */
[----:B------:R-:W-:Y:S05]  /*b910*/  BRA `(.L_x_74) ;  /* 0xffffff8800e87947 */ /* 0x000fea000383ffff */
.L_x_78:
[----:B------:R-:W-:Y:S07]  /*b920*/  MOV R0, UR21 ;  /* 0x0000001500007c02 */ /* 0x000fee0008000f00 */
.L_x_158:
[----:B--2---:R2:W3:Y:S02]  /*b930*/  SYNCS.PHASECHK.TRANS64.TRYWAIT P0, [R0+URZ+0x50], R9 ;  /* 0x00005009000075a7 */ /* 0x0044e400080011ff */
[----:B---3--:R-:W-:Y:S05]  /*b940*/  @!P0 NANOSLEEP.SYNCS 0x989680 ;  /* 0x009896800000895d */ /* 0x008fea0003900000 */
[----:B------:R-:W3:Y:S02]  /*b950*/  @!P0 SYNCS.PHASECHK.TRANS64 P0, [R0+URZ+0x50], R9 ;  /* 0x00005009000085a7 */ /* 0x000ee400080010ff */
[----:B---3--:R-:W-:Y:S05]  /*b960*/  @!P0 BRA `(.L_x_158) ;  /* 0xfffffffc00f08947 */ /* 0x008fea000383ffff */
[----:B------:R-:W-:Y:S05]  /*b970*/  BRA `(.L_x_159) ;  /* 0xffffff8c00447947 */ /* 0x000fea000383ffff */
.L_x_79:
[----:B------:R-:W-:Y:S07]  /*b980*/  MOV R0, UR21 ;  /* 0x0000001500007c02 */ /* 0x000fee0008000f00 */
.L_x_160:
[----:B--2---:R2:W3:Y:S02]  /*b990*/  SYNCS.PHASECHK.TRANS64.TRYWAIT P0, [R0+URZ+0x58], R9 ;  /* 0x00005809000075a7 */ /* 0x0044e400080011ff */
[----:B---3--:R-:W-:Y:S05]  /*b9a0*/  @!P0 NANOSLEEP.SYNCS 0x989680 ;  /* 0x009896800000895d */ /* 0x008fea0003900000 */
[----:B------:R-:W3:Y:S02]  /*b9b0*/  @!P0 SYNCS.PHASECHK.TRANS64 P0, [R0+URZ+0x58], R9 ;  /* 0x00005809000085a7 */ /* 0x000ee400080010ff */
[----:B---3--:R-:W-:Y:S05]  /*b9c0*/  @!P0 BRA `(.L_x_160) ;  /* 0xfffffffc00f08947 */ /* 0x008fea000383ffff */
[----:B------:R-:W-:Y:S05]  /*b9d0*/  BRA `(.L_x_161) ;  /* 0xffffff8c007c7947 */ /* 0x000fea000383ffff */
.L_x_80:
[----:B------:R-:W-:Y:S07]  /*b9e0*/  MOV R0, UR21 ;  /* 0x0000001500007c02 */ /* 0x000fee0008000f00 */
.L_x_162:
[----:B--2---:R2:W3:Y:S02]  /*b9f0*/  SYNCS.PHASECHK.TRANS64.TRYWAIT P0, [R0+URZ+0x60], R9 ;  /* 0x00006009000075a7 */ /* 0x0044e400080011ff */
[----:B---3--:R-:W-:Y:S05]  /*ba00*/  @!P0 NANOSLEEP.SYNCS 0x989680 ;  /* 0x009896800000895d */ /* 0x008fea0003900000 */
[----:B------:R-:W3:Y:S02]  /*ba10*/  @!P0 SYNCS.PHASECHK.TRANS64 P0, [R0+URZ+0x60], R9 ;  /* 0x00006009000085a7 */ /* 0x000ee400080010ff */
[----:B---3--:R-:W-:Y:S05]  /*ba20*/  @!P0 BRA `(.L_x_162) ;  /* 0xfffffffc00f08947 */ /* 0x008fea000383ffff */
[----:B------:R-:W-:Y:S05]  /*ba30*/  BRA `(.L_x_163) ;  /* 0xffffff8c00c07947 */ /* 0x000fea000383ffff */
.L_x_81:
[----:B------:R-:W-:Y:S07]  /*ba40*/  MOV R0, UR21 ;  /* 0x0000001500007c02 */ /* 0x000fee0008000f00 */
.L_x_164:
[----:B--2---:R2:W3:Y:S02]  /*ba50*/  SYNCS.PHASECHK.TRANS64.TRYWAIT P0, [R0+URZ+0x68], R9 ;  /* 0x00006809000075a7 */ /* 0x0044e400080011ff */
[----:B---3--:R-:W-:Y:S05]  /*ba60*/  @!P0 NANOSLEEP.SYNCS 0x989680 ;  /* 0x009896800000895d */ /* 0x008fea0003900000 */
[----:B------:R-:W3:Y:S02]  /*ba70*/  @!P0 SYNCS.PHASECHK.TRANS64 P0, [R0+URZ+0x68], R9 ;  /* 0x00006809000085a7 */ /* 0x000ee400080010ff */
[----:B---3--:R-:W-:Y:S05]  /*ba80*/  @!P0 BRA `(.L_x_164) ;  /* 0xfffffffc00f08947 */ /* 0x008fea000383ffff */
[----:B------:R-:W-:Y:S05]  /*ba90*/  BRA `(.L_x_165) ;  /* 0xffffff9000007947 */ /* 0x000fea000383ffff */
.L_x_83:
[----:B------:R-:W-:-:S07]  /*baa0*/  MOV R0, UR21 ;  /* 0x0000001500007c02 */ /* 0x000fce0008000f00 */
.L_x_166:
[----:B---3--:R3:W4:Y:S02]  /*bab0*/  SYNCS.PHASECHK.TRANS64.TRYWAIT P0, [R0+URZ+0x50], R2 ;  /* 0x00005002000075a7 */ /* 0x00872400080011ff */
[----:B----4-:R-:W-:Y:S05]  /*bac0*/  @!P0 NANOSLEEP.SYNCS 0x989680 ;  /* 0x009896800000895d */ /* 0x010fea0003900000 */
[----:B------:R-:W4:Y:S02]  /*bad0*/  @!P0 SYNCS.PHASECHK.TRANS64 P0, [R0+URZ+0x50], R2 ;  /* 0x00005002000085a7 */ /* 0x000f2400080010ff */
[----:B----4-:R-:W-:Y:S05]  /*bae0*/  @!P0 BRA `(.L_x_166) ;  /* 0xfffffffc00f08947 */ /* 0x010fea000383ffff */
[----:B------:R-:W-:Y:S05]  /*baf0*/  BRA `(.L_x_167) ;  /* 0xffffff9000787947 */ /* 0x000fea000383ffff */
.L_x_84:
[----:B---3--:R-:W-:-:S07]  /*bb00*/  MOV R0, UR21 ;  /* 0x0000001500007c02 */ /* 0x008fce0008000f00 */
.L_x_168:
[----:B---3--:R3:W4:Y:S02]  /*bb10*/  SYNCS.PHASECHK.TRANS64.TRYWAIT P0, [R0+URZ+0x58], R2 ;  /* 0x00005802000075a7 */ /* 0x00872400080011ff */
[----:B----4-:R-:W-:Y:S05]  /*bb20*/  @!P0 NANOSLEEP.SYNCS 0x989680 ;  /* 0x009896800000895d */ /* 0x010fea0003900000 */
[----:B------:R-:W4:Y:S02]  /*bb30*/  @!P0 SYNCS.PHASECHK.TRANS64 P0, [R0+URZ+0x58], R2 ;  /* 0x00005802000085a7 */ /* 0x000f2400080010ff */
[----:B----4-:R-:W-:Y:S05]  /*bb40*/  @!P0 BRA `(.L_x_168) ;  /* 0xfffffffc00f08947 */ /* 0x010fea000383ffff */
[----:B------:R-:W-:Y:S05]  /*bb50*/  BRA `(.L_x_169) ;  /* 0xffffff9000687947 */ /* 0x000fea000383ffff */
.L_x_85:
[----:B---3--:R-:W-:-:S07]  /*bb60*/  MOV R0, UR21 ;  /* 0x0000001500007c02 */ /* 0x008fce0008000f00 */
.L_x_170:
[----:B---3--:R3:W4:Y:S02]  /*bb70*/  SYNCS.PHASECHK.TRANS64.TRYWAIT P0, [R0+URZ+0x60], R2 ;  /* 0x00006002000075a7 */ /* 0x00872400080011ff */
[----:B----4-:R-:W-:Y:S05]  /*bb80*/  @!P0 NANOSLEEP.SYNCS 0x989680 ;  /* 0x009896800000895d */ /* 0x010fea0003900000 */
[----:B------:R-:W4:Y:S02]  /*bb90*/  @!P0 SYNCS.PHASECHK.TRANS64 P0, [R0+URZ+0x60], R2 ;  /* 0x00006002000085a7 */ /* 0x000f2400080010ff */
[----:B----4-:R-:W-:Y:S05]  /*bba0*/  @!P0 BRA `(.L_x_170) ;  /* 0xfffffffc00f08947 */ /* 0x010fea000383ffff */
[----:B------:R-:W-:Y:S05]  /*bbb0*/  BRA `(.L_x_171) ;  /* 0xffffff9000587947 */ /* 0x000fea000383ffff */
.L_x_87:
[----:B-1----:R1:W2:Y:S02]  /*bbc0*/  SYNCS.PHASECHK.TRANS64.TRYWAIT P0, [R3+URZ+0x80], R0 ;  /* 0x00008000030075a7 */ /* 0x0022a400080011ff */
[----:B--2---:R-:W-:Y:S05]  /*bbd0*/  @!P0 NANOSLEEP.SYNCS 0x989680 ;  /* 0x009896800000895d */ /* 0x004fea0003900000 */
[----:B------:R-:W2:Y:S02]  /*bbe0*/  @!P0 SYNCS.PHASECHK.TRANS64 P0, [R3+URZ+0x80], R0 ;  /* 0x00008000030085a7 */ /* 0x000ea400080010ff */
[----:B--2---:R-:W-:Y:S05]  /*bbf0*/  @!P0 BRA `(.L_x_87) ;  /* 0xfffffffc00f08947 */ /* 0x004fea000383ffff */
[----:B------:R-:W-:Y:S05]  /*bc00*/  BRA `(.L_x_172) ;  /* 0xffffff9400247947 */ /* 0x000fea000383ffff */
.L_x_98:
[----:B-1----:R-:W-:Y:S04]  /*bc10*/  MOV R2, UR44 ;  /* 0x0000002c00027c02 */ /* 0x002fe80008000f00 */
[----:B------:R1:W2:Y:S03]  /*bc20*/  SYNCS.PHASECHK.TRANS64.TRYWAIT P1, [R2+URZ+0x30], R3 ;  /* 0x00003003020075a7 */ /* 0x0002a600080211ff */
[----:B--2---:R-:W-:Y:S05]  /*bc30*/  @!P1 NANOSLEEP.SYNCS 0x989680 ;  /* 0x009896800000995d */ /* 0x004fea0003900000 */
[----:B------:R-:W2:Y:S02]  /*bc40*/  @!P1 SYNCS.PHASECHK.TRANS64 P1, [R2+URZ+0x30], R3 ;  /* 0x00003003020095a7 */ /* 0x000ea400080210ff */
[----:B--2---:R-:W-:Y:S05]  /*bc50*/  @!P1 BRA `(.L_x_98) ;  /* 0xfffffffc00ec9947 */ /* 0x004fea000383ffff */
[----:B------:R-:W-:Y:S05]  /*bc60*/  BRA `(.L_x_97) ;  /* 0xffffffa000fc7947 */ /* 0x000fea000383ffff */
.L_x_100:
[----:B-1----:R1:W4:Y:S02]  /*bc70*/  SYNCS.PHASECHK.TRANS64.TRYWAIT P0, [R74+URZ+0xa0], R0 ;  /* 0x0000a0004a0075a7 */ /* 0x00232400080011ff */
[----:B----4-:R-:W-:Y:S05]  /*bc80*/  @!P0 NANOSLEEP.SYNCS 0x989680 ;  /* 0x009896800000895d */ /* 0x010fea0003900000 */
[----:B------:R-:W4:Y:S02]  /*bc90*/  @!P0 SYNCS.PHASECHK.TRANS64 P0, [R74+URZ+0xa0], R0 ;  /* 0x0000a0004a0085a7 */ /* 0x000f2400080010ff */
[----:B----4-:R-:W-:Y:S05]  /*bca0*/  @!P0 BRA `(.L_x_100) ;  /* 0xfffffffc00f08947 */ /* 0x010fea000383ffff */
[----:B------:R-:W-:Y:S05]  /*bcb0*/  BRA `(.L_x_99) ;  /* 0xffffffa400347947 */ /* 0x000fea000383ffff */
.L_x_109:
[----:B-1----:R1:W3:Y:S02]  /*bcc0*/  SYNCS.PHASECHK.TRANS64.TRYWAIT P0, [R2+URZ+0x30], R0 ;  /* 0x00003000020075a7 */ /* 0x0022e400080011ff */
[----:B---3--:R-:W-:Y:S05]  /*bcd0*/  @!P0 NANOSLEEP.SYNCS 0x989680 ;  /* 0x009896800000895d */ /* 0x008fea0003900000 */
[----:B------:R-:W3:Y:S02]  /*bce0*/  @!P0 SYNCS.PHASECHK.TRANS64 P0, [R2+URZ+0x30], R0 ;  /* 0x00003000020085a7 */ /* 0x000ee400080010ff */
[----:B---3--:R-:W-:Y:S05]  /*bcf0*/  @!P0 BRA `(.L_x_109) ;  /* 0xfffffffc00f08947 */ /* 0x008fea000383ffff */
[----:B------:R-:W-:Y:S05]  /*bd00*/  BRA `(.L_x_108) ;  /* 0xffffffb400e07947 */ /* 0x000fea000383ffff */
.L_x_117:
[----:B-1----:R1:W2:Y:S02]  /*bd10*/  SYNCS.PHASECHK.TRANS64.TRYWAIT P0, [R6+URZ+0x30], R5 ;  /* 0x00003005060075a7 */ /* 0x0022a400080011ff */
[----:B--2---:R-:W-:Y:S05]  /*bd20*/  @!P0 NANOSLEEP.SYNCS 0x989680 ;  /* 0x009896800000895d */ /* 0x004fea0003900000 */
[----:B------:R-:W2:Y:S02]  /*bd30*/  @!P0 SYNCS.PHASECHK.TRANS64 P0, [R6+URZ+0x30], R5 ;  /* 0x00003005060085a7 */ /* 0x000ea400080010ff */
[----:B--2---:R-:W-:Y:S05]  /*bd40*/  @!P0 BRA `(.L_x_117) ;  /* 0xfffffffc00f08947 */ /* 0x004fea000383ffff */
[----:B------:R-:W-:Y:S05]  /*bd50*/  BRA `(.L_x_116) ;  /* 0xffffffc800d87947 */ /* 0x000fea000383ffff */
.L_x_125:
[----:B-1----:R1:W2:Y:S02]  /*bd60*/  SYNCS.PHASECHK.TRANS64.TRYWAIT P0, [R3+URZ+0x30], R0 ;  /* 0x00003000030075a7 */ /* 0x0022a400080011ff */
[----:B--2---:R-:W-:Y:S05]  /*bd70*/  @!P0 NANOSLEEP.SYNCS 0x989680 ;  /* 0x009896800000895d */ /* 0x004fea0003900000 */
[----:B------:R-:W2:Y:S02]  /*bd80*/  @!P0 SYNCS.PHASECHK.TRANS64 P0, [R3+URZ+0x30], R0 ;  /* 0x00003000030085a7 */ /* 0x000ea400080010ff */
[----:B--2---:R-:W-:Y:S05]  /*bd90*/  @!P0 BRA `(.L_x_125) ;  /* 0xfffffffc00f08947 */ /* 0x004fea000383ffff */
[----:B------:R-:W-:Y:S05]  /*bda0*/  BRA `(.L_x_124) ;  /* 0xffffffdc00cc7947 */ /* 0x000fea000383ffff */
        .weak           $__internal_0_$__cuda_sm10x_tcgen05_guardrail_trap_col_being_dealloced_not_returned_by_alloc
        .type           $__internal_0_$__cuda_sm10x_tcgen05_guardrail_trap_col_being_dealloced_not_returned_by_alloc,@function
        .size           $__internal_0_$__cuda_sm10x_tcgen05_guardrail_trap_col_being_dealloced_not_returned_by_alloc,($__internal_1_$__cuda_sm10x_tcgen05_guardrail_trap_phase_invalid_during_alloc - $__internal_0_$__cuda_sm10x_tcgen05_guardrail_trap_col_being_dealloced_not_returned_by_alloc)
$__internal_0_$__cuda_sm10x_tcgen05_guardrail_trap_col_being_dealloced_not_returned_by_alloc:
[----:B------:R-:W-:Y:S05]  /*bdb0*/  BPT.TRAP 0x1 ;  /* 0x000000040000795c */ /* 0x000fea0000300000 */
[----:B------:R-:W-:-:S04]  /*bdc0*/  HFMA2 R3, -RZ, RZ, 0, 0 ;  /* 0x00000000ff037431 */ /* 0x000fc800000001ff */
[----:B------:R-:W-:Y:S05]  /*bdd0*/  RET.REL.NODEC R2 `(_ZN7cutlass13device_kernelINS_4gemm6kernel13GemmUniversalIN4cute5tupleIJiiiiEEENS1_10collective13CollectiveMmaINS1_35MainloopSm100TmaUmmaWarpSpecializedILi3ELi2ELi2ENS5_IJNS4_1CILi1EEENSA_ILi2EEESB_EEEEENS5_IJNSA_ILi128EEENSA_ILi256EEENSA_ILi64EEEEEENS_10bfloat16_tENS5_IJlSB_lEEESJ_SK_NS4_8TiledMMAINS4_8MMA_AtomIJNS4_20SM100_MMA_F16BF16_SSISJ_SJ_fLi128ELi256ELNS4_4UMMA5MajorE0ELSP_0ELNSO_7ScaleInE0ELSQ_0EEEEEENS4_6LayoutINS5_IJSB_SB_SB_EEENS5_IJNSA_ILi0EEESV_SV_EEEEENS5_IJNS4_10UnderscoreESY_SY_EEEEENS4_23SM90_TMA_LOAD_MULTICASTENS4_14ComposedLayoutINS4_7SwizzleILi3ELi4ELi3EEENS4_18smem_ptr_flag_bitsILi16EEENST_INS5_IJNSA_ILi8EEESH_EEENS5_IJSH_SB_EEEEEEEvNS4_8identityENS4_13SM90_TMA_LOADES1B_vS1C_EENS_8epilogue10collective18CollectiveEpilogueINS1F_23Sm100TmaWarpSpecializedILi4ELi2ELi64ELb1ELb0EEEJSI_NS5_IJNST_ISF_SB_EENST_ISH_SB_EEEEESJ_SK_SJ_SK_NS1F_6fusion15FusionCallbacksIS1J_NS1N_17LinearCombinationISJ_fSJ_fLNS_15FloatRoundStyleE2EEESI_S1M_JEEENS4_5SM1004TMEM4LOAD26SM100_TMEM_LOAD_32dp32b64xES1D_S1B_NS4_39AutoVectorizingCopyWithAssumedAlignmentILi128EEENS4_14SM90_TMA_STOREES1B_S1Y_S1Y_EEEvvEEEEvNT_6ParamsE) ;  /* 0xffffff4002887950 */ /* 0x000fea0003c3ffff */
        .weak           $__internal_1_$__cuda_sm10x_tcgen05_guardrail_trap_phase_invalid_during_alloc
        .type           $__internal_1_$__cuda_sm10x_tcgen05_guardrail_trap_phase_invalid_during_alloc,@function
        .size           $__internal_1_$__cuda_sm10x_tcgen05_guardrail_trap_phase_invalid_during_alloc,($__internal_2_$__cuda_sm10x_tcgen05_guardrail_trap_unallocated_columns_being_dealloced - $__internal_1_$__cuda_sm10x_tcgen05_guardrail_trap_phase_invalid_during_alloc)
$__internal_1_$__cuda_sm10x_tcgen05_guardrail_trap_phase_invalid_during_alloc:
[----:B------:R-:W-:Y:S05]  /*bde0*/  BPT.TRAP 0x1 ;  /* 0x000000040000795c */ /* 0x000fea0000300000 */
[----:B------:R-:W-:-:S04]  /*bdf0*/  MOV R5, 0x0 ;  /* 0x0000000000057802 */ /* 0x000fc80000000f00 */
[----:B------:R-:W-:Y:S05]  /*be00*/  RET.REL.NODEC R4 `(_ZN7cutlass13device_kernelINS_4gemm6kernel13GemmUniversalIN4cute5tupleIJiiiiEEENS1_10collective13CollectiveMmaINS1_35MainloopSm100TmaUmmaWarpSpecializedILi3ELi2ELi2ENS5_IJNS4_1CILi1EEENSA_ILi2EEESB_EEEEENS5_IJNSA_ILi128EEENSA_ILi256EEENSA_ILi64EEEEEENS_10bfloat16_tENS5_IJlSB_lEEESJ_SK_NS4_8TiledMMAINS4_8MMA_AtomIJNS4_20SM100_MMA_F16BF16_SSISJ_SJ_fLi128ELi256ELNS4_4UMMA5MajorE0ELSP_0ELNSO_7ScaleInE0ELSQ_0EEEEEENS4_6LayoutINS5_IJSB_SB_SB_EEENS5_IJNSA_ILi0EEESV_SV_EEEEENS5_IJNS4_10UnderscoreESY_SY_EEEEENS4_23SM90_TMA_LOAD_MULTICASTENS4_14ComposedLayoutINS4_7SwizzleILi3ELi4ELi3EEENS4_18smem_ptr_flag_bitsILi16EEENST_INS5_IJNSA_ILi8EEESH_EEENS5_IJSH_SB_EEEEEEEvNS4_8identityENS4_13SM90_TMA_LOADES1B_vS1C_EENS_8epilogue10collective18CollectiveEpilogueINS1F_23Sm100TmaWarpSpecializedILi4ELi2ELi64ELb1ELb0EEEJSI_NS5_IJNST_ISF_SB_EENST_ISH_SB_EEEEESJ_SK_SJ_SK_NS1F_6fusion15FusionCallbacksIS1J_NS1N_17LinearCombinationISJ_fSJ_fLNS_15FloatRoundStyleE2EEESI_S1M_JEEENS4_5SM1004TMEM4LOAD26SM100_TMEM_LOAD_32dp32b64xES1D_S1B_NS4_39AutoVectorizingCopyWithAssumedAlignmentILi128EEENS4_14SM90_TMA_STOREES1B_S1Y_S1Y_EEEvvEEEEvNT_6ParamsE) ;  /* 0xffffff40047c7950 */ /* 0x000fea0003c3ffff */
        .weak           $__internal_2_$__cuda_sm10x_tcgen05_guardrail_trap_unallocated_columns_being_dealloced
        .type           $__internal_2_$__cuda_sm10x_tcgen05_guardrail_trap_unallocated_columns_being_dealloced,@function
        .size           $__internal_2_$__cuda_sm10x_tcgen05_guardrail_trap_unallocated_columns_being_dealloced,(.L_x_174 - $__internal_2_$__cuda_sm10x_tcgen05_guardrail_trap_unallocated_columns_being_dealloced)
$__internal_2_$__cuda_sm10x_tcgen05_guardrail_trap_unallocated_columns_being_dealloced:
[----:B------:R-:W-:Y:S05]  /*be10*/  BPT.TRAP 0x1 ;  /* 0x000000040000795c */ /* 0x000fea0000300000 */
[----:B------:R-:W-:-:S04]  /*be20*/  HFMA2 R3, -RZ, RZ, 0, 0 ;  /* 0x00000000ff037431 */ /* 0x000fc800000001ff */
[----:B------:R-:W-:Y:S05]  /*be30*/  RET.REL.NODEC R2 `(_ZN7cutlass13device_kernelINS_4gemm6kernel13GemmUniversalIN4cute5tupleIJiiiiEEENS1_10collective13CollectiveMmaINS1_35MainloopSm100TmaUmmaWarpSpecializedILi3ELi2ELi2ENS5_IJNS4_1CILi1EEENSA_ILi2EEESB_EEEEENS5_IJNSA_ILi128EEENSA_ILi256EEENSA_ILi64EEEEEENS_10bfloat16_tENS5_IJlSB_lEEESJ_SK_NS4_8TiledMMAINS4_8MMA_AtomIJNS4_20SM100_MMA_F16BF16_SSISJ_SJ_fLi128ELi256ELNS4_4UMMA5MajorE0ELSP_0ELNSO_7ScaleInE0ELSQ_0EEEEEENS4_6LayoutINS5_IJSB_SB_SB_EEENS5_IJNSA_ILi0EEESV_SV_EEEEENS5_IJNS4_10UnderscoreESY_SY_EEEEENS4_23SM90_TMA_LOAD_MULTICASTENS4_14ComposedLayoutINS4_7SwizzleILi3ELi4ELi3EEENS4_18smem_ptr_flag_bitsILi16EEENST_INS5_IJNSA_ILi8EEESH_EEENS5_IJSH_SB_EEEEEEEvNS4_8identityENS4_13SM90_TMA_LOADES1B_vS1C_EENS_8epilogue10collective18CollectiveEpilogueINS1F_23Sm100TmaWarpSpecializedILi4ELi2ELi64ELb1ELb0EEEJSI_NS5_IJNST_ISF_SB_EENST_ISH_SB_EEEEESJ_SK_SJ_SK_NS1F_6fusion15FusionCallbacksIS1J_NS1N_17LinearCombinationISJ_fSJ_fLNS_15FloatRoundStyleE2EEESI_S1M_JEEENS4_5SM1004TMEM4LOAD26SM100_TMEM_LOAD_32dp32b64xES1D_S1B_NS4_39AutoVectorizingCopyWithAssumedAlignmentILi128EEENS4_14SM90_TMA_STOREES1B_S1Y_S1Y_EEEvvEEEEvNT_6ParamsE) ;  /* 0xffffff4002707950 */ /* 0x000fea0003c3ffff */
.L_x_173:
[----:B------:R-:W-:-:S00]  /*be40*/  BRA `(.L_x_173) ;  /* 0xfffffffc00fc7947 */ /* 0x000fc0000383ffff */
[----:B------:R-:W-:-:S00]  /*be50*/  NOP ;  /* 0x0000000000007918 */ /* 0x000fc00000000000 */
        /* <DEDUP_REMOVED lines=10> */
.L_x_174:


//--------------------- .nv.global.init           --------------------------
	.section	.nv.global.init,"aw",@progbits
.nv.global.init:
	.type		$str$27,@object
	.size		$str$27,($str$28 - $str$27)
$str$27:
        /*0000*/ 	.byte	0x28, 0x61, 0x64, 0x64, 0x72, 0x65, 0x73, 0x73, 0x20, 0x26, 0x20, 0x6d, 0x61, 0x73, 0x6b, 0x29
        /*0010*/ 	.byte	0x20, 0x3d, 0x3d, 0x20, 0x30, 0x00
	.type		$str$28,@object
	.size		$str$28,($str$26 - $str$28)
$str$28:
        /*0016*/ 	.byte	0x2f, 0x74, 0x6d, 0x70, 0x2f, 0x63, 0x75, 0x74, 0x6c, 0x61, 0x73, 0x73, 0x5f, 0x73, 0x77, 0x65
        /*0026*/ 	.byte	0x65, 0x70, 0x5f, 0x73, 0x72, 0x63, 0x2f, 0x69, 0x6e, 0x63, 0x6c, 0x75, 0x64, 0x65, 0x2f, 0x63
        /*0036*/ 	.byte	0x75, 0x74, 0x65, 0x2f, 0x70, 0x6f, 0x69, 0x6e, 0x74, 0x65, 0x72, 0x5f, 0x66, 0x6c, 0x61, 0x67
        /*0046*/ 	.byte	0x67, 0x65, 0x64, 0x2e, 0x68, 0x70, 0x70, 0x00
	.type		$str$26,@object
	.size		$str$26,($str$25 - $str$26)
$str$26:
        /*004e*/ 	.byte	0x2f, 0x74, 0x6d, 0x70, 0x2f, 0x63, 0x75, 0x74, 0x6c, 0x61, 0x73, 0x73, 0x5f, 0x73, 0x77, 0x65
        /*005e*/ 	.byte	0x65, 0x70, 0x5f, 0x73, 0x72, 0x63, 0x2f, 0x69, 0x6e, 0x63, 0x6c, 0x75, 0x64, 0x65, 0x2f, 0x63
        /*006e*/ 	.byte	0x75, 0x74, 0x65, 0x2f, 0x61, 0x74, 0x6f, 0x6d, 0x2f, 0x63, 0x6f, 0x70, 0x79, 0x5f, 0x74, 0x72
        /*007e*/ 	.byte	0x61, 0x69, 0x74, 0x73, 0x5f, 0x73, 0x6d, 0x31, 0x30, 0x30, 0x2e, 0x68, 0x70, 0x70, 0x00
	.type		$str$25,@object
	.size		$str$25,(__unnamed_1 - $str$25)
$str$25:
        /*008d*/ 	.byte	0x28, 0x28, 0x75, 0x69, 0x6e, 0x74, 0x33, 0x32, 0x5f, 0x74, 0x28, 0x74, 0x68, 0x72, 0x65, 0x61
        /*009d*/ 	.byte	0x64, 0x49, 0x64, 0x78, 0x2e, 0x78, 0x29, 0x20, 0x2f, 0x20, 0x33, 0x32, 0x29, 0x20, 0x25, 0x20
        /*00ad*/ 	.byte	0x34, 0x29, 0x20, 0x3d, 0x3d, 0x20, 0x28, 0x28, 0x28, 0x74, 0x6d, 0x65, 0x6d, 0x5f, 0x61, 0x64
        /*00bd*/ 	.byte	0x64, 0x72, 0x20, 0x3e, 0x3e, 0x20, 0x31, 0x36, 0x29, 0x20, 0x2f, 0x20, 0x33, 0x32, 0x29, 0x20
        /*00cd*/ 	.byte	0x25, 0x20, 0x34, 0x29, 0x00
	.type		__unnamed_1,@object
	.size		__unnamed_1,(__unnamed_2 - __unnamed_1)
__unnamed_1:
        /*00d2*/ 	.byte	0x61, 0x75, 0x74, 0x6f, 0x20, 0x63, 0x75, 0x74, 0x65, 0x3a, 0x3a, 0x61, 0x73, 0x5f, 0x70, 0x6f
        /* <DEDUP_REMOVED lines=24> */
        /*0262*/ 	.byte	0x38, 0x31, 0x39, 0x32, 0x3e, 0x3e, 0x3e, 0x3e, 0x5d, 0x00
	.type		__unnamed_2,@object
	.size		__unnamed_2,(.L_2 - __unnamed_2)
__unnamed_2:
        /* <DEDUP_REMOVED lines=43> */
        /*051c*/ 	.byte	0x74, 0x65, 0x3a, 0x3a, 0x43, 0x3c, 0x30, 0x3e, 0x3e, 0x3e, 0x3e, 0x5d, 0x00
.L_2:


//--------------------- .nv.shared._ZN7cutlass13device_kernelINS_4gemm6kernel13GemmUniversalIN4cute5tupleIJiiiiEEENS1_10collective13CollectiveMmaINS1_35MainloopSm100TmaUmmaWarpSpecializedILi3ELi2ELi2ENS5_IJNS4_1CILi1EEENSA_ILi2EEESB_EEEEENS5_IJNSA_ILi128EEENSA_ILi256EEENSA_ILi64EEEEEENS_10bfloat16_tENS5_IJlSB_lEEESJ_SK_NS4_8TiledMMAINS4_8MMA_AtomIJNS4_20SM100_MMA_F16BF16_SSISJ_SJ_fLi128ELi256ELNS4_4UMMA5MajorE0ELSP_0ELNSO_7ScaleInE0ELSQ_0EEEEEENS4_6LayoutINS5_IJSB_SB_SB_EEENS5_IJNSA_ILi0EEESV_SV_EEEEENS5_IJNS4_10UnderscoreESY_SY_EEEEENS4_23SM90_TMA_LOAD_MULTICASTENS4_14ComposedLayoutINS4_7SwizzleILi3ELi4ELi3EEENS4_18smem_ptr_flag_bitsILi16EEENST_INS5_IJNSA_ILi8EEESH_EEENS5_IJSH_SB_EEEEEEEvNS4_8identityENS4_13SM90_TMA_LOADES1B_vS1C_EENS_8epilogue10collective18CollectiveEpilogueINS1F_23Sm100TmaWarpSpecializedILi4ELi2ELi64ELb1ELb0EEEJSI_NS5_IJNST_ISF_SB_EENST_ISH_SB_EEEEESJ_SK_SJ_SK_NS1F_6fusion15FusionCallbacksIS1J_NS1N_17LinearCombinationISJ_fSJ_fLNS_15FloatRoundStyleE2EEESI_S1M_JEEENS4_5SM1004TMEM4LOAD26SM100_TMEM_LOAD_32dp32b64xES1D_S1B_NS4_39AutoVectorizingCopyWithAssumedAlignmentILi128EEENS4_14SM90_TMA_STOREES1B_S1Y_S1Y_EEEvvEEEEvNT_6ParamsE --------------------------
	.section	.nv.shared._ZN7cutlass13device_kernelINS_4gemm6kernel13GemmUniversalIN4cute5tupleIJiiiiEEENS1_10collective13CollectiveMmaINS1_35MainloopSm100TmaUmmaWarpSpecializedILi3ELi2ELi2ENS5_IJNS4_1CILi1EEENSA_ILi2EEESB_EEEEENS5_IJNSA_ILi128EEENSA_ILi256EEENSA_ILi64EEEEEENS_10bfloat16_tENS5_IJlSB_lEEESJ_SK_NS4_8TiledMMAINS4_8MMA_AtomIJNS4_20SM100_MMA_F16BF16_SSISJ_SJ_fLi128ELi256ELNS4_4UMMA5MajorE0ELSP_0ELNSO_7ScaleInE0ELSQ_0EEEEEENS4_6LayoutINS5_IJSB_SB_SB_EEENS5_IJNSA_ILi0EEESV_SV_EEEEENS5_IJNS4_10UnderscoreESY_SY_EEEEENS4_23SM90_TMA_LOAD_MULTICASTENS4_14ComposedLayoutINS4_7SwizzleILi3ELi4ELi3EEENS4_18smem_ptr_flag_bitsILi16EEENST_INS5_IJNSA_ILi8EEESH_EEENS5_IJSH_SB_EEEEEEEvNS4_8identityENS4_13SM90_TMA_LOADES1B_vS1C_EENS_8epilogue10collective18CollectiveEpilogueINS1F_23Sm100TmaWarpSpecializedILi4ELi2ELi64ELb1ELb0EEEJSI_NS5_IJNST_ISF_SB_EENST_ISH_SB_EEEEESJ_SK_SJ_SK_NS1F_6fusion15FusionCallbacksIS1J_NS1N_17LinearCombinationISJ_fSJ_fLNS_15FloatRoundStyleE2EEESI_S1M_JEEENS4_5SM1004TMEM4LOAD26SM100_TMEM_LOAD_32dp32b64xES1D_S1B_NS4_39AutoVectorizingCopyWithAssumedAlignmentILi128EEENS4_14SM90_TMA_STOREES1B_S1Y_S1Y_EEEvvEEEEvNT_6ParamsE,"aw",@nobits
	.sectionflags	@""
	.align	16
	.zero		1024


//--------------------- .nv.shared.reserved.0     --------------------------
	.section	.nv.shared.reserved.0,"aw",@nobits
	.weak		__nv_reservedSMEM_offset_0_alias
	.size		__nv_reservedSMEM_offset_0_alias, 0, 64
	.other		__nv_reservedSMEM_offset_0_alias,@"STO_CUDA_RESERVED_SHARED STV_DEFAULT"
__nv_reservedSMEM_offset_0_alias:
	.zero		0
.nv.shared.reserved.0:
	.zero		64
	.weak		__nv_reservedSMEM_tcgen05_partition
	.type		__nv_reservedSMEM_tcgen05_partition,@object
	.size		__nv_reservedSMEM_tcgen05_partition,(.L_0 - __nv_reservedSMEM_tcgen05_partition)
__nv_reservedSMEM_tcgen05_partition:
	.zero		32
.L_0:


//--------------------- .nv.global                --------------------------
	.section	.nv.global,"aw",@nobits
.nv.global:
	.type		_ZN40_INTERNAL_5582f394_4_k_cu_d0cd9645_246734cute1_E,@object
	.size		_ZN40_INTERNAL_5582f394_4_k_cu_d0cd9645_246734cute1_E,(_ZN40_INTERNAL_5582f394_4_k_cu_d0cd9645_246734cuda3std3__45__cpo6cbeginE - _ZN40_INTERNAL_5582f394_4_k_cu_d0cd9645_246734cute1_E)
_ZN40_INTERNAL_5582f394_4_k_cu_d0cd9645_246734cute1_E:
	.zero		1
	.type		_ZN40_INTERNAL_5582f394_4_k_cu_d0cd9645_246734cuda3std3__45__cpo6cbeginE,@object
	.size		_ZN40_INTERNAL_5582f394_4_k_cu_d0cd9645_246734cuda3std3__45__cpo6cbeginE,(_ZN40_INTERNAL_5582f394_4_k_cu_d0cd9645_246734cuda3std3__48in_placeE - _ZN40_INTERNAL_5582f394_4_k_cu_d0cd9645_246734cuda3std3__45__cpo6cbeginE)
_ZN40_INTERNAL_5582f394_4_k_cu_d0cd9645_246734cuda3std3__45__cpo6cbeginE:
	.zero		1
	.type		_ZN40_INTERNAL_5582f394_4_k_cu_d0cd9645_246734cuda3std3__48in_placeE,@object
	.size		_ZN40_INTERNAL_5582f394_4_k_cu_d0cd9645_246734cuda3std3__48in_placeE,(_ZN40_INTERNAL_5582f394_4_k_cu_d0cd9645_246734cuda3std6ranges3__45__cpo9iter_moveE - _ZN40_INTERNAL_5582f394_4_k_cu_d0cd9645_246734cuda3std3__48in_placeE)
_ZN40_INTERNAL_5582f394_4_k_cu_d0cd9645_246734cuda3std3__48in_placeE:
	.zero		1
	.type		_ZN40_INTERNAL_5582f394_4_k_cu_d0cd9645_246734cuda3std6ranges3__45__cpo9iter_moveE,@object
	.size		_ZN40_INTERNAL_5582f394_4_k_cu_d0cd9645_246734cuda3std6ranges3__45__cpo9iter_moveE,(_ZN40_INTERNAL_5582f394_4_k_cu_d0cd9645_246734cuda3std3__45__cpo5beginE - _ZN40_INTERNAL_5582f394_4_k_cu_d0cd9645_246734cuda3std6ranges3__45__cpo9iter_moveE)
_ZN40_INTERNAL_5582f394_4_k_cu_d0cd9645_246734cuda3std6ranges3__45__cpo9iter_moveE:
	.zero		1
	.type		_ZN40_INTERNAL_5582f394_4_k_cu_d0cd9645_246734cuda3std3__45__cpo5beginE,@object
	.size		_ZN40_INTERNAL_5582f394_4_k_cu_d0cd9645_246734cuda3std3__45__cpo5beginE,(_ZN40_INTERNAL_5582f394_4_k_cu_d0cd9645_246734cuda3std3__442_GLOBAL__N__5582f394_4_k_cu_d0cd9645_246736ignoreE - _ZN40_INTERNAL_5582f394_4_k_cu_d0cd9645_246734cuda3std3__45__cpo5beginE)
_ZN40_INTERNAL_5582f394_4_k_cu_d0cd9645_246734cuda3std3__45__cpo5beginE:
	.zero		1
	.type		_ZN40_INTERNAL_5582f394_4_k_cu_d0cd9645_246734cuda3std3__442_GLOBAL__N__5582f394_4_k_cu_d0cd9645_246736ignoreE,@object
	.size		_ZN40_INTERNAL_5582f394_4_k_cu_d0cd9645_246734cuda3std3__442_GLOBAL__N__5582f394_4_k_cu_d0cd9645_246736ignoreE,(_ZN40_INTERNAL_5582f394_4_k_cu_d0cd9645_246734cute7productE - _ZN40_INTERNAL_5582f394_4_k_cu_d0cd9645_246734cuda3std3__442_GLOBAL__N__5582f394_4_k_cu_d0cd9645_246736ignoreE)
_ZN40_INTERNAL_5582f394_4_k_cu_d0cd9645_246734cuda3std3__442_GLOBAL__N__5582f394_4_k_cu_d0cd9645_246736ignoreE:
	.zero		1
	.type		_ZN40_INTERNAL_5582f394_4_k_cu_d0cd9645_246734cute7productE,@object
	.size		_ZN40_INTERNAL_5582f394_4_k_cu_d0cd9645_246734cute7productE,(_ZN40_INTERNAL_5582f394_4_k_cu_d0cd9645_246734cuda3std3__45__cpo3endE - _ZN40_INTERNAL_5582f394_4_k_cu_d0cd9645_246734cute7productE)
_ZN40_INTERNAL_5582f394_4_k_cu_d0cd9645_246734cute7productE:
	.zero		1
	.type		_ZN40_INTERNAL_5582f394_4_k_cu_d0cd9645_246734cuda3std3__45__cpo3endE,@object
	.size		_ZN40_INTERNAL_5582f394_4_k_cu_d0cd9645_246734cuda3std3__45__cpo3endE,(_ZN40_INTERNAL_5582f394_4_k_cu_d0cd9645_246734cuda3std3__419piecewise_constructE - _ZN40_INTERNAL_5582f394_4_k_cu_d0cd9645_246734cuda3std3__45__cpo3endE)
_ZN40_INTERNAL_5582f394_4_k_cu_d0cd9645_246734cuda3std3__45__cpo3endE:
	.zero		1
	.type		_ZN40_INTERNAL_5582f394_4_k_cu_d0cd9645_246734cuda3std3__419piecewise_constructE,@object
	.size		_ZN40_INTERNAL_5582f394_4_k_cu_d0cd9645_246734cuda3std3__419piecewise_constructE,(_ZN40_INTERNAL_5582f394_4_k_cu_d0cd9645_246734cuda3std3__45__cpo4cendE - _ZN40_INTERNAL_5582f394_4_k_cu_d0cd9645_246734cuda3std3__419piecewise_constructE)
_ZN40_INTERNAL_5582f394_4_k_cu_d0cd9645_246734cuda3std3__419piecewise_constructE:
	.zero		1
	.type		_ZN40_INTERNAL_5582f394_4_k_cu_d0cd9645_246734cuda3std3__45__cpo4cendE,@object
	.size		_ZN40_INTERNAL_5582f394_4_k_cu_d0cd9645_246734cuda3std3__45__cpo4cendE,(_ZN40_INTERNAL_5582f394_4_k_cu_d0cd9645_246734cuda3std6ranges3__45__cpo4swapE - _ZN40_INTERNAL_5582f394_4_k_cu_d0cd9645_246734cuda3std3__45__cpo4cendE)
_ZN40_INTERNAL_5582f394_4_k_cu_d0cd9645_246734cuda3std3__45__cpo4cendE:
	.zero		1
	.type		_ZN40_INTERNAL_5582f394_4_k_cu_d0cd9645_246734cuda3std6ranges3__45__cpo4swapE,@object
	.size		_ZN40_INTERNAL_5582f394_4_k_cu_d0cd9645_246734cuda3std6ranges3__45__cpo4swapE,(.L_10 - _ZN40_INTERNAL_5582f394_4_k_cu_d0cd9645_246734cuda3std6ranges3__45__cpo4swapE)
_ZN40_INTERNAL_5582f394_4_k_cu_d0cd9645_246734cuda3std6ranges3__45__cpo4swapE:
	.zero		1
.L_10:


//--------------------- .nv.constant0._ZN7cutlass13device_kernelINS_4gemm6kernel13GemmUniversalIN4cute5tupleIJiiiiEEENS1_10collective13CollectiveMmaINS1_35MainloopSm100TmaUmmaWarpSpecializedILi3ELi2ELi2ENS5_IJNS4_1CILi1EEENSA_ILi2EEESB_EEEEENS5_IJNSA_ILi128EEENSA_ILi256EEENSA_ILi64EEEEEENS_10bfloat16_tENS5_IJlSB_lEEESJ_SK_NS4_8TiledMMAINS4_8MMA_AtomIJNS4_20SM100_MMA_F16BF16_SSISJ_SJ_fLi128ELi256ELNS4_4UMMA5MajorE0ELSP_0ELNSO_7ScaleInE0ELSQ_0EEEEEENS4_6LayoutINS5_IJSB_SB_SB_EEENS5_IJNSA_ILi0EEESV_SV_EEEEENS5_IJNS4_10UnderscoreESY_SY_EEEEENS4_23SM90_TMA_LOAD_MULTICASTENS4_14ComposedLayoutINS4_7SwizzleILi3ELi4ELi3EEENS4_18smem_ptr_flag_bitsILi16EEENST_INS5_IJNSA_ILi8EEESH_EEENS5_IJSH_SB_EEEEEEEvNS4_8identityENS4_13SM90_TMA_LOADES1B_vS1C_EENS_8epilogue10collective18CollectiveEpilogueINS1F_23Sm100TmaWarpSpecializedILi4ELi2ELi64ELb1ELb0EEEJSI_NS5_IJNST_ISF_SB_EENST_ISH_SB_EEEEESJ_SK_SJ_SK_NS1F_6fusion15FusionCallbacksIS1J_NS1N_17LinearCombinationISJ_fSJ_fLNS_15FloatRoundStyleE2EEESI_S1M_JEEENS4_5SM1004TMEM4LOAD26SM100_TMEM_LOAD_32dp32b64xES1D_S1B_NS4_39AutoVectorizingCopyWithAssumedAlignmentILi128EEENS4_14SM90_TMA_STOREES1B_S1Y_S1Y_EEEvvEEEEvNT_6ParamsE --------------------------
	.section	.nv.constant0._ZN7cutlass13device_kernelINS_4gemm6kernel13GemmUniversalIN4cute5tupleIJiiiiEEENS1_10collective13CollectiveMmaINS1_35MainloopSm100TmaUmmaWarpSpecializedILi3ELi2ELi2ENS5_IJNS4_1CILi1EEENSA_ILi2EEESB_EEEEENS5_IJNSA_ILi128EEENSA_ILi256EEENSA_ILi64EEEEEENS_10bfloat16_tENS5_IJlSB_lEEESJ_SK_NS4_8TiledMMAINS4_8MMA_AtomIJNS4_20SM100_MMA_F16BF16_SSISJ_SJ_fLi128ELi256ELNS4_4UMMA5MajorE0ELSP_0ELNSO_7ScaleInE0ELSQ_0EEEEEENS4_6LayoutINS5_IJSB_SB_SB_EEENS5_IJNSA_ILi0EEESV_SV_EEEEENS5_IJNS4_10UnderscoreESY_SY_EEEEENS4_23SM90_TMA_LOAD_MULTICASTENS4_14ComposedLayoutINS4_7SwizzleILi3ELi4ELi3EEENS4_18smem_ptr_flag_bitsILi16EEENST_INS5_IJNSA_ILi8EEESH_EEENS5_IJSH_SB_EEEEEEEvNS4_8identityENS4_13SM90_TMA_LOADES1B_vS1C_EENS_8epilogue10collective18CollectiveEpilogueINS1F_23Sm100TmaWarpSpecializedILi4ELi2ELi64ELb1ELb0EEEJSI_NS5_IJNST_ISF_SB_EENST_ISH_SB_EEEEESJ_SK_SJ_SK_NS1F_6fusion15FusionCallbacksIS1J_NS1N_17LinearCombinationISJ_fSJ_fLNS_15FloatRoundStyleE2EEESI_S1M_JEEENS4_5SM1004TMEM4LOAD26SM100_TMEM_LOAD_32dp32b64xES1D_S1B_NS4_39AutoVectorizingCopyWithAssumedAlignmentILi128EEENS4_14SM90_TMA_STOREES1B_S1Y_S1Y_EEEvvEEEEvNT_6ParamsE,"a",@progbits
	.sectionflags	@""
	.align	4
.nv.constant0._ZN7cutlass13device_kernelINS_4gemm6kernel13GemmUniversalIN4cute5tupleIJiiiiEEENS1_10collective13CollectiveMmaINS1_35MainloopSm100TmaUmmaWarpSpecializedILi3ELi2ELi2ENS5_IJNS4_1CILi1EEENSA_ILi2EEESB_EEEEENS5_IJNSA_ILi128EEENSA_ILi256EEENSA_ILi64EEEEEENS_10bfloat16_tENS5_IJlSB_lEEESJ_SK_NS4_8TiledMMAINS4_8MMA_AtomIJNS4_20SM100_MMA_F16BF16_SSISJ_SJ_fLi128ELi256ELNS4_4UMMA5MajorE0ELSP_0ELNSO_7ScaleInE0ELSQ_0EEEEEENS4_6LayoutINS5_IJSB_SB_SB_EEENS5_IJNSA_ILi0EEESV_SV_EEEEENS5_IJNS4_10UnderscoreESY_SY_EEEEENS4_23SM90_TMA_LOAD_MULTICASTENS4_14ComposedLayoutINS4_7SwizzleILi3ELi4ELi3EEENS4_18smem_ptr_flag_bitsILi16EEENST_INS5_IJNSA_ILi8EEESH_EEENS5_IJSH_SB_EEEEEEEvNS4_8identityENS4_13SM90_TMA_LOADES1B_vS1C_EENS_8epilogue10collective18CollectiveEpilogueINS1F_23Sm100TmaWarpSpecializedILi4ELi2ELi64ELb1ELb0EEEJSI_NS5_IJNST_ISF_SB_EENST_ISH_SB_EEEEESJ_SK_SJ_SK_NS1F_6fusion15FusionCallbacksIS1J_NS1N_17LinearCombinationISJ_fSJ_fLNS_15FloatRoundStyleE2EEESI_S1M_JEEENS4_5SM1004TMEM4LOAD26SM100_TMEM_LOAD_32dp32b64xES1D_S1B_NS4_39AutoVectorizingCopyWithAssumedAlignmentILi128EEENS4_14SM90_TMA_STOREES1B_S1Y_S1Y_EEEvvEEEEvNT_6ParamsE:
	.zero		2944


//--------------------- SYMBOLS --------------------------

	.type		.nv.reservedSmem.offset0,@object
	.size		.nv.reservedSmem.offset0,0x4
	.type		.nv.reservedSmem.cap,@object
	.size		.nv.reservedSmem.cap,0x4
	.type		__assertfail,@function
